def matmul_kernel(
    a_ptr,
    b_ptr,
    c_ptr,
    M,
    N,
    K,
    stride_am,
    stride_ak,
    stride_bk,
    stride_bn,
    stride_cm,
    stride_cn,
    BLOCK_M: tl.constexpr,
    BLOCK_N: tl.constexpr,
    BLOCK_K: tl.constexpr,
    GROUP_M: tl.constexpr,
):
    pid = tl.program_id(axis=0)
    num_pid_m = tl.cdiv(M, BLOCK_M)
    num_pid_n = tl.cdiv(N, BLOCK_N)
    num_pid_in_group = GROUP_M * num_pid_n
    group_id = pid // num_pid_in_group
    first_pid_m = group_id * GROUP_M
    group_size_m = min(num_pid_m - first_pid_m, GROUP_M)
    pid_m = first_pid_m + ((pid % num_pid_in_group) % group_size_m)
    pid_n = (pid % num_pid_in_group) // group_size_m

    offs_am = (pid_m * BLOCK_M + tl.arange(0, BLOCK_M)) % M
    offs_bn = (pid_n * BLOCK_N + tl.arange(0, BLOCK_N)) % N
    offs_k = tl.arange(0, BLOCK_K)
    a_ptrs = a_ptr + offs_am[:, None] * stride_am + offs_k[None, :] * stride_ak
    b_ptrs = b_ptr + offs_k[:, None] * stride_bk + offs_bn[None, :] * stride_bn

    acc = tl.zeros((BLOCK_M, BLOCK_N), dtype=tl.float32)
    for kk in range(0, tl.cdiv(K, BLOCK_K)):
        a = tl.load(a_ptrs, mask=offs_k[None, :] < K - kk * BLOCK_K, other=0.0)
        b = tl.load(b_ptrs, mask=offs_k[:, None] < K - kk * BLOCK_K, other=0.0)
        acc = tl.dot(a, b, acc)
        a_ptrs += BLOCK_K * stride_ak
        b_ptrs += BLOCK_K * stride_bk

    c = acc.to(c_ptr.dtype.element_ty)
    offs_cm = pid_m * BLOCK_M + tl.arange(0, BLOCK_M)
    offs_cn = pid_n * BLOCK_N + tl.arange(0, BLOCK_N)
    c_ptrs = c_ptr + offs_cm[:, None] * stride_cm + offs_cn[None, :] * stride_cn
    mask = (offs_cm[:, None] < M) & (offs_cn[None, :] < N)
    tl.store(c_ptrs, c, mask=mask)

# config = {"BLOCK_K": 128, "BLOCK_M": 256, "BLOCK_N": 128, "GROUP_M": 1, "arch": "sm_100", "dtype": "fp8e4m3", "num_ctas": 1, "num_stages": 3, "num_warps": 4}
# arch = sm_100


// ===== COMPILED SASS (sm_100a) =====

	.target	sm_100a

	.elftype	@"ET_EXEC"


//--------------------- .note.nv.tkinfo           --------------------------
	.section	.note.nv.tkinfo,"",@"SHT_NOTE"
	.sectionflags	@"SHF_NOTE_NV_TKINFO"
	.tkinfo
        /*0018*/ 	.word	0x00000081
        /*0030*/ 	.string	""
        /*0030*/ 	.string	"ptxas-blackwell"
        /*0030*/ 	.string	"Cuda compilation tools, release 12.9, V12.9.86"
        /*0030*/ 	.string	"Build cuda_12.9.r12.9/compiler.36037853_0"
        /*0030*/ 	.string	"-v  -suppress-debug-info  -lineinfo  -arch sm_100a "



//--------------------- .note.nv.cuver            --------------------------
	.section	.note.nv.cuver,"",@"SHT_NOTE"
	.sectionflags	@"SHF_NOTE_NV_CUVER"
        /*0018*/ 	.short	0x0001
        /*001a*/ 	.short	0x0064
        /*001c*/ 	.short	0x0001
        /*001e*/ 	.short	0x0000
        /*0020*/ 	.short	0x0001
        /*0022*/ 	.short	0x0000


//--------------------- .nv.info                  --------------------------
	.section	.nv.info,"",@"SHT_CUDA_INFO"
	.align	4


	//----- nvinfo : EIATTR_REGCOUNT
	.align		4
        /*0000*/ 	.byte	0x04, 0x2f
        /*0002*/ 	.short	(.L_4 - .L_3)
	.align		4
.L_3:
        /*0004*/ 	.word	index@(matmul_kernel)
        /*0008*/ 	.word	0x00000060


	//----- nvinfo : EIATTR_FRAME_SIZE
	.align		4
.L_4:
        /*000c*/ 	.byte	0x04, 0x11
        /*000e*/ 	.short	(.L_6 - .L_5)
	.align		4
.L_5:
        /*0010*/ 	.word	index@($__internal_2_$__cuda_sm10x_tcgen05_guardrail_trap_unallocated_columns_being_dealloced)
        /*0014*/ 	.word	0x000015c8


	//----- nvinfo : EIATTR_FRAME_SIZE
	.align		4
.L_6:
        /*0018*/ 	.byte	0x04, 0x11
        /*001a*/ 	.short	(.L_8 - .L_7)
	.align		4
.L_7:
        /*001c*/ 	.word	index@($__internal_1_$__cuda_sm10x_tcgen05_guardrail_trap_phase_invalid_during_alloc)
        /*0020*/ 	.word	0x000015c8


	//----- nvinfo : EIATTR_FRAME_SIZE
	.align		4
.L_8:
        /*0024*/ 	.byte	0x04, 0x11
        /*0026*/ 	.short	(.L_10 - .L_9)
	.align		4
.L_9:
        /*0028*/ 	.word	index@($__internal_0_$__cuda_sm10x_tcgen05_guardrail_trap_col_being_dealloced_not_returned_by_alloc)
        /*002c*/ 	.word	0x000015c8


	//----- nvinfo : EIATTR_FRAME_SIZE
	.align		4
.L_10:
        /*0030*/ 	.byte	0x04, 0x11
        /*0032*/ 	.short	(.L_12 - .L_11)
	.align		4
.L_11:
        /*0034*/ 	.word	index@(matmul_kernel)
        /*0038*/ 	.word	0x000015c8


	//----- nvinfo : EIATTR_MIN_STACK_SIZE
	.align		4
.L_12:
        /*003c*/ 	.byte	0x04, 0x12
        /*003e*/ 	.short	(.L_14 - .L_13)
	.align		4
.L_13:
        /*0040*/ 	.word	index@(matmul_kernel)
        /*0044*/ 	.word	0x000015c8
.L_14:


//--------------------- .nv.info.matmul_kernel    --------------------------
	.section	.nv.info.matmul_kernel,"",@"SHT_CUDA_INFO"
	.sectionflags	@""
	.align	4


	//----- nvinfo : EIATTR_CUDA_API_VERSION
	.align		4
        /*0000*/ 	.byte	0x04, 0x37
        /*0002*/ 	.short	(.L_16 - .L_15)
.L_15:
        /*0004*/ 	.word	0x00000081


	//----- nvinfo : EIATTR_KPARAM_INFO
	.align		4
.L_16:
        /*0008*/ 	.byte	0x04, 0x17
        /*000a*/ 	.short	(.L_18 - .L_17)
.L_17:
        /*000c*/ 	.word	0x00000000
        /*0010*/ 	.short	0x000d
        /*0012*/ 	.short	0x0048
        /*0014*/ 	.byte	0x00, 0xf4, 0x21, 0x00


	//----- nvinfo : EIATTR_KPARAM_INFO
	.align		4
.L_18:
        /*0018*/ 	.byte	0x04, 0x17
        /*001a*/ 	.short	(.L_20 - .L_19)
.L_19:
        /*001c*/ 	.word	0x00000000
        /*0020*/ 	.short	0x000c
        /*0022*/ 	.short	0x0040
        /*0024*/ 	.byte	0x00, 0xf4, 0x21, 0x00


	//----- nvinfo : EIATTR_KPARAM_INFO
	.align		4
.L_20:
        /*0028*/ 	.byte	0x04, 0x17
        /*002a*/ 	.short	(.L_22 - .L_21)
.L_21:
        /*002c*/ 	.word	0x00000000
        /*0030*/ 	.short	0x000b
        /*0032*/ 	.short	0x0038
        /*0034*/ 	.byte	0x00, 0xf0, 0x11, 0x00


	//----- nvinfo : EIATTR_KPARAM_INFO
	.align		4
.L_22:
        /*0038*/ 	.byte	0x04, 0x17
        /*003a*/ 	.short	(.L_24 - .L_23)
.L_23:
        /*003c*/ 	.word	0x00000000
        /*0040*/ 	.short	0x000a
        /*0042*/ 	.short	0x0034
        /*0044*/ 	.byte	0x00, 0xf0, 0x11, 0x00


	//----- nvinfo : EIATTR_KPARAM_INFO
	.align		4
.L_24:
        /*0048*/ 	.byte	0x04, 0x17
        /*004a*/ 	.short	(.L_26 - .L_25)
.L_25:
        /*004c*/ 	.word	0x00000000
        /*0050*/ 	.short	0x0009
        /*0052*/ 	.short	0x0030
        /*0054*/ 	.byte	0x00, 0xf0, 0x11, 0x00


	//----- nvinfo : EIATTR_KPARAM_INFO
	.align		4
.L_26:
        /*0058*/ 	.byte	0x04, 0x17
        /*005a*/ 	.short	(.L_28 - .L_27)
.L_27:
        /*005c*/ 	.word	0x00000000
        /*0060*/ 	.short	0x0008
        /*0062*/ 	.short	0x002c
        /*0064*/ 	.byte	0x00, 0xf0, 0x11, 0x00


	//----- nvinfo : EIATTR_KPARAM_INFO
	.align		4
.L_28:
        /*0068*/ 	.byte	0x04, 0x17
        /*006a*/ 	.short	(.L_30 - .L_29)
.L_29:
        /*006c*/ 	.word	0x00000000
        /*0070*/ 	.short	0x0007
        /*0072*/ 	.short	0x0028
        /*0074*/ 	.byte	0x00, 0xf0, 0x11, 0x00


	//----- nvinfo : EIATTR_KPARAM_INFO
	.align		4
.L_30:
        /*0078*/ 	.byte	0x04, 0x17
        /*007a*/ 	.short	(.L_32 - .L_31)
.L_31:
        /*007c*/ 	.word	0x00000000
        /*0080*/ 	.short	0x0006
        /*0082*/ 	.short	0x0024
        /*0084*/ 	.byte	0x00, 0xf0, 0x11, 0x00


	//----- nvinfo : EIATTR_KPARAM_INFO
	.align		4
.L_32:
        /*0088*/ 	.byte	0x04, 0x17
        /*008a*/ 	.short	(.L_34 - .L_33)
.L_33:
        /*008c*/ 	.word	0x00000000
        /*0090*/ 	.short	0x0005
        /*0092*/ 	.short	0x0020
        /*0094*/ 	.byte	0x00, 0xf0, 0x11, 0x00


	//----- nvinfo : EIATTR_KPARAM_INFO
	.align		4
.L_34:
        /*0098*/ 	.byte	0x04, 0x17
        /*009a*/ 	.short	(.L_36 - .L_35)
.L_35:
        /*009c*/ 	.word	0x00000000
        /*00a0*/ 	.short	0x0004
        /*00a2*/ 	.short	0x001c
        /*00a4*/ 	.byte	0x00, 0xf0, 0x11, 0x00


	//----- nvinfo : EIATTR_KPARAM_INFO
	.align		4
.L_36:
        /*00a8*/ 	.byte	0x04, 0x17
        /*00aa*/ 	.short	(.L_38 - .L_37)
.L_37:
        /*00ac*/ 	.word	0x00000000
        /*00b0*/ 	.short	0x0003
        /*00b2*/ 	.short	0x0018
        /*00b4*/ 	.byte	0x00, 0xf0, 0x11, 0x00


	//----- nvinfo : EIATTR_KPARAM_INFO
	.align		4
.L_38:
        /*00b8*/ 	.byte	0x04, 0x17
        /*00ba*/ 	.short	(.L_40 - .L_39)
.L_39:
        /*00bc*/ 	.word	0x00000000
        /*00c0*/ 	.short	0x0002
        /*00c2*/ 	.short	0x0010
        /*00c4*/ 	.byte	0x00, 0xf4, 0x21, 0x00


	//----- nvinfo : EIATTR_KPARAM_INFO
	.align		4
.L_40:
        /*00c8*/ 	.byte	0x04, 0x17
        /*00ca*/ 	.short	(.L_42 - .L_41)
.L_41:
        /*00cc*/ 	.word	0x00000000
        /*00d0*/ 	.short	0x0001
        /*00d2*/ 	.short	0x0008
        /*00d4*/ 	.byte	0x00, 0xf4, 0x21, 0x00


	//----- nvinfo : EIATTR_KPARAM_INFO
	.align		4
.L_42:
        /*00d8*/ 	.byte	0x04, 0x17
        /*00da*/ 	.short	(.L_44 - .L_43)
.L_43:
        /*00dc*/ 	.word	0x00000000
        /*00e0*/ 	.short	0x0000
        /*00e2*/ 	.short	0x0000
        /*00e4*/ 	.byte	0x00, 0xf4, 0x21, 0x00


	//----- nvinfo : EIATTR_AT_ENTRY_FRAGMENTS
	.align		4
.L_44:
        /*00e8*/ 	.byte	0x04, 0x4f
        /*00ea*/ 	.short	(.L_46 - .L_45)


	//   ....[0]....
.L_45:
        /*00ec*/ 	.word	0x00000004


	//----- nvinfo : EIATTR_RESERVED_SMEM_USED
	.align		4
.L_46:
        /*00f0*/ 	.byte	0x01, 0x41
	.zero		2


	//----- nvinfo : EIATTR_SPARSE_MMA_MASK
	.align		4
        /*00f4*/ 	.byte	0x03, 0x50
        /*00f6*/ 	.short	0x0000


	//----- nvinfo : EIATTR_TCGEN05_1CTA_USED
	.align		4
        /*00f8*/ 	.byte	0x01, 0x51
	.zero		2


	//----- nvinfo : EIATTR_MAXREG_COUNT
	.align		4
        /*00fc*/ 	.byte	0x03, 0x1b
        /*00fe*/ 	.short	0x00ff


	//----- nvinfo : EIATTR_NUM_BARRIERS
	.align		4
        /*0100*/ 	.byte	0x02, 0x4c
        /*0102*/ 	.byte	0x01
	.zero		1


	//----- nvinfo : EIATTR_ANNOTATIONS
	.align		4
        /*0104*/ 	.byte	0x04, 0x55
        /*0106*/ 	.short	(.L_48 - .L_47)


	//   ....[0]....
.L_47:
        /*0108*/ 	.word	0x00000001
        /*010c*/ 	.byte	0xf0, 0x09, 0x00, 0x00, 0x01, 0x00, 0x00, 0x00, 0x60, 0x0a, 0x00, 0x00, 0x01, 0x00, 0x00, 0x00
        /* <DEDUP_REMOVED lines=2952> */
        /*b99c*/ 	.byte	0xc0, 0x1e, 0x04, 0x00


	//----- nvinfo : EIATTR_INT_WARP_WIDE_INSTR_OFFSETS
	.align		4
.L_48:
        /*b9a0*/ 	.byte	0x04, 0x31
        /*b9a2*/ 	.short	(.L_50 - .L_49)


	//   ....[0]....
.L_49:
        /*b9a4*/ 	.word	0x00000fa0


	//   ....[1]....
        /*b9a8*/ 	.word	0x00000fb0


	//   ....[2]....
        /*b9ac*/ 	.word	0x00012dc0


	//   ....[3]....
        /*b9b0*/ 	.word	0x00042240


	//   ....[4]....
        /*b9b4*/ 	.word	0x00042290


	//----- nvinfo : EIATTR_COOP_GROUP_MASK_REGIDS
	.align		4
.L_50:
        /*b9b8*/ 	.byte	0x04, 0x29
        /*b9ba*/ 	.short	(.L_52 - .L_51)


	//   ....[0]....
.L_51:
        /*b9bc*/ 	.word	0xffffffff


	//   ....[1]....
        /*b9c0*/ 	.word	0xffffffff


	//   ....[2]....
        /*b9c4*/ 	.word	0xffffffff


	//   ....[3]....
        /*b9c8*/ 	.word	0xffffffff


	//----- nvinfo : EIATTR_COOP_GROUP_INSTR_OFFSETS
	.align		4
.L_52:
        /*b9cc*/ 	.byte	0x04, 0x28
        /*b9ce*/ 	.short	(.L_54 - .L_53)


	//   ....[0]....
.L_53:
        /*b9d0*/ 	.word	0x00000070


	//   ....[1]....
        /*b9d4*/ 	.word	0x00000330


	//   ....[2]....
        /*b9d8*/ 	.word	0x000420d0


	//   ....[3]....
        /*b9dc*/ 	.word	0x00042340


	//----- nvinfo : EIATTR_VRC_CTA_INIT_COUNT
	.align		4
.L_54:
        /*b9e0*/ 	.byte	0x02, 0x4a
        /*b9e2*/ 	.byte	0x80
	.zero		1


	//----- nvinfo : EIATTR_MBARRIER_INSTR_OFFSETS
	.align		4
        /*b9e4*/ 	.byte	0x04, 0x39
        /*b9e6*/ 	.short	(.L_56 - .L_55)


	//   ....[0]....
.L_55:
        /*b9e8*/ 	.word	0x00001b50
        /*b9ec*/ 	.word	0x000000ff
        /*b9f0*/ 	.word	0x00000000
        /*b9f4*/ 	.short	0x0100
        /*b9f6*/ 	.byte	0x0b
	.zero		1


	//   ....[1]....
        /*b9f8*/ 	.word	0x00012dd0
        /*b9fc*/ 	.word	0x000000ff
        /*ba00*/ 	.word	0x00018008
        /*ba04*/ 	.short	0x0100
        /*ba06*/ 	.byte	0x09
	.zero		1


	//   ....[2]....
        /*ba08*/ 	.word	0x00028050
        /*ba0c*/ 	.word	0x000000ff
        /*ba10*/ 	.word	0x00000000
        /*ba14*/ 	.short	0x010a
        /*ba16*/ 	.byte	0x0b
	.zero		1


	//   ....[3]....
        /*ba18*/ 	.word	0x00036f10
        /*ba1c*/ 	.word	0x000000ff
        /*ba20*/ 	.word	0x00000000
        /*ba24*/ 	.short	0x010a
        /*ba26*/ 	.byte	0x0b
	.zero		1


	//   ....[4]....
        /*ba28*/ 	.word	0x00037070
        /*ba2c*/ 	.word	0x000000ff
        /*ba30*/ 	.word	0x00018000
        /*ba34*/ 	.short	0x0108
        /*ba36*/ 	.byte	0x09
	.zero		1


	//   ....[5]....
        /*ba38*/ 	.word	0x00037170
        /*ba3c*/ 	.word	0x000000ff
        /*ba40*/ 	.word	0x00018008
        /*ba44*/ 	.short	0x0108
        /*ba46*/ 	.byte	0x09
	.zero		1


	//   ....[6]....
        /*ba48*/ 	.word	0x00042360
        /*ba4c*/ 	.word	0x000000ff
        /*ba50*/ 	.word	0x00000000
        /*ba54*/ 	.short	0x010a
        /*ba56*/ 	.byte	0x0b
	.zero		1


	//   ....[7]....
        /*ba58*/ 	.word	0x00042390
        /*ba5c*/ 	.word	0x000000ff
        /*ba60*/ 	.word	0x00000000
        /*ba64*/ 	.short	0x010a
        /*ba66*/ 	.byte	0x0b
	.zero		1


	//----- nvinfo : EIATTR_NUM_MBARRIERS
	.align		4
.L_56:
        /*ba68*/ 	.byte	0x03, 0x38
        /*ba6a*/ 	.short	0x0002


	//----- nvinfo : EIATTR_EXIT_INSTR_OFFSETS
	.align		4
        /*ba6c*/ 	.byte	0x04, 0x1c
        /*ba6e*/ 	.short	(.L_58 - .L_57)


	//   ....[0]....
.L_57:
        /*ba70*/ 	.word	0x00042350


	//----- nvinfo : EIATTR_REQNTID
	.align		4
.L_58:
        /*ba74*/ 	.byte	0x04, 0x10
        /*ba76*/ 	.short	(.L_60 - .L_59)
.L_59:
        /*ba78*/ 	.word	0x00000080
        /*ba7c*/ 	.word	0x00000001
        /*ba80*/ 	.word	0x00000001


	//----- nvinfo : EIATTR_CRS_STACK_SIZE
	.align		4
.L_60:
        /*ba84*/ 	.byte	0x04, 0x1e
        /*ba86*/ 	.short	(.L_62 - .L_61)
.L_61:
        /*ba88*/ 	.word	0x00000000


	//----- nvinfo : EIATTR_CBANK_PARAM_SIZE
	.align		4
.L_62:
        /*ba8c*/ 	.byte	0x03, 0x19
        /*ba8e*/ 	.short	0x0050


	//----- nvinfo : EIATTR_PARAM_CBANK
	.align		4
        /*ba90*/ 	.byte	0x04, 0x0a
        /*ba92*/ 	.short	(.L_64 - .L_63)
	.align		4
.L_63:
        /*ba94*/ 	.word	index@(.nv.constant0.matmul_kernel)
        /*ba98*/ 	.short	0x0380
        /*ba9a*/ 	.short	0x0050


	//----- nvinfo : EIATTR_SW_WAR
	.align		4
.L_64:
        /*ba9c*/ 	.byte	0x04, 0x36
        /*ba9e*/ 	.short	(.L_66 - .L_65)
.L_65:
        /*baa0*/ 	.word	0x00000008
.L_66:


//--------------------- .nv.compat                --------------------------
	.section	.nv.compat,"",@"SHT_CUDA_COMPAT_INFO"
	.align	4
        /*0000*/ 	.byte	0x02, 0x02, 0x02, 0x00, 0x02, 0x05, 0x05, 0x00, 0x02, 0x03, 0x00, 0x00, 0x02, 0x06, 0x01, 0x00


//--------------------- .nv.callgraph             --------------------------
	.section	.nv.callgraph,"",@"SHT_CUDA_CALLGRAPH"
	.align	4
	.sectionentsize	8
	.align		4
        /*0000*/ 	.word	0x00000000
	.align		4
        /*0004*/ 	.word	0xffffffff
	.align		4
        /*0008*/ 	.word	0x00000000
	.align		4
        /*000c*/ 	.word	0xfffffffe
	.align		4
        /*0010*/ 	.word	0x00000000
	.align		4
        /*0014*/ 	.word	0xfffffffd
	.align		4
        /*0018*/ 	.word	0x00000000
	.align		4
        /*001c*/ 	.word	0xfffffffc


//--------------------- .text.matmul_kernel       --------------------------
	.section	.text.matmul_kernel,"ax",@progbits
	.align	128
        .global         matmul_kernel
        .type           matmul_kernel,@function
        .size           matmul_kernel,(.L_x_20 - matmul_kernel)
        .other          matmul_kernel,@"STO_CUDA_ENTRY STV_DEFAULT"
matmul_kernel:
.text.matmul_kernel:
[----:B------:R-:W0:Y:S01]  /*0000*/  LDC R1, c[0x0][0x37c] ;  /* 0x0000df00ff017b82 */ /* 0x000e220000000800 */
[----:B------:R-:W1:Y:S01]  /*0010*/  S2R R2, SR_TID.X ;  /* 0x0000000000027919 */ /* 0x000e620000002100 */
[----:B0-----:R-:W-:Y:S01]  /*0020*/  VIADD R1, R1, 0xffffea38 ;  /* 0xffffea3801017836 */ /* 0x001fe20000000000 */
[----:B-1----:R-:W-:-:S13]  /*0030*/  ISETP.GE.U32.AND P0, PT, R2, 0x20, PT ;  /* 0x000000200200780c */ /* 0x002fda0003f06070 */
[----:B------:R-:W-:Y:S02]  /*0040*/  VOTEU.ANY UP0, P0 ;  /* 0x0000000000ff7886 */ /* 0x000fe40000000100 */
[----:B------:R-:W-:Y:S05]  /*0050*/  BRA.U UP0, `(.L_x_0) ;  /* 0x0000000100b87547 */ /* 0x000fea000b800000 */
[----:B------:R-:W0:Y:S01]  /*0060*/  S2UR UR6, SR_CgaCtaId ;  /* 0x00000000000679c3 */ /* 0x000e220000008800 */
[----:B------:R-:W-:Y:S01]  /*0070*/  NOP ;  /* 0x0000000000007918 */ /* 0x000fe20000000000 */
[----:B------:R-:W-:Y:S02]  /*0080*/  UMOV UR4, 0x40 ;  /* 0x0000004000047882 */ /* 0x000fe40000000000 */
[----:B0-----:R-:W-:-:S09]  /*0090*/  ULEA UR4, UR6, UR4, 0x18 ;  /* 0x0000000406047291 */ /* 0x001fd2000f8ec0ff */
[----:B------:R-:W0:Y:S01]  /*00a0*/  LDS.U8 R0, [UR4] ;  /* 0x00000004ff007984 */ /* 0x000e220008000000 */
[----:B------:R-:W-:Y:S02]  /*00b0*/  UMOV UR4, 0x400 ;  /* 0x0000040000047882 */ /* 0x000fe40000000000 */
[----:B------:R-:W-:Y:S01]  /*00c0*/  ULEA UR4, UR6, UR4, 0x18 ;  /* 0x0000000406047291 */ /* 0x000fe2000f8ec0ff */
[----:B0-----:R-:W-:-:S13]  /*00d0*/  ISETP.NE.AND P0, PT, R0, RZ, PT ;  /* 0x000000ff0000720c */ /* 0x001fda0003f05270 */
[----:B------:R-:W-:Y:S05]  /*00e0*/  @P0 BRA `(.L_x_1) ;  /* 0x00000000007c0947 */ /* 0x000fea0003800000 */
[----:B------:R-:W-:-:S13]  /*00f0*/  ELECT P0, URZ, PT ;  /* 0x0000000000ff782f */ /* 0x000fda0003800000 */
[----:B------:R-:W-:Y:S05]  /*0100*/  @!P0 BRA `(.L_x_2) ;  /* 0x0000000000848947 */ /* 0x000fea0003800000 */
[----:B------:R-:W-:Y:S01]  /*0110*/  UMOV UR5, 0x8 ;  /* 0x0000000800057882 */ /* 0x000fe20000000000 */
[----:B------:R-:W-:Y:S02]  /*0120*/  IMAD.MOV.U32 R5, RZ, RZ, 0x1 ;  /* 0x00000001ff057424 */ /* 0x000fe400078e00ff */
[----:B------:R-:W-:Y:S02]  /*0130*/  IMAD.MOV.U32 R3, RZ, RZ, 0xff ;  /* 0x000000ffff037424 */ /* 0x000fe400078e00ff */
[----:B------:R-:W-:Y:S04]  /*0140*/  DEPBAR.LE SB0, 0x36 ;  /* 0x00008d800000791a */ /* 0x000fe80000000000 */
[----:B------:R-:W0:Y:S02]  /*0150*/  UTCATOMSWS.FIND_AND_SET.ALIGN UP1, UR5, UR5 ;  /* 0x00000005000575e3 */ /* 0x000e240008020800 */
[----:B0-----:R-:W-:-:S04]  /*0160*/  PLOP3.LUT P0, PT, PT, PT, UP1, 0x80, 0x8 ;  /* 0x000000000008781c */ /* 0x001fc80003f0f018 */
[----:B------:R-:W-:-:S04]  /*0170*/  SEL R0, RZ, 0xffffffff, !P0 ;  /* 0xffffffffff007807 */ /* 0x000fc80004000000 */
[----:B------:R-:W-:Y:S01]  /*0180*/  ISETP.NE.AND P0, PT, R0, RZ, PT ;  /* 0x000000ff0000720c */ /* 0x000fe20003f05270 */
[----:B------:R-:W-:-:S12]  /*0190*/  IMAD.U32 R0, RZ, RZ, UR5 ;  /* 0x00000005ff007e24 */ /* 0x000fd8000f8e00ff */
[----:B------:R-:W-:Y:S05]  /*01a0*/  @P0 BRA `(.L_x_3) ;  /* 0x0000000000240947 */ /* 0x000fea0003800000 */
.L_x_4:
[----:B------:R-:W-:Y:S05]  /*01b0*/  NANOSLEEP 0x64 ;  /* 0x000000640000795d */ /* 0x000fea0003800000 */
[----:B------:R-:W-:-:S05]  /*01c0*/  UMOV UR5, 0x8 ;  /* 0x0000000800057882 */ /* 0x000fca0000000000 */
[----:B------:R-:W-:Y:S04]  /*01d0*/  DEPBAR.LE SB0, 0x36 ;  /* 0x00008d800000791a */ /* 0x000fe80000000000 */
[----:B------:R-:W0:Y:S02]  /*01e0*/  UTCATOMSWS.FIND_AND_SET.ALIGN UP1, UR5, UR5 ;  /* 0x00000005000575e3 */ /* 0x000e240008020800 */
[----:B0-----:R-:W-:-:S04]  /*01f0*/  PLOP3.LUT P0, PT, PT, PT, UP1, 0x80, 0x8 ;  /* 0x000000000008781c */ /* 0x001fc80003f0f018 */
[----:B------:R-:W-:-:S04]  /*0200*/  SEL R0, RZ, 0xffffffff, !P0 ;  /* 0xffffffffff007807 */ /* 0x000fc80004000000 */
[----:B------:R-:W-:Y:S01]  /*0210*/  ISETP.NE.AND P0, PT, R0, RZ, PT ;  /* 0x000000ff0000720c */ /* 0x000fe20003f05270 */
[----:B------:R-:W-:-:S12]  /*0220*/  IMAD.U32 R0, RZ, RZ, UR5 ;  /* 0x00000005ff007e24 */ /* 0x000fd8000f8e00ff */
[----:B------:R-:W-:Y:S05]  /*0230*/  @!P0 BRA `(.L_x_4) ;  /* 0xfffffffc00dc8947 */ /* 0x000fea000383ffff */
.L_x_3:
[C---:B------:R-:W-:Y:S01]  /*0240*/  VIADD R4, R0.reuse, 0x10 ;  /* 0x0000001000047836 */ /* 0x040fe20000000000 */
[----:B------:R-:W-:Y:S01]  /*0250*/  UMOV UR5, 0x50 ;  /* 0x0000005000057882 */ /* 0x000fe20000000000 */
[----:B------:R-:W-:Y:S01]  /*0260*/  SHF.L.U32 R3, R3, R0, RZ ;  /* 0x0000000003037219 */ /* 0x000fe200000006ff */
[----:B------:R-:W-:Y:S01]  /*0270*/  ULEA UR5, UR6, UR5, 0x18 ;  /* 0x0000000506057291 */ /* 0x000fe2000f8ec0ff */
[----:B------:R-:W-:Y:S01]  /*0280*/  IMAD.SHL.U32 R0, R0, 0x20, RZ ;  /* 0x0000002000007824 */ /* 0x000fe200078e00ff */
[----:B------:R-:W-:-:S04]  /*0290*/  SHF.L.U32 R4, R5, R4, RZ ;  /* 0x0000000405047219 */ /* 0x000fc800000006ff */
[----:B------:R-:W-:-:S05]  /*02a0*/  LOP3.LUT R3, R4, R3, RZ, 0xfc, !PT ;  /* 0x0000000304037212 */ /* 0x000fca00078efcff */
[----:B------:R0:W-:Y:S04]  /*02b0*/  ATOMS.OR RZ, [UR5], R3 ;  /* 0x00000003ffff798c */ /* 0x0001e8000b000005 */
[----:B------:R0:W-:Y:S01]  /*02c0*/  STS [UR4], R0 ;  /* 0x00000000ff007988 */ /* 0x0001e20008000804 */
[----:B------:R-:W-:Y:S05]  /*02d0*/  BRA `(.L_x_2) ;  /* 0x0000000000107947 */ /* 0x000fea0003800000 */
.L_x_1:
[----:B------:R-:W-:Y:S01]  /*02e0*/  IMAD.MOV.U32 R0, RZ, RZ, -0x1 ;  /* 0xffffffffff007424 */ /* 0x000fe200078e00ff */
[----:B------:R-:W-:-:S04]  /*02f0*/  MOV R4, 0x320 ;  /* 0x0000032000047802 */ /* 0x000fc80000000f00 */
[----:B------:R0:W-:Y:S03]  /*0300*/  STS [UR4], R0 ;  /* 0x00000000ff007988 */ /* 0x0001e60008000804 */
[----:B0-----:R-:W-:Y:S05]  /*0310*/  CALL.REL.NOINC `($__internal_1_$__cuda_sm10x_tcgen05_guardrail_trap_phase_invalid_during_alloc) ;  /* 0x0000042000347944 */ /* 0x001fea0003c00000 */
.L_x_2:
[----:B------:R-:W-:Y:S05]  /*0320*/  WARPSYNC.ALL ;  /* 0x0000000000007948 */ /* 0x000fea0003800000 */
[----:B------:R-:W-:Y:S01]  /*0330*/  NOP ;  /* 0x0000000000007918 */ /* 0x000fe20000000000 */
.L_x_0:
[----:B------:R-:W1:Y:S01]  /*0340*/  LDC.64 R12, c[0x0][0x398] ;  /* 0x0000e600ff0c7b82 */ /* 0x000e620000000a00 */
[----:B------:R-:W2:Y:S01]  /*0350*/  S2R R6, SR_CTAID.X ;  /* 0x0000000000067919 */ /* 0x000ea20000002500 */
[----:B------:R-:W-:Y:S01]  /*0360*/  LOP3.LUT R20, R2, 0x7f, RZ, 0xc0, !PT ;  /* 0x0000007f02147812 */ /* 0x000fe200078ec0ff */
[----:B------:R-:W-:Y:S01]  /*0370*/  UMOV UR9, 0x400 ;  /* 0x0000040000097882 */ /* 0x000fe20000000000 */
[----:B------:R-:W-:Y:S01]  /*0380*/  SHF.R.U32.HI R2, RZ, 0x5, R2 ;  /* 0x00000005ff027819 */ /* 0x000fe20000011602 */
[----:B------:R-:W3:Y:S03]  /*0390*/  LDCU UR16, c[0x0][0x3a4] ;  /* 0x00007480ff1077ac */ /* 0x000ee60008000800 */
[----:B------:R-:W4:Y:S01]  /*03a0*/  S2UR UR5, SR_CgaCtaId ;  /* 0x00000000000579c3 */ /* 0x000f220000008800 */
[----:B------:R-:W-:Y:S01]  /*03b0*/  R2UR UR7, R2 ;  /* 0x00000000020772ca */ /* 0x000fe200000e0000 */
[----:B------:R-:W0:Y:S01]  /*03c0*/  LDCU.64 UR20, c[0x0][0x358] ;  /* 0x00006b00ff1477ac */ /* 0x000e220008000a00 */
[----:B------:R-:W0:Y:S05]  /*03d0*/  LDCU.128 UR12, c[0x0][0x380] ;  /* 0x00007000ff0c77ac */ /* 0x000e2a0008000c00 */
[----:B------:R-:W5:Y:S06]  /*03e0*/  LDC R21, c[0x0][0x3a0] ;  /* 0x0000e800ff157b82 */ /* 0x000f6c0000000800 */
[----:B------:R-:W-:Y:S01]  /*03f0*/  USHF.L.U32 UR4, UR7, 0x15, URZ ;  /* 0x0000001507047899 */ /* 0x000fe200080006ff */
[----:B01----:R-:W-:-:S03]  /*0400*/  VIADD R0, R13, 0x7f ;  /* 0x0000007f0d007836 */ /* 0x003fc60000000000 */
[----:B------:R-:W-:Y:S02]  /*0410*/  ULOP3.LUT UR4, UR4, 0x600000, URZ, 0xc0, !UPT ;  /* 0x0060000004047892 */ /* 0x000fe4000f8ec0ff */
[----:B------:R-:W-:Y:S01]  /*0420*/  SHF.R.S32.HI R3, RZ, 0x1f, R0 ;  /* 0x0000001fff037819 */ /* 0x000fe20000011400 */
[----:B----4-:R-:W-:-:S03]  /*0430*/  ULEA UR9, UR5, UR9, 0x18 ;  /* 0x0000000905097291 */ /* 0x010fc6000f8ec0ff */
[----:B------:R-:W-:Y:S01]  /*0440*/  LEA.HI R3, R3, R0, RZ, 0x7 ;  /* 0x0000000003037211 */ /* 0x000fe200078f38ff */
[----:B------:R-:W-:Y:S01]  /*0450*/  BAR.SYNC.DEFER_BLOCKING 0x0 ;  /* 0x0000000000007b1d */ /* 0x000fe20000010000 */
[----:B--2---:R-:W-:Y:S01]  /*0460*/  IABS R10, R6 ;  /* 0x00000006000a7213 */ /* 0x004fe20000000000 */
[----:B------:R-:W-:Y:S01]  /*0470*/  UIADD3 UR11, UPT, UPT, UR9, 0x18000, URZ ;  /* 0x00018000090b7890 */ /* 0x000fe2000fffe0ff */
[----:B------:R-:W-:-:S04]  /*0480*/  SHF.R.S32.HI R3, RZ, 0x7, R3 ;  /* 0x00000007ff037819 */ /* 0x000fc80000011403 */
[-C--:B------:R-:W-:Y:S02]  /*0490*/  IABS R7, R3.reuse ;  /* 0x0000000300077213 */ /* 0x080fe40000000000 */
[----:B------:R-:W-:Y:S02]  /*04a0*/  IABS R11, R3 ;  /* 0x00000003000b7213 */ /* 0x000fe40000000000 */
[----:B------:R-:W0:Y:S01]  /*04b0*/  I2F.RP R0, R7 ;  /* 0x0000000700007306 */ /* 0x000e220000209400 */
[----:B------:R-:W1:Y:S07]  /*04c0*/  LDS R17, [UR9] ;  /* 0x00000009ff117984 */ /* 0x000e6e0008000800 */
[----:B0-----:R-:W0:Y:S02]  /*04d0*/  MUFU.RCP R0, R0 ;  /* 0x0000000000007308 */ /* 0x001e240000001000 */
[----:B0-----:R-:W-:-:S02]  /*04e0*/  VIADD R4, R0, 0xffffffe ;  /* 0x0ffffffe00047836 */ /* 0x001fc40000000000 */
[----:B------:R-:W-:-:S04]  /*04f0*/  IMAD.MOV R0, RZ, RZ, -R11 ;  /* 0x000000ffff007224 */ /* 0x000fc800078e0a0b */
[----:B------:R0:W2:Y:S02]  /*0500*/  F2I.FTZ.U32.TRUNC.NTZ R5, R4 ;  /* 0x0000000400057305 */ /* 0x0000a4000021f000 */
[----:B0-----:R-:W-:Y:S02]  /*0510*/  IMAD.MOV.U32 R4, RZ, RZ, RZ ;  /* 0x000000ffff047224 */ /* 0x001fe400078e00ff */
[----:B--2---:R-:W-:Y:S01]  /*0520*/  IMAD.MOV R8, RZ, RZ, -R5 ;  /* 0x000000ffff087224 */ /* 0x004fe200078e0a05 */
[----:B-1----:R-:W-:-:S03]  /*0530*/  R2UR UR8, R17 ;  /* 0x00000000110872ca */ /* 0x002fc600000e0000 */
[----:B------:R-:W-:Y:S02]  /*0540*/  IMAD R9, R8, R7, RZ ;  /* 0x0000000708097224 */ /* 0x000fe400078e02ff */
[----:B------:R-:W-:Y:S01]  /*0550*/  IMAD.MOV.U32 R8, RZ, RZ, R10 ;  /* 0x000000ffff087224 */ /* 0x000fe200078e000a */
[----:B------:R-:W-:Y:S01]  /*0560*/  IABS R10, R13 ;  /* 0x0000000d000a7213 */ /* 0x000fe20000000000 */
[----:B------:R-:W-:-:S06]  /*0570*/  IMAD.HI.U32 R5, R5, R9, R4 ;  /* 0x0000000905057227 */ /* 0x000fcc00078e0004 */
[----:B------:R-:W-:Y:S01]  /*0580*/  IMAD.HI.U32 R5, R5, R8, RZ ;  /* 0x0000000805057227 */ /* 0x000fe200078e00ff */
[----:B------:R-:W-:-:S03]  /*0590*/  UIADD3 UR10, UPT, UPT, UR8, UR4, URZ ;  /* 0x00000004080a7290 */ /* 0x000fc6000fffe0ff */
[----:B------:R-:W-:Y:S01]  /*05a0*/  IMAD R0, R5, R0, R8 ;  /* 0x0000000005007224 */ /* 0x000fe200078e0208 */
[----:B------:R-:W-:Y:S01]  /*05b0*/  UMOV UR4, 0x1 ;  /* 0x0000000100047882 */ /* 0x000fe20000000000 */
[----:B------:R-:W-:Y:S03]  /*05c0*/  BAR.SYNC.DEFER_BLOCKING 0x0 ;  /* 0x0000000000007b1d */ /* 0x000fe60000010000 */
[----:B------:R-:W-:-:S13]  /*05d0*/  ISETP.GT.U32.AND P1, PT, R7, R0, PT ;  /* 0x000000000700720c */ /* 0x000fda0003f24070 */
[----:B------:R-:W-:Y:S02]  /*05e0*/  @!P1 IMAD.IADD R0, R0, 0x1, -R7 ;  /* 0x0000000100009824 */ /* 0x000fe400078e0a07 */
[----:B------:R-:W-:Y:S01]  /*05f0*/  @!P1 VIADD R5, R5, 0x1 ;  /* 0x0000000105059836 */ /* 0x000fe20000000000 */
[----:B------:R-:W-:Y:S02]  /*0600*/  ISETP.NE.AND P1, PT, R3, RZ, PT ;  /* 0x000000ff0300720c */ /* 0x000fe40003f25270 */
[----:B------:R-:W-:Y:S02]  /*0610*/  ISETP.GE.U32.AND P0, PT, R0, R7, PT ;  /* 0x000000070000720c */ /* 0x000fe40003f06070 */
[----:B------:R-:W-:-:S04]  /*0620*/  LOP3.LUT R0, R6, R3, RZ, 0x3c, !PT ;  /* 0x0000000306007212 */ /* 0x000fc800078e3cff */
[----:B------:R-:W-:Y:S01]  /*0630*/  ISETP.GE.AND P2, PT, R0, RZ, PT ;  /* 0x000000ff0000720c */ /* 0x000fe20003f46270 */
[----:B------:R-:W-:-:S06]  /*0640*/  VIADD R0, R12, 0xff ;  /* 0x000000ff0c007836 */ /* 0x000fcc0000000000 */
[----:B------:R-:W-:-:S04]  /*0650*/  @P0 VIADD R5, R5, 0x1 ;  /* 0x0000000105050836 */ /* 0x000fc80000000000 */
[----:B------:R-:W-:Y:S01]  /*0660*/  IMAD.MOV.U32 R11, RZ, RZ, R5 ;  /* 0x000000ffff0b7224 */ /* 0x000fe200078e0005 */
[----:B------:R-:W-:-:S03]  /*0670*/  SHF.R.S32.HI R5, RZ, 0x1f, R0 ;  /* 0x0000001fff057819 */ /* 0x000fc60000011400 */
[----:B------:R-:W-:Y:S01]  /*0680*/  @!P2 IMAD.MOV R11, RZ, RZ, -R11 ;  /* 0x000000ffff0ba224 */ /* 0x000fe200078e0a0b */
[----:B------:R-:W-:Y:S02]  /*0690*/  LEA.HI R5, R5, R0, RZ, 0x8 ;  /* 0x0000000005057211 */ /* 0x000fe400078f40ff */
[----:B------:R-:W-:-:S04]  /*06a0*/  @!P1 LOP3.LUT R11, RZ, R3, RZ, 0x33, !PT ;  /* 0x00000003ff0b9212 */ /* 0x000fc800078e33ff */
[----:B------:R-:W-:Y:S01]  /*06b0*/  LEA.HI.SX32 R5, R5, -R11, 0x18 ;  /* 0x8000000b05057211 */ /* 0x000fe200078fc2ff */
[----:B------:R-:W-:-:S03]  /*06c0*/  IMAD.MOV R7, RZ, RZ, -R11 ;  /* 0x000000ffff077224 */ /* 0x000fc600078e0a0b */
[----:B------:R-:W-:Y:S01]  /*06d0*/  VIMNMX R15, PT, PT, R5, 0x1, PT ;  /* 0x00000001050f7848 */ /* 0x000fe20003fe0100 */
[----:B------:R-:W-:-:S03]  /*06e0*/  IMAD R14, R3, R7, R6 ;  /* 0x00000007030e7224 */ /* 0x000fc600078e0206 */
[----:B------:R-:W-:Y:S02]  /*06f0*/  IABS R9, R15 ;  /* 0x0000000f00097213 */ /* 0x000fe40000000000 */
[----:B------:R-:W-:Y:S02]  /*0700*/  IABS R7, R14 ;  /* 0x0000000e00077213 */ /* 0x000fe40000000000 */
[----:B------:R-:W0:Y:S08]  /*0710*/  I2F.RP R0, R9 ;  /* 0x0000000900007306 */ /* 0x000e300000209400 */
[----:B0-----:R-:W0:Y:S02]  /*0720*/  MUFU.RCP R0, R0 ;  /* 0x0000000000007308 */ /* 0x001e240000001000 */
[----:B0-----:R-:W-:-:S06]  /*0730*/  VIADD R4, R0, 0xffffffe ;  /* 0x0ffffffe00047836 */ /* 0x001fcc0000000000 */
[----:B------:R0:W1:Y:S02]  /*0740*/  F2I.FTZ.U32.TRUNC.NTZ R5, R4 ;  /* 0x0000000400057305 */ /* 0x000064000021f000 */
[----:B0-----:R-:W-:Y:S02]  /*0750*/  IMAD.MOV.U32 R4, RZ, RZ, RZ ;  /* 0x000000ffff047224 */ /* 0x001fe400078e00ff */
[----:B-1----:R-:W-:-:S04]  /*0760*/  IMAD.MOV R8, RZ, RZ, -R5 ;  /* 0x000000ffff087224 */ /* 0x002fc800078e0a05 */
[----:B------:R-:W-:Y:S01]  /*0770*/  IMAD.MOV.U32 R6, RZ, RZ, R8 ;  /* 0x000000ffff067224 */ /* 0x000fe200078e0008 */
[----:B------:R-:W-:-:S03]  /*0780*/  IABS R8, R15 ;  /* 0x0000000f00087213 */ /* 0x000fc60000000000 */
[----:B------:R-:W-:Y:S02]  /*0790*/  IMAD R3, R6, R9, RZ ;  /* 0x0000000906037224 */ /* 0x000fe400078e02ff */
[----:B------:R-:W-:Y:S02]  /*07a0*/  IMAD.MOV.U32 R6, RZ, RZ, R7 ;  /* 0x000000ffff067224 */ /* 0x000fe400078e0007 */
[----:B------:R-:W-:Y:S02]  /*07b0*/  IMAD.HI.U32 R5, R5, R3, R4 ;  /* 0x0000000305057227 */ /* 0x000fe400078e0004 */
[----:B------:R-:W0:Y:S02]  /*07c0*/  I2F.RP R4, R10 ;  /* 0x0000000a00047306 */ /* 0x000e240000209400 */
[----:B------:R-:W-:Y:S01]  /*07d0*/  IMAD.MOV R0, RZ, RZ, -R8 ;  /* 0x000000ffff007224 */ /* 0x000fe200078e0a08 */
[----:B------:R-:W-:Y:S01]  /*07e0*/  IABS R8, R12 ;  /* 0x0000000c00087213 */ /* 0x000fe20000000000 */
[----:B------:R-:W-:-:S04]  /*07f0*/  IMAD.HI.U32 R5, R5, R6, RZ ;  /* 0x0000000605057227 */ /* 0x000fc800078e00ff */
[----:B------:R-:W-:Y:S01]  /*0800*/  IMAD R0, R5, R0, R6 ;  /* 0x0000000005007224 */ /* 0x000fe200078e0206 */
[----:B------:R-:W1:Y:S04]  /*0810*/  I2F.RP R3, R8 ;  /* 0x0000000800037306 */ /* 0x000e680000209400 */
[----:B------:R-:W-:-:S04]  /*0820*/  ISETP.GT.U32.AND P1, PT, R9, R0, PT ;  /* 0x000000000900720c */ /* 0x000fc80003f24070 */
[----:B0-----:R-:W0:Y:S08]  /*0830*/  MUFU.RCP R4, R4 ;  /* 0x0000000400047308 */ /* 0x001e300000001000 */
[----:B-1----:R-:W1:Y:S01]  /*0840*/  MUFU.RCP R3, R3 ;  /* 0x0000000300037308 */ /* 0x002e620000001000 */
[----:B------:R-:W-:Y:S02]  /*0850*/  @!P1 IMAD.IADD R0, R0, 0x1, -R9 ;  /* 0x0000000100009824 */ /* 0x000fe400078e0a09 */
[----:B------:R-:W-:Y:S01]  /*0860*/  @!P1 VIADD R5, R5, 0x1 ;  /* 0x0000000105059836 */ /* 0x000fe20000000000 */
[----:B------:R-:W-:-:S02]  /*0870*/  ISETP.NE.AND P1, PT, R15, RZ, PT ;  /* 0x000000ff0f00720c */ /* 0x000fc40003f25270 */
[----:B------:R-:W-:Y:S02]  /*0880*/  ISETP.GE.U32.AND P0, PT, R0, R9, PT ;  /* 0x000000090000720c */ /* 0x000fe40003f06070 */
[----:B------:R-:W-:Y:S01]  /*0890*/  LOP3.LUT R0, R14, R15, RZ, 0x3c, !PT ;  /* 0x0000000f0e007212 */ /* 0x000fe200078e3cff */
[----:B0-----:R-:W-:-:S03]  /*08a0*/  VIADD R6, R4, 0xffffffe ;  /* 0x0ffffffe04067836 */ /* 0x001fc60000000000 */
[----:B------:R-:W-:Y:S01]  /*08b0*/  ISETP.GE.AND P2, PT, R0, RZ, PT ;  /* 0x000000ff0000720c */ /* 0x000fe20003f46270 */
[----:B------:R0:W2:Y:S01]  /*08c0*/  F2I.FTZ.U32.TRUNC.NTZ R7, R6 ;  /* 0x0000000600077305 */ /* 0x0000a2000021f000 */
[----:B-1----:R-:W-:-:S05]  /*08d0*/  VIADD R4, R3, 0xffffffe ;  /* 0x0ffffffe03047836 */ /* 0x002fca0000000000 */
[----:B------:R-:W-:Y:S02]  /*08e0*/  @P0 VIADD R5, R5, 0x1 ;  /* 0x0000000105050836 */ /* 0x000fe40000000000 */
[----:B0-----:R-:W-:Y:S02]  /*08f0*/  IMAD.MOV.U32 R6, RZ, RZ, RZ ;  /* 0x000000ffff067224 */ /* 0x001fe400078e00ff */
[----:B------:R-:W-:Y:S02]  /*0900*/  IMAD.MOV.U32 R9, RZ, RZ, R5 ;  /* 0x000000ffff097224 */ /* 0x000fe400078e0005 */
[----:B------:R0:W1:Y:S02]  /*0910*/  F2I.FTZ.U32.TRUNC.NTZ R5, R4 ;  /* 0x0000000400057305 */ /* 0x000064000021f000 */
[----:B------:R-:W-:Y:S01]  /*0920*/  @!P2 IMAD.MOV R9, RZ, RZ, -R9 ;  /* 0x000000ffff09a224 */ /* 0x000fe200078e0a09 */
[----:B------:R-:W-:-:S05]  /*0930*/  @!P1 LOP3.LUT R9, RZ, R15, RZ, 0x33, !PT ;  /* 0x0000000fff099212 */ /* 0x000fca00078e33ff */
[----:B------:R-:W-:Y:S02]  /*0940*/  IMAD.MOV R0, RZ, RZ, -R9 ;  /* 0x000000ffff007224 */ /* 0x000fe400078e0a09 */
[----:B0-----:R-:W-:Y:S02]  /*0950*/  IMAD.MOV.U32 R4, RZ, RZ, RZ ;  /* 0x000000ffff047224 */ /* 0x001fe400078e00ff */
[----:B------:R-:W-:Y:S02]  /*0960*/  IMAD R0, R15, R0, R14 ;  /* 0x000000000f007224 */ /* 0x000fe400078e020e */
[----:B--2---:R-:W-:Y:S02]  /*0970*/  IMAD.MOV R15, RZ, RZ, -R7 ;  /* 0x000000ffff0f7224 */ /* 0x004fe400078e0a07 */
[----:B-1----:R-:W-:Y:S02]  /*0980*/  IMAD.MOV R14, RZ, RZ, -R5 ;  /* 0x000000ffff0e7224 */ /* 0x002fe400078e0a05 */
[----:B------:R-:W-:-:S02]  /*0990*/  IMAD.IADD R3, R11, 0x1, R0 ;  /* 0x000000010b037824 */ /* 0x000fc400078e0200 */
[----:B------:R-:W-:Y:S02]  /*09a0*/  IMAD.SHL.U32 R0, R9, 0x80, RZ ;  /* 0x0000008009007824 */ /* 0x000fe400078e00ff */
[----:B------:R-:W-:Y:S02]  /*09b0*/  IMAD.MOV.U32 R9, RZ, RZ, R14 ;  /* 0x000000ffff097224 */ /* 0x000fe400078e000e */
[----:B------:R-:W-:Y:S02]  /*09c0*/  IMAD R23, R3, 0x100, R20 ;  /* 0x0000010003177824 */ /* 0x000fe400078e0214 */
[----:B------:R-:W-:Y:S02]  /*09d0*/  IMAD R11, R15, R10, RZ ;  /* 0x0000000a0f0b7224 */ /* 0x000fe400078e02ff */
[----:B------:R-:W-:Y:S01]  /*09e0*/  IMAD R3, R9, R8, RZ ;  /* 0x0000000809037224 */ /* 0x000fe200078e02ff */
[----:B------:R-:W-:Y:S01]  /*09f0*/  STL [R1+0x2d0], R23 ;  /* 0x0002d01701007387 */ /* 0x000fe20000100800 */
[----:B------:R-:W-:-:S02]  /*0a00*/  VIADD R22, R23, 0x80 ;  /* 0x0000008017167836 */ /* 0x000fc40000000000 */
[----:B------:R-:W-:Y:S01]  /*0a10*/  IMAD.HI.U32 R11, R7, R11, R6 ;  /* 0x0000000b070b7227 */ /* 0x000fe200078e0006 */
[----:B------:R-:W-:Y:S02]  /*0a20*/  IABS R7, R23 ;  /* 0x0000001700077213 */ /* 0x000fe40000000000 */
[----:B------:R-:W-:Y:S01]  /*0a30*/  IABS R9, R22 ;  /* 0x0000001600097213 */ /* 0x000fe20000000000 */
[----:B------:R-:W-:Y:S01]  /*0a40*/  IMAD.HI.U32 R4, R5, R3, R4 ;  /* 0x0000000305047227 */ /* 0x000fe200078e0004 */
[----:B------:R-:W-:Y:S01]  /*0a50*/  ISETP.GE.AND P3, PT, R22, RZ, PT ;  /* 0x000000ff1600720c */ /* 0x000fe20003f66270 */
[----:B------:R-:W-:Y:S02]  /*0a60*/  STL [R1+0x2d4], R22 ;  /* 0x0002d41601007387 */ /* 0x000fe40000100800 */
[----:B------:R-:W-:Y:S02]  /*0a70*/  VIADD R24, R0, 0x1 ;  /* 0x0000000100187836 */ /* 0x000fe40000000000 */
[----:B------:R-:W-:-:S03]  /*0a80*/  IMAD.HI.U32 R3, R4, R7, RZ ;  /* 0x0000000704037227 */ /* 0x000fc600078e00ff */
[----:B------:R-:W-:Y:S01]  /*0a90*/  IABS R16, R24 ;  /* 0x0000001800107213 */ /* 0x000fe20000000000 */
[----:B------:R-:W-:-:S04]  /*0aa0*/  IMAD.HI.U32 R4, R4, R9, RZ ;  /* 0x0000000904047227 */ /* 0x000fc800078e00ff */
[----:B------:R-:W-:Y:S02]  /*0ab0*/  IMAD.MOV R3, RZ, RZ, -R3 ;  /* 0x000000ffff037224 */ /* 0x000fe400078e0a03 */
[----:B------:R-:W-:Y:S02]  /*0ac0*/  IMAD.MOV R4, RZ, RZ, -R4 ;  /* 0x000000ffff047224 */ /* 0x000fe400078e0a04 */
[C---:B------:R-:W-:Y:S02]  /*0ad0*/  IMAD R2, R8.reuse, R3, R7 ;  /* 0x0000000308027224 */ /* 0x040fe400078e0207 */
[----:B------:R-:W-:Y:S02]  /*0ae0*/  IMAD R3, R8, R4, R9 ;  /* 0x0000000408037224 */ /* 0x000fe400078e0209 */
[----:B------:R-:W-:Y:S01]  /*0af0*/  VIADD R25, R0, 0x2 ;  /* 0x0000000200197836 */ /* 0x000fe20000000000 */
[----:B------:R-:W-:Y:S01]  /*0b00*/  ISETP.GT.U32.AND P0, PT, R8, R2, PT ;  /* 0x000000020800720c */ /* 0x000fe20003f04070 */
[----:B------:R-:W-:Y:S01]  /*0b10*/  VIADD R26, R0, 0x3 ;  /* 0x00000003001a7836 */ /* 0x000fe20000000000 */
[----:B------:R-:W-:Y:S01]  /*0b20*/  ISETP.GT.U32.AND P1, PT, R8, R3, PT ;  /* 0x000000030800720c */ /* 0x000fe20003f24070 */
[----:B------:R-:W-:Y:S01]  /*0b30*/  IMAD.HI.U32 R5, R11, R16, RZ ;  /* 0x000000100b057227 */ /* 0x000fe200078e00ff */
[----:B------:R-:W-:-:S02]  /*0b40*/  IABS R15, R25 ;  /* 0x00000019000f7213 */ /* 0x000fc40000000000 */
[----:B------:R-:W-:Y:S01]  /*0b50*/  IABS R14, R26 ;  /* 0x0000001a000e7213 */ /* 0x000fe20000000000 */
[C---:B------:R-:W-:Y:S02]  /*0b60*/  VIADD R27, R0.reuse, 0x4 ;  /* 0x00000004001b7836 */ /* 0x040fe40000000000 */
[----:B------:R-:W-:Y:S02]  /*0b70*/  VIADD R29, R0, 0x5 ;  /* 0x00000005001d7836 */ /* 0x000fe40000000000 */
[----:B------:R-:W-:Y:S01]  /*0b80*/  IMAD.MOV R5, RZ, RZ, -R5 ;  /* 0x000000ffff057224 */ /* 0x000fe200078e0a05 */
[----:B------:R-:W-:Y:S01]  /*0b90*/  IABS R19, R27 ;  /* 0x0000001b00137213 */ /* 0x000fe20000000000 */
[--C-:B------:R-:W-:Y:S01]  /*0ba0*/  @!P0 IMAD.IADD R2, R2, 0x1, -R8.reuse ;  /* 0x0000000102028824 */ /* 0x100fe200078e0a08 */
[----:B------:R-:W-:Y:S01]  /*0bb0*/  IABS R18, R29 ;  /* 0x0000001d00127213 */ /* 0x000fe20000000000 */
[----:B------:R-:W-:Y:S01]  /*0bc0*/  @!P1 IMAD.IADD R3, R3, 0x1, -R8 ;  /* 0x0000000103039824 */ /* 0x000fe200078e0a08 */
[----:B------:R-:W-:Y:S01]  /*0bd0*/  ISETP.GE.AND P1, PT, R23, RZ, PT ;  /* 0x000000ff1700720c */ /* 0x000fe20003f26270 */
[----:B------:R-:W-:Y:S01]  /*0be0*/  IMAD.HI.U32 R4, R11, R15, RZ ;  /* 0x0000000f0b047227 */ /* 0x000fe200078e00ff */
[----:B------:R-:W-:-:S02]  /*0bf0*/  ISETP.GT.U32.AND P0, PT, R8, R2, PT ;  /* 0x000000020800720c */ /* 0x000fc40003f04070 */
[----:B------:R-:W-:Y:S01]  /*0c00*/  ISETP.GT.U32.AND P2, PT, R8, R3, PT ;  /* 0x000000030800720c */ /* 0x000fe20003f44070 */
[----:B------:R-:W-:Y:S02]  /*0c10*/  IMAD R16, R10, R5, R16 ;  /* 0x000000050a107224 */ /* 0x000fe400078e0210 */
[----:B------:R-:W-:Y:S02]  /*0c20*/  VIADD R28, R0, 0x6 ;  /* 0x00000006001c7836 */ /* 0x000fe40000000000 */
[----:B------:R-:W-:-:S03]  /*0c30*/  IMAD.HI.U32 R5, R11, R14, RZ ;  /* 0x0000000e0b057227 */ /* 0x000fc600078e00ff */
[----:B------:R-:W-:Y:S01]  /*0c40*/  IABS R17, R28 ;  /* 0x0000001c00117213 */ /* 0x000fe20000000000 */
[----:B------:R-:W-:Y:S02]  /*0c50*/  IMAD.MOV R7, RZ, RZ, -R4 ;  /* 0x000000ffff077224 */ /* 0x000fe400078e0a04 */
[----:B------:R-:W-:-:S04]  /*0c60*/  IMAD.HI.U32 R6, R11, R19, RZ ;  /* 0x000000130b067227 */ /* 0x000fc800078e00ff */
[----:B------:R-:W-:-:S04]  /*0c70*/  IMAD.HI.U32 R4, R11, R18, RZ ;  /* 0x000000120b047227 */ /* 0x000fc800078e00ff */
[----:B------:R-:W-:Y:S02]  /*0c80*/  IMAD.MOV R5, RZ, RZ, -R5 ;  /* 0x000000ffff057224 */ /* 0x000fe400078e0a05 */
[----:B------:R-:W-:Y:S01]  /*0c90*/  @!P2 IMAD.IADD R3, R3, 0x1, -R8 ;  /* 0x000000010303a824 */ /* 0x000fe200078e0a08 */
[----:B------:R-:W-:Y:S01]  /*0ca0*/  ISETP.NE.U32.AND P2, PT, R20, RZ, PT ;  /* 0x000000ff1400720c */ /* 0x000fe20003f45070 */
[C---:B------:R-:W-:Y:S02]  /*0cb0*/  IMAD R15, R10.reuse, R7, R15 ;  /* 0x000000070a0f7224 */ /* 0x040fe400078e020f */
[----:B------:R-:W-:Y:S02]  /*0cc0*/  IMAD.MOV R6, RZ, RZ, -R6 ;  /* 0x000000ffff067224 */ /* 0x000fe400078e0a06 */
[----:B------:R-:W-:Y:S02]  /*0cd0*/  IMAD.MOV R7, RZ, RZ, -R4 ;  /* 0x000000ffff077224 */ /* 0x000fe400078e0a04 */
[----:B------:R-:W-:-:S02]  /*0ce0*/  IMAD R14, R10, R5, R14 ;  /* 0x000000050a0e7224 */ /* 0x000fc400078e020e */
[----:B------:R-:W-:-:S04]  /*0cf0*/  IMAD.HI.U32 R5, R11, R17, RZ ;  /* 0x000000110b057227 */ /* 0x000fc800078e00ff */
[----:B------:R-:W-:Y:S01]  /*0d00*/  @!P0 IMAD.IADD R2, R2, 0x1, -R8 ;  /* 0x0000000102028824 */ /* 0x000fe200078e0a08 */
[----:B------:R-:W-:Y:S01]  /*0d10*/  ISETP.NE.AND P0, PT, R12, RZ, PT ;  /* 0x000000ff0c00720c */ /* 0x000fe20003f05270 */
[----:B------:R-:W-:Y:S01]  /*0d20*/  IMAD.MOV.U32 R4, RZ, RZ, R3 ;  /* 0x000000ffff047224 */ /* 0x000fe200078e0003 */
[----:B------:R-:W-:Y:S01]  /*0d30*/  LOP3.LUT R3, RZ, R12, RZ, 0x33, !PT ;  /* 0x0000000cff037212 */ /* 0x000fe200078e33ff */
[C---:B------:R-:W-:Y:S02]  /*0d40*/  IMAD R19, R10.reuse, R6, R19 ;  /* 0x000000060a137224 */ /* 0x040fe400078e0213 */
[----:B------:R-:W-:Y:S02]  /*0d50*/  IMAD R18, R10, R7, R18 ;  /* 0x000000070a127224 */ /* 0x000fe400078e0212 */
[----:B------:R-:W-:Y:S01]  /*0d60*/  IMAD.MOV R5, RZ, RZ, -R5 ;  /* 0x000000ffff057224 */ /* 0x000fe200078e0a05 */
[----:B------:R-:W0:Y:S01]  /*0d70*/  LDC.64 R6, c[0x0][0x3a8] ;  /* 0x0000ea00ff067b82 */ /* 0x000e220000000a00 */
[----:B------:R-:W-:-:S02]  /*0d80*/  @!P1 IMAD.MOV R2, RZ, RZ, -R2 ;  /* 0x000000ffff029224 */ /* 0x000fc400078e0a02 */
[----:B------:R-:W-:Y:S02]  /*0d90*/  @!P3 IMAD.MOV R4, RZ, RZ, -R4 ;  /* 0x000000ffff04b224 */ /* 0x000fe400078e0a04 */
[----:B------:R-:W-:Y:S01]  /*0da0*/  IMAD R17, R10, R5, R17 ;  /* 0x000000050a117224 */ /* 0x000fe200078e0211 */
[----:B------:R-:W-:Y:S01]  /*0db0*/  SEL R2, R3, R2, !P0 ;  /* 0x0000000203027207 */ /* 0x000fe20004000000 */
[----:B-----5:R-:W-:Y:S01]  /*0dc0*/  VIADD R8, R21, 0xffffff9c ;  /* 0xffffff9c15087836 */ /* 0x020fe20000000000 */
[----:B------:R-:W-:Y:S01]  /*0dd0*/  SEL R5, R3, R4, !P0 ;  /* 0x0000000403057207 */ /* 0x000fe20004000000 */
[C---:B------:R-:W-:Y:S02]  /*0de0*/  VIADD R3, R21.reuse, 0xffffff9e ;  /* 0xffffff9e15037836 */ /* 0x040fe40000000000 */
[----:B------:R-:W-:Y:S01]  /*0df0*/  VIADD R4, R21, 0xffffff9d ;  /* 0xffffff9d15047836 */ /* 0x000fe20000000000 */
[----:B------:R-:W-:Y:S02]  /*0e00*/  ISETP.GE.U32.AND P4, PT, R8, 0x7fffff1d, PT ;  /* 0x7fffff1d0800780c */ /* 0x000fe40003f86070 */
[----:B------:R-:W-:Y:S01]  /*0e10*/  ISETP.GE.U32.AND P3, PT, R3, 0x7fffff1f, PT ;  /* 0x7fffff1f0300780c */ /* 0x000fe20003f66070 */
[C---:B------:R-:W-:Y:S01]  /*0e20*/  VIADD R3, R21.reuse, 0xffffffa0 ;  /* 0xffffffa015037836 */ /* 0x040fe20000000000 */
[----:B------:R-:W-:Y:S01]  /*0e30*/  ISETP.GE.U32.AND P5, PT, R4, 0x7fffff1e, PT ;  /* 0x7fffff1e0400780c */ /* 0x000fe20003fa6070 */
[----:B------:R-:W-:-:S03]  /*0e40*/  VIADD R4, R21, 0xffffff9f ;  /* 0xffffff9f15047836 */ /* 0x000fc60000000000 */
[----:B------:R-:W-:Y:S02]  /*0e50*/  ISETP.GE.U32.AND P1, PT, R3, 0x7fffff21, PT ;  /* 0x7fffff210300780c */ /* 0x000fe40003f26070 */
[----:B------:R-:W-:Y:S02]  /*0e60*/  PRMT R3, RZ, 0x7610, R3 ;  /* 0x00007610ff037816 */ /* 0x000fe40000000003 */
[----:B------:R-:W-:Y:S01]  /*0e70*/  ISETP.GE.U32.AND P0, PT, R4, 0x7fffff20, PT ;  /* 0x7fffff200400780c */ /* 0x000fe20003f06070 */
[C---:B0-----:R-:W-:Y:S02]  /*0e80*/  IMAD R9, R6.reuse, 0x63, RZ ;  /* 0x0000006306097824 */ /* 0x041fe400078e02ff */
[----:B------:R3:W-:Y:S01]  /*0e90*/  STL.S16 [R1+0xe98], R3 ;  /* 0x000e980301007387 */ /* 0x0007e20000100600 */
[----:B------:R-:W-:Y:S02]  /*0ea0*/  IMAD R21, R6, 0x62, RZ ;  /* 0x0000006206157824 */ /* 0x000fe400078e02ff */
[----:B---3--:R-:W-:Y:S01]  /*0eb0*/  IMAD R3, R2, UR16, RZ ;  /* 0x0000001002037c24 */ /* 0x008fe2000f8e02ff */
[----:B------:R-:W-:Y:S06]  /*0ec0*/  BRA.U UP0, `(.L_x_5) ;  /* 0x0000000100187547 */ /* 0x000fec000b800000 */
[----:B------:R-:W-:Y:S01]  /*0ed0*/  ELECT P6, URZ, PT ;  /* 0x0000000000ff782f */ /* 0x000fe200038c0000 */
[----:B------:R-:W-:Y:S01]  /*0ee0*/  IMAD.MOV.U32 R2, RZ, RZ, 0x1 ;  /* 0x00000001ff027424 */ /* 0x000fe200078e00ff */
[----:B------:R-:W-:Y:S01]  /*0ef0*/  UMOV UR6, 0x40 ;  /* 0x0000004000067882 */ /* 0x000fe20000000000 */
[----:B------:R-:W-:Y:S01]  /*0f00*/  UVIRTCOUNT.DEALLOC.SMPOOL 0x80 ;  /* 0x000000800000784c */ /* 0x000fe20000000000 */
[----:B------:R-:W-:-:S09]  /*0f10*/  ULEA UR6, UR5, UR6, 0x18 ;  /* 0x0000000605067291 */ /* 0x000fd2000f8ec0ff */
[----:B------:R0:W-:Y:S03]  /*0f20*/  @P6 STS.U8 [UR6], R2 ;  /* 0x00000002ff006988 */ /* 0x0001e60008000006 */
.L_x_5:
[----:B------:R-:W-:Y:S01]  /*0f30*/  STL [R1+0x15a4], R22 ;  /* 0x0015a41601007387 */ /* 0x000fe20000100800 */
[----:B------:R-:W-:Y:S01]  /*0f40*/  IMAD R5, R5, UR16, RZ ;  /* 0x0000001005057c24 */ /* 0x000fe2000f8e02ff */
[C---:B0-----:R-:W-:Y:S02]  /*0f50*/  IADD3 R2, P6, PT, R3.reuse, UR12, RZ ;  /* 0x0000000c03027c10 */ /* 0x041fe4000ffde0ff */
[----:B------:R-:W-:Y:S01]  /*0f60*/  SHF.R.S32.HI R12, RZ, 0x1f, R9 ;  /* 0x0000001fff0c7819 */ /* 0x000fe20000011409 */
[----:B------:R-:W-:Y:S01]  /*0f70*/  STL [R1+0x15ac], R22 ;  /* 0x0015ac1601007387 */ /* 0x000fe20000100800 */
[----:B------:R-:W-:Y:S03]  /*0f80*/  STTM.x64 tmem[UR10], RZ ;  /* 0x000000ff000079ed */ /* 0x000fe6000834000a */
[----:B------:R-:W-:Y:S01]  /*0f90*/  STL [R1+0x15b0], R22 ;  /* 0x0015b01601007387 */ /* 0x000fe20000100800 */
[----:B------:R-:W-:Y:S01]  /*0fa0*/  VOTEU.ALL UP1, P2 ;  /* 0x0000000000ff7886 */ /* 0x000fe20001020000 */
[----:B------:R-:W-:Y:S01]  /*0fb0*/  VOTEU.ALL UP2, P2 ;  /* 0x0000000000ff7886 */ /* 0x000fe20001040000 */
[----:B------:R-:W0:Y:S01]  /*0fc0*/  LDCU UR18, c[0x0][0x3b0] ;  /* 0x00007600ff1277ac */ /* 0x000e220008000800 */
[----:B------:R-:W-:Y:S01]  /*0fd0*/  STL [R1+0x15b8], R22 ;  /* 0x0015b81601007387 */ /* 0x000fe20000100800 */
[----:B------:R-:W1:Y:S03]  /*0fe0*/  LDCU UR6, c[0x0][0x3b0] ;  /* 0x00007600ff0677ac */ /* 0x000e660008000800 */
[----:B------:R-:W-:Y:S01]  /*0ff0*/  STL [R1+0x15bc], R22 ;  /* 0x0015bc1601007387 */ /* 0x000fe20000100800 */
[----:B------:R-:W2:Y:S03]  /*1000*/  LDCU UR49, c[0x0][0x3b0] ;  /* 0x00007600ff3177ac */ /* 0x000ea60008000800 */
[----:B------:R-:W-:Y:S01]  /*1010*/  STL [R1+0x15c4], R22 ;  /* 0x0015c41601007387 */ /* 0x000fe20000100800 */
[----:B------:R-:W3:Y:S03]  /*1020*/  LDCU UR48, c[0x0][0x3b0] ;  /* 0x00007600ff3077ac */ /* 0x000ee60008000800 */
[----:B------:R-:W-:Y:S01]  /*1030*/  STL [R1+0x1558], R93 ;  /* 0x0015585d01007387 */ /* 0x000fe20000100800 */
[----:B------:R-:W4:Y:S03]  /*1040*/  LDCU UR47, c[0x0][0x3b0] ;  /* 0x00007600ff2f77ac */ /* 0x000f260008000800 */
[----:B------:R-:W-:Y:S01]  /*1050*/  STL [R1+0x156c], R93 ;  /* 0x00156c5d01007387 */ /* 0x000fe20000100800 */
[----:B------:R-:W0:Y:S03]  /*1060*/  LDCU UR46, c[0x0][0x3b0] ;  /* 0x00007600ff2e77ac */ /* 0x000e260008000800 */
        /* <DEDUP_REMOVED lines=18> */
[----:B------:R1:W-:Y:S01]  /*1190*/  STL [R1+0x15c0], R93 ;  /* 0x0015c05d01007387 */ /* 0x0003e20000100800 */
[----:B------:R-:W0:Y:S01]  /*11a0*/  LDCU UR35, c[0x0][0x3b0] ;  /* 0x00007600ff2377ac */ /* 0x000e220008000800 */
[----:B------:R-:W0:Y:S02]  /*11b0*/  LDCU UR36, c[0x0][0x3b0] ;  /* 0x00007600ff2477ac */ /* 0x000e240008000800 */
[----:B-1----:R-:W2:Y:S01]  /*11c0*/  LDL R93, [R1+0xe98] ;  /* 0x000e9800015d7983 */ /* 0x002ea20000100800 */
[----:B------:R-:W-:Y:S01]  /*11d0*/  LEA.HI.X.SX32 R3, R3, UR13, 0x1, P6 ;  /* 0x0000000d03037c11 */ /* 0x000fe2000b0f0eff */
[----:B------:R-:W1:Y:S01]  /*11e0*/  LDCU UR34, c[0x0][0x3b0] ;  /* 0x00007600ff2277ac */ /* 0x000e620008000800 */
[----:B------:R-:W-:Y:S01]  /*11f0*/  IADD3 R4, P6, PT, R5, UR12, RZ ;  /* 0x0000000c05047c10 */ /* 0x000fe2000ffde0ff */
[----:B------:R-:W-:Y:S01]  /*1200*/  STL [R1+0x1554], R92 ;  /* 0x0015545c01007387 */ /* 0x000fe20000100800 */
[----:B------:R-:W-:-:S04]  /*1210*/  @!UP1 UIADD3 UR16, UPT, UPT, -UR4, 0x100000, URZ ;  /* 0x0010000004109890 */ /* 0x000fc8000fffe1ff */
[----:B------:R-:W-:Y:S02]  /*1220*/  @!UP1 USHF.L.U32 UR17, UR16, 0xb, URZ ;  /* 0x0000000b10119899 */ /* 0x000fe400080006ff */
[----:B------:R-:W-:Y:S01]  /*1230*/  @!UP1 USHF.L.U32 UR16, UR16, 0x1, URZ ;  /* 0x0000000110109899 */ /* 0x000fe200080006ff */
[----:B------:R-:W0:Y:S01]  /*1240*/  LDCU UR12, c[0x0][0x3b0] ;  /* 0x00007600ff0c77ac */ /* 0x000e220008000800 */
[----:B------:R-:W-:Y:S01]  /*1250*/  LEA.HI.X.SX32 R5, R5, UR13, 0x1, P6 ;  /* 0x0000000d05057c11 */ /* 0x000fe2000b0f0eff */
[----:B------:R-:W-:Y:S01]  /*1260*/  STL [R1+0x155c], R92 ;  /* 0x00155c5c01007387 */ /* 0x000fe20000100800 */
[C---:B------:R-:W-:Y:S01]  /*1270*/  IADD3 R8, P6, PT, R9.reuse, R2, RZ ;  /* 0x0000000209087210 */ /* 0x040fe20007fde0ff */
[----:B------:R-:W0:Y:S02]  /*1280*/  LDCU UR13, c[0x0][0x3b0] ;  /* 0x00007600ff0d77ac */ /* 0x000e240008000800 */
[----:B------:R-:W-:Y:S02]  /*1290*/  STL [R1+0x1560], R92 ;  /* 0x0015605c01007387 */ /* 0x000fe40000100800 */
[----:B------:R-:W-:Y:S01]  /*12a0*/  IMAD.X R20, R12, 0x1, R3, P6 ;  /* 0x000000010c147824 */ /* 0x000fe200030e0603 */
[----:B------:R-:W0:Y:S01]  /*12b0*/  LDCU UR33, c[0x0][0x3b0] ;  /* 0x00007600ff2177ac */ /* 0x000e220008000800 */
        /* <DEDUP_REMOVED lines=78> */
[----:B------:R-:W-:Y:S04]  /*17a0*/  STL [R1+0x14d4], R60 ;  /* 0x0014d43c01007387 */ /* 0x000fe80000100800 */
        /* <DEDUP_REMOVED lines=49> */
[----:B------:R0:W-:Y:S01]  /*1ac0*/  STL [R1+0xeb4], R20 ;  /* 0x000eb41401007387 */ /* 0x0001e20000100800 */
[----:B------:R-:W-:Y:S01]  /*1ad0*/  STTM.x64 tmem[UR10+0x40], RZ ;  /* 0x000040ff000079ed */ /* 0x000fe2000834000a */
[----:B------:R-:W-:Y:S01]  /*1ae0*/  STTM.x64 tmem[UR10+0x80], RZ ;  /* 0x000080ff000079ed */ /* 0x000fe2000834000a */
[----:B------:R-:W-:Y:S01]  /*1af0*/  STTM.x64 tmem[UR10+0xc0], RZ ;  /* 0x0000c0ff000079ed */ /* 0x000fe2000834000a */
[----:B------:R-:W0:Y:S02]  /*1b00*/  FENCE.VIEW.ASYNC.T ;  /* 0x00000000000073c6 */ /* 0x000e240000000200 */
[----:B0-----:R-:W-:Y:S01]  /*1b10*/  BAR.SYNC.DEFER_BLOCKING 0x0 ;  /* 0x0000000000007b1d */ /* 0x001fe20000010000 */
[----:B------:R-:W-:-:S05]  /*1b20*/  IADD3 R20, P6, PT, R9, R4, RZ ;  /* 0x0000000409147210 */ /* 0x000fca0007fde0ff */
[----:B------:R-:W2:Y:S04]  /*1b30*/  LDL R9, [R1+0xeb4] ;  /* 0x000eb40001097983 */ /* 0x000ea80000100800 */
[----:B------:R-:W0:Y:S02]  /*1b40*/  FENCE.VIEW.ASYNC.S ;  /* 0x00000000000073c6 */ /* 0x000e240000000000 */
[----:B0-----:R0:W0:Y:S02]  /*1b50*/  @!UP2 SYNCS.EXCH.64 URZ, [UR11], UR16 ;  /* 0x000000100bffa5b2 */ /* 0x0010240008000100 */
[----:B0-----:R-:W-:Y:S06]  /*1b60*/  BAR.SYNC.DEFER_BLOCKING 0x0 ;  /* 0x0000000000007b1d */ /* 0x001fec0000010000 */
[----:B------:R-:W-:Y:S01]  /*1b70*/  STL [R1+0xec0], R20 ;  /* 0x000ec01401007387 */ /* 0x000fe20000100800 */
[----:B------:R-:W-:-:S02]  /*1b80*/  PRMT R22, RZ, 0x7610, R22 ;  /* 0x00007610ff167816 */ /* 0x000fc40000000016 */
[----:B------:R-:W-:Y:S01]  /*1b90*/  PRMT R92, RZ, 0x7610, R92 ;  /* 0x00007610ff5c7816 */ /* 0x000fe2000000005c */
[----:B------:R-:W0:Y:S01]  /*1ba0*/  LDCU UR17, c[0x0][0x3b0] ;  /* 0x00007600ff1177ac */ /* 0x000e220008000800 */
[----:B------:R-:W-:Y:S02]  /*1bb0*/  PRMT R91, RZ, 0x7610, R91 ;  /* 0x00007610ff5b7816 */ /* 0x000fe4000000005b */
[----:B------:R-:W-:Y:S01]  /*1bc0*/  PRMT R90, RZ, 0x7610, R90 ;  /* 0x00007610ff5a7816 */ /* 0x000fe2000000005a */
[----:B------:R-:W0:Y:S01]  /*1bd0*/  LDCU UR16, c[0x0][0x3b0] ;  /* 0x00007600ff1077ac */ /* 0x000e220008000800 */
[----:B--2---:R2:W3:Y:S02]  /*1be0*/  @!P4 LDG.E.U8 R93, desc[UR20][R8.64] ;  /* 0x00000014085dc981 */ /* 0x0044e4000c1e1100 */
[----:B--2---:R-:W-:Y:S02]  /*1bf0*/  IMAD.MOV.U32 R9, RZ, RZ, R20 ;  /* 0x000000ffff097224 */ /* 0x004fe400078e0014 */
[----:B------:R-:W-:-:S05]  /*1c00*/  IMAD.X R8, R12, 0x1, R5, P6 ;  /* 0x000000010c087824 */ /* 0x000fca00030e0605 */
[-C--:B------:R-:W-:Y:S02]  /*1c10*/  @!P4 LOP3.LUT R9, R9, R8.reuse, RZ, 0x3c, !PT ;  /* 0x000000080909c212 */ /* 0x080fe400078e3cff */
[----:B------:R-:W-:Y:S01]  /*1c20*/  PRMT R12, RZ, 0x7610, R12 ;  /* 0x00007610ff0c7816 */ /* 0x000fe2000000000c */
[----:B---3--:R-:W-:Y:S04]  /*1c30*/  @!P4 STL [R1+0xe98], R93 ;  /* 0x000e985d0100c387 */ /* 0x008fe80000100800 */
[----:B------:R2:W-:Y:S02]  /*1c40*/  STL [R1+0xebc], R8 ;  /* 0x000ebc0801007387 */ /* 0x0005e40000100800 */
[----:B--2---:R-:W-:-:S04]  /*1c50*/  @!P4 LOP3.LUT R8, R9, R8, RZ, 0x3c, !PT ;  /* 0x000000080908c212 */ /* 0x004fc800078e3cff */
[----:B------:R-:W-:-:S05]  /*1c60*/  @!P4 LOP3.LUT R9, R9, R8, RZ, 0x3c, !PT ;  /* 0x000000080909c212 */ /* 0x000fca00078e3cff */
[----:B------:R2:W3:Y:S01]  /*1c70*/  @!P4 LDG.E.U8 R12, desc[UR20][R8.64] ;  /* 0x00000014080cc981 */ /* 0x0004e2000c1e1100 */
[----:B------:R-:W-:Y:S02]  /*1c80*/  SHF.R.S32.HI R20, RZ, 0x1f, R21 ;  /* 0x0000001fff147819 */ /* 0x000fe40000011415 */
[----:B------:R-:W-:-:S05]  /*1c90*/  IADD3 R93, P6, PT, R21, R2, RZ ;  /* 0x00000002155d7210 */ /* 0x000fca0007fde0ff */
[----:B--2---:R-:W-:Y:S02]  /*1ca0*/  IMAD.MOV.U32 R9, RZ, RZ, R93 ;  /* 0x000000ffff097224 */ /* 0x004fe400078e005d */
[----:B------:R-:W-:-:S05]  /*1cb0*/  IMAD.X R8, R20, 0x1, R3, P6 ;  /* 0x0000000114087824 */ /* 0x000fca00030e0603 */
[-C--:B------:R-:W-:Y:S01]  /*1cc0*/  @!P5 LOP3.LUT R9, R9, R8.reuse, RZ, 0x3c, !PT ;  /* 0x000000080909d212 */ /* 0x080fe200078e3cff */
[----:B---3--:R2:W-:Y:S04]  /*1cd0*/  STL [R1+0xe88], R12 ;  /* 0x000e880c01007387 */ /* 0x0085e80000100800 */
[----:B------:R-:W-:Y:S04]  /*1ce0*/  STL [R1+0xea8], R93 ;  /* 0x000ea85d01007387 */ /* 0x000fe80000100800 */
[----:B------:R3:W-:Y:S01]  /*1cf0*/  STL [R1+0xea4], R8 ;  /* 0x000ea40801007387 */ /* 0x0007e20000100800 */
[----:B--2---:R-:W2:Y:S01]  /*1d00*/  LDC R12, c[0x0][0x3a0] ;  /* 0x0000e800ff0c7b82 */ /* 0x004ea20000000800 */
[----:B---3--:R-:W-:-:S04]  /*1d10*/  @!P5 LOP3.LUT R8, R9, R8, RZ, 0x3c, !PT ;  /* 0x000000080908d212 */ /* 0x008fc800078e3cff */
[----:B------:R-:W-:-:S05]  /*1d20*/  @!P5 LOP3.LUT R9, R9, R8, RZ, 0x3c, !PT ;  /* 0x000000080909d212 */ /* 0x000fca00078e3cff */
[----:B------:R3:W2:Y:S01]  /*1d30*/  @!P5 LDG.E.U8 R22, desc[UR20][R8.64] ;  /* 0x000000140816d981 */ /* 0x0006a2000c1e1100 */
[----:B------:R-:W-:-:S05]  /*1d40*/  IADD3 R93, P6, PT, R21, R4, RZ ;  /* 0x00000004155d7210 */ /* 0x000fca0007fde0ff */
[----:B---3--:R-:W-:Y:S02]  /*1d50*/  IMAD.MOV.U32 R9, RZ, RZ, R93 ;  /* 0x000000ffff097224 */ /* 0x008fe400078e005d */
[----:B------:R-:W-:-:S05]  /*1d60*/  IMAD.X R8, R20, 0x1, R5, P6 ;  /* 0x0000000114087824 */ /* 0x000fca00030e0605 */
[-C--:B------:R-:W-:Y:S01]  /*1d70*/  @!P5 LOP3.LUT R9, R9, R8.reuse, RZ, 0x3c, !PT ;  /* 0x000000080909d212 */ /* 0x080fe200078e3cff */
[----:B--2---:R2:W-:Y:S04]  /*1d80*/  STL [R1+0x7c8], R22 ;  /* 0x0007c81601007387 */ /* 0x0045e80000100800 */
[----:B--2---:R-:W2:Y:S04]  /*1d90*/  LDL.LU R22, [R1+0x15c4] ;  /* 0x0015c40001167983 */ /* 0x004ea80000300800 */
[----:B------:R-:W-:Y:S04]  /*1da0*/  STL [R1+0xeb0], R93 ;  /* 0x000eb05d01007387 */ /* 0x000fe80000100800 */
[----:B------:R3:W-:Y:S01]  /*1db0*/  STL [R1+0xeac], R8 ;  /* 0x000eac0801007387 */ /* 0x0007e20000100800 */
[----:B------:R-:W-:Y:S01]  /*1dc0*/  IMAD R21, R6, 0x61, RZ ;  /* 0x0000006106157824 */ /* 0x000fe200078e02ff */
[----:B---3--:R-:W-:-:S04]  /*1dd0*/  @!P5 LOP3.LUT R8, R9, R8, RZ, 0x3c, !PT ;  /* 0x000000080908d212 */ /* 0x008fc800078e3cff */
[----:B------:R-:W-:Y:S02]  /*1de0*/  @!P5 LOP3.LUT R9, R9, R8, RZ, 0x3c, !PT ;  /* 0x000000080909d212 */ /* 0x000fe400078e3cff */
[----:B------:R-:W-:Y:S02]  /*1df0*/  SHF.R.S32.HI R20, RZ, 0x1f, R21 ;  /* 0x0000001fff147819 */ /* 0x000fe40000011415 */
[----:B------:R-:W-:Y:S01]  /*1e00*/  IADD3 R93, P6, PT, R21, R2, RZ ;  /* 0x00000002155d7210 */ /* 0x000fe20007fde0ff */
[----:B------:R3:W4:Y:S04]  /*1e10*/  @!P5 LDG.E.U8 R92, desc[UR20][R8.64] ;  /* 0x00000014085cd981 */ /* 0x000728000c1e1100 */
[----:B---3--:R-:W-:Y:S02]  /*1e20*/  IMAD.X R9, R20, 0x1, R3, P6 ;  /* 0x0000000114097824 */ /* 0x008fe400030e0603 */
[----:B------:R-:W-:Y:S01]  /*1e30*/  @!P3 IMAD.MOV.U32 R8, RZ, RZ, R93 ;  /* 0x000000ffff08b224 */ /* 0x000fe200078e005d */
[----:B--2---:R-:W-:-:S06]  /*1e40*/  PRMT R22, RZ, 0x7610, R22 ;  /* 0x00007610ff167816 */ /* 0x004fcc0000000016 */
[----:B------:R2:W3:Y:S01]  /*1e50*/  @!P3 LDG.E.U8 R22, desc[UR20][R8.64] ;  /* 0x000000140816b981 */ /* 0x0004e2000c1e1100 */
[----:B------:R-:W-:-:S05]  /*1e60*/  VIADD R12, R12, 0xffffffa1 ;  /* 0xffffffa10c0c7836 */ /* 0x000fca0000000000 */
[----:B------:R-:W-:Y:S02]  /*1e70*/  ISETP.GE.U32.AND P4, PT, R12, 0x7fffff22, PT ;  /* 0x7fffff220c00780c */ /* 0x000fe40003f86070 */
[----:B------:R-:W0:Y:S01]  /*1e80*/  LDC R12, c[0x0][0x3a0] ;  /* 0x0000e800ff0c7b82 */ /* 0x000e220000000800 */
[----:B------:R1:W-:Y:S04]  /*1e90*/  STL [R1+0xe94], R93 ;  /* 0x000e945d01007387 */ /* 0x0003e80000100800 */
[----:B----4-:R4:W-:Y:S04]  /*1ea0*/  STL [R1+0x7c4], R92 ;  /* 0x0007c45c01007387 */ /* 0x0109e80000100800 */
[----:B------:R2:W-:Y:S04]  /*1eb0*/  STL [R1+0xe90], R9 ;  /* 0x000e900901007387 */ /* 0x0005e80000100800 */
[----:B-1----:R-:W3:Y:S01]  /*1ec0*/  LDL.LU R93, [R1+0x15c0] ;  /* 0x0015c000015d7983 */ /* 0x002ee20000300800 */
[----:B----4-:R-:W-:-:S05]  /*1ed0*/  IADD3 R92, P6, PT, R21, R4, RZ ;  /* 0x00000004155c7210 */ /* 0x010fca0007fde0ff */
[----:B--2---:R-:W-:Y:S02]  /*1ee0*/  IMAD.MOV.U32 R9, RZ, RZ, R92 ;  /* 0x000000ffff097224 */ /* 0x004fe400078e005c */
[----:B------:R-:W-:Y:S02]  /*1ef0*/  IMAD.X R8, R20, 0x1, R5, P6 ;  /* 0x0000000114087824 */ /* 0x000fe400030e0605 */
[----:B0-----:R-:W-:-:S03]  /*1f00*/  VIADD R12, R12, 0xffffffa2 ;  /* 0xffffffa20c0c7836 */ /* 0x001fc60000000000 */
[-C--:B------:R-:W-:Y:S02]  /*1f10*/  @!P3 LOP3.LUT R9, R9, R8.reuse, RZ, 0x3c, !PT ;  /* 0x000000080909b212 */ /* 0x080fe400078e3cff */
[----:B------:R-:W-:Y:S02]  /*1f20*/  ISETP.GE.U32.AND P5, PT, R12, 0x7fffff23, PT ;  /* 0x7fffff230c00780c */ /* 0x000fe40003fa6070 */
[----:B------:R-:W-:Y:S01]  /*1f30*/  PRMT R12, RZ, 0x7610, R12 ;  /* 0x00007610ff0c7816 */ /* 0x000fe2000000000c */
[----:B---3--:R0:W-:Y:S04]  /*1f40*/  STL [R1+0x790], R22 ;  /* 0x0007901601007387 */ /* 0x0081e80000100800 */
[----:B0-----:R-:W2:Y:S04]  /*1f50*/  LDL.LU R22, [R1+0x15bc] ;  /* 0x0015bc0001167983 */ /* 0x001ea80000300800 */
[----:B------:R-:W-:Y:S04]  /*1f60*/  STL [R1+0xea0], R92 ;  /* 0x000ea05c01007387 */ /* 0x000fe80000100800 */
[----:B------:R0:W-:Y:S02]  /*1f70*/  STL [R1+0xe9c], R8 ;  /* 0x000e9c0801007387 */ /* 0x0001e40000100800 */
[----:B0-----:R-:W-:-:S04]  /*1f80*/  @!P3 LOP3.LUT R8, R9, R8, RZ, 0x3c, !PT ;  /* 0x000000080908b212 */ /* 0x001fc800078e3cff */
[----:B------:R-:W-:-:S05]  /*1f90*/  @!P3 LOP3.LUT R9, R9, R8, RZ, 0x3c, !PT ;  /* 0x000000080909b212 */ /* 0x000fca00078e3cff */
[----:B------:R0:W3:Y:S01]  /*1fa0*/  @!P3 LDG.E.U8 R12, desc[UR20][R8.64] ;  /* 0x00000014080cb981 */ /* 0x0000e2000c1e1100 */
[----:B------:R-:W-:-:S05]  /*1fb0*/  IMAD R21, R6, 0x60, RZ ;  /* 0x0000006006157824 */ /* 0x000fca00078e02ff */
[----:B------:R-:W-:Y:S02]  /*1fc0*/  SHF.R.S32.HI R20, RZ, 0x1f, R21 ;  /* 0x0000001fff147819 */ /* 0x000fe40000011415 */
[----:B------:R-:W-:-:S05]  /*1fd0*/  IADD3 R92, P6, PT, R21, R2, RZ ;  /* 0x00000002155c7210 */ /* 0x000fca0007fde0ff */
[----:B0-----:R-:W-:Y:S02]  /*1fe0*/  IMAD.MOV.U32 R9, RZ, RZ, R92 ;  /* 0x000000ffff097224 */ /* 0x001fe400078e005c */
[----:B------:R-:W-:-:S05]  /*1ff0*/  IMAD.X R8, R20, 0x1, R3, P6 ;  /* 0x0000000114087824 */ /* 0x000fca00030e0603 */
[-C--:B------:R-:W-:Y:S02]  /*2000*/  @!P0 LOP3.LUT R9, R9, R8.reuse, RZ, 0x3c, !PT ;  /* 0x0000000809098212 */ /* 0x080fe400078e3cff */
[----:B--2---:R-:W-:Y:S01]  /*2010*/  PRMT R22, RZ, 0x7610, R22 ;  /* 0x00007610ff167816 */ /* 0x004fe20000000016 */
[----:B---3--:R0:W-:Y:S04]  /*2020*/  STL [R1+0x78c], R12 ;  /* 0x00078c0c01007387 */ /* 0x0081e80000100800 */
[----:B------:R-:W-:Y:S04]  /*2030*/  STL [R1+0xe80], R92 ;  /* 0x000e805c01007387 */ /* 0x000fe80000100800 */
[----:B------:R1:W-:Y:S01]  /*2040*/  STL [R1+0xe7c], R8 ;  /* 0x000e7c0801007387 */ /* 0x0003e20000100800 */
[----:B------:R-:W-:Y:S01]  /*2050*/  PRMT R93, RZ, 0x7610, R93 ;  /* 0x00007610ff5d7816 */ /* 0x000fe2000000005d */
[----:B0-----:R-:W0:Y:S01]  /*2060*/  LDC R12, c[0x0][0x3a0] ;  /* 0x0000e800ff0c7b82 */ /* 0x001e220000000800 */
[----:B-1----:R-:W-:-:S04]  /*2070*/  @!P0 LOP3.LUT R8, R9, R8, RZ, 0x3c, !PT ;  /* 0x0000000809088212 */ /* 0x002fc800078e3cff */
[----:B------:R-:W-:-:S05]  /*2080*/  @!P0 LOP3.LUT R9, R9, R8, RZ, 0x3c, !PT ;  /* 0x0000000809098212 */ /* 0x000fca00078e3cff */
[----:B------:R1:W2:Y:S01]  /*2090*/  @!P0 LDG.E.U8 R22, desc[UR20][R8.64] ;  /* 0x0000001408168981 */ /* 0x0002a2000c1e1100 */
[----:B------:R-:W-:-:S05]  /*20a0*/  IADD3 R92, P6, PT, R21, R4, RZ ;  /* 0x00000004155c7210 */ /* 0x000fca0007fde0ff */
[----:B-1----:R-:W-:Y:S02]  /*20b0*/  IMAD.MOV.U32 R9, RZ, RZ, R92 ;  /* 0x000000ffff097224 */ /* 0x002fe400078e005c */
[----:B------:R-:W-:-:S05]  /*20c0*/  IMAD.X R8, R20, 0x1, R5, P6 ;  /* 0x0000000114087824 */ /* 0x000fca00030e0605 */
[-C--:B------:R-:W-:Y:S01]  /*20d0*/  @!P0 LOP3.LUT R9, R9, R8.reuse, RZ, 0x3c, !PT ;  /* 0x0000000809098212 */ /* 0x080fe200078e3cff */
[----:B--2---:R1:W-:Y:S04]  /*20e0*/  STL [R1+0x238], R22 ;  /* 0x0002381601007387 */ /* 0x0043e80000100800 */
[----:B-1----:R-:W2:Y:S04]  /*20f0*/  LDL.LU R22, [R1+0x15b8] ;  /* 0x0015b80001167983 */ /* 0x002ea80000300800 */
[----:B------:R-:W-:Y:S04]  /*2100*/  STL [R1+0xe8c], R92 ;  /* 0x000e8c5c01007387 */ /* 0x000fe80000100800 */
[----:B------:R1:W-:Y:S01]  /*2110*/  STL [R1+0xe84], R8 ;  /* 0x000e840801007387 */ /* 0x0003e20000100800 */
[----:B------:R-:W-:Y:S01]  /*2120*/  IMAD R21, R6, 0x5f, RZ ;  /* 0x0000005f06157824 */ /* 0x000fe200078e02ff */
[----:B-1----:R-:W-:-:S04]  /*2130*/  @!P0 LOP3.LUT R8, R9, R8, RZ, 0x3c, !PT ;  /* 0x0000000809088212 */ /* 0x002fc800078e3cff */
[----:B------:R-:W-:Y:S02]  /*2140*/  @!P0 LOP3.LUT R9, R9, R8, RZ, 0x3c, !PT ;  /* 0x0000000809098212 */ /* 0x000fe400078e3cff */
[----:B------:R-:W-:Y:S02]  /*2150*/  SHF.R.S32.HI R20, RZ, 0x1f, R21 ;  /* 0x0000001fff147819 */ /* 0x000fe40000011415 */
[----:B------:R-:W-:Y:S01]  /*2160*/  IADD3 R92, P6, PT, R21, R2, RZ ;  /* 0x00000002155c7210 */ /* 0x000fe20007fde0ff */
[----:B------:R1:W3:Y:S04]  /*2170*/  @!P0 LDG.E.U8 R93, desc[UR20][R8.64] ;  /* 0x00000014085d8981 */ /* 0x0002e8000c1e1100 */
[----:B-1----:R-:W-:Y:S02]  /*2180*/  IMAD.X R9, R20, 0x1, R3, P6 ;  /* 0x0000000114097824 */ /* 0x002fe400030e0603 */
[----:B------:R-:W-:Y:S01]  /*2190*/  @!P1 IMAD.MOV.U32 R8, RZ, RZ, R92 ;  /* 0x000000ffff089224 */ /* 0x000fe200078e005c */
[----:B--2---:R-:W-:-:S06]  /*21a0*/  PRMT R22, RZ, 0x7610, R22 ;  /* 0x00007610ff167816 */ /* 0x004fcc0000000016 */
[----:B------:R1:W2:Y:S01]  /*21b0*/  @!P1 LDG.E.U8 R22, desc[UR20][R8.64] ;  /* 0x0000001408169981 */ /* 0x0002a2000c1e1100 */
[----:B0-----:R-:W-:-:S05]  /*21c0*/  VIADD R12, R12, 0xffffffa3 ;  /* 0xffffffa30c0c7836 */ /* 0x001fca0000000000 */
[----:B------:R-:W-:Y:S02]  /*21d0*/  ISETP.GE.U32.AND P3, PT, R12, 0x7fffff24, PT ;  /* 0x7fffff240c00780c */ /* 0x000fe40003f66070 */
[----:B------:R-:W0:Y:S01]  /*21e0*/  LDC R12, c[0x0][0x3a0] ;  /* 0x0000e800ff0c7b82 */ /* 0x000e220000000800 */
[----:B------:R4:W-:Y:S04]  /*21f0*/  STL [R1+0xe70], R92 ;  /* 0x000e705c01007387 */ /* 0x0009e80000100800 */
[----:B---3--:R3:W-:Y:S04]  /*2200*/  STL [R1+0x234], R93 ;  /* 0x0002345d01007387 */ /* 0x0087e80000100800 */
[----:B------:R1:W-:Y:S04]  /*2210*/  STL [R1+0xe6c], R9 ;  /* 0x000e6c0901007387 */ /* 0x0003e80000100800 */
[----:B----4-:R-:W4:Y:S01]  /*2220*/  LDL.LU R92, [R1+0x15b4] ;  /* 0x0015b400015c7983 */ /* 0x010f220000300800 */
[----:B---3--:R-:W-:-:S05]  /*2230*/  IADD3 R93, P6, PT, R21, R4, RZ ;  /* 0x00000004155d7210 */ /* 0x008fca0007fde0ff */
[----:B-1----:R-:W-:Y:S02]  /*2240*/  IMAD.MOV.U32 R9, RZ, RZ, R93 ;  /* 0x000000ffff097224 */ /* 0x002fe400078e005d */
[----:B------:R-:W-:Y:S02]  /*2250*/  IMAD.X R8, R20, 0x1, R5, P6 ;  /* 0x0000000114087824 */ /* 0x000fe400030e0605 */
[----:B0-----:R-:W-:-:S03]  /*2260*/  VIADD R12, R12, 0xffffffa4 ;  /* 0xffffffa40c0c7836 */ /* 0x001fc60000000000 */
[-C--:B------:R-:W-:Y:S02]  /*2270*/  @!P1 LOP3.LUT R9, R9, R8.reuse, RZ, 0x3c, !PT ;  /* 0x0000000809099212 */ /* 0x080fe400078e3cff */
[----:B------:R-:W-:Y:S02]  /*2280*/  ISETP.GE.U32.AND P0, PT, R12, 0x7fffff25, PT ;  /* 0x7fffff250c00780c */ /* 0x000fe40003f06070 */
[----:B------:R-:W-:Y:S01]  /*2290*/  PRMT R12, RZ, 0x7610, R12 ;  /* 0x00007610ff0c7816 */ /* 0x000fe2000000000c */
[----:B--2---:R0:W-:Y:S04]  /*22a0*/  STL [R1+0xf60], R22 ;  /* 0x000f601601007387 */ /* 0x0041e80000100800 */
        /* <DEDUP_REMOVED lines=16> */
[----:B----4-:R-:W-:Y:S01]  /*23b0*/  PRMT R92, RZ, 0x7610, R92 ;  /* 0x00007610ff5c7816 */ /* 0x010fe2000000005c */
        /* <DEDUP_REMOVED lines=49> */
[----:B----4-:R-:W-:Y:S01]  /*26d0*/  PRMT R93, RZ, 0x7610, R93 ;  /* 0x00007610ff5d7816 */ /* 0x010fe2000000005d */
[----:B---3--:R0:W-:Y:S04]  /*26e0*/  STL [R1+0x754], R12 ;  /* 0x0007540c01007387 */ /* 0x0081e80000100800 */
[----:B------:R-:W-:Y:S04]  /*26f0*/  STL [R1+0xd00], R92 ;  /* 0x000d005c01007387 */ /* 0x000fe80000100800 */
[----:B------:R1:W-:Y:S01]  /*2700*/  STL [R1+0xcfc], R8 ;  /* 0x000cfc0801007387 */ /* 0x0003e20000100800 */
[----:B--2---:R-:W-:Y:S01]  /*2710*/  PRMT R22, RZ, 0x7610, R22 ;  /* 0x00007610ff167816 */ /* 0x004fe20000000016 */
        /* <DEDUP_REMOVED lines=48> */
[-C--:B------:R-:W-:Y:S01]  /*2a20*/  @!P1 LOP3.LUT R9, R9, R8.reuse, RZ, 0x3c, !PT ;  /* 0x0000000809099212 */ /* 0x080fe200078e3cff */
[----:B---3--:R0:W-:Y:S04]  /*2a30*/  STL [R1+0x6e4], R12 ;  /* 0x0006e40c01007387 */ /* 0x0081e80000100800 */
[----:B------:R-:W-:Y:S04]  /*2a40*/  STL [R1+0xce0], R20 ;  /* 0x000ce01401007387 */ /* 0x000fe80000100800 */
[----:B------:R1:W-:Y:S01]  /*2a50*/  STL [R1+0xcdc], R8 ;  /* 0x000cdc0801007387 */ /* 0x0003e20000100800 */
[----:B0-----:R-:W0:Y:S01]  /*2a60*/  LDC R12, c[0x0][0x3a0] ;  /* 0x0000e800ff0c7b82 */ /* 0x001e220000000800 */
[----:B-1----:R-:W-:-:S04]  /*2a70*/  @!P1 LOP3.LUT R8, R9, R8, RZ, 0x3c, !PT ;  /* 0x0000000809089212 */ /* 0x002fc800078e3cff */
[----:B------:R-:W-:-:S05]  /*2a80*/  @!P1 LOP3.LUT R9, R9, R8, RZ, 0x3c, !PT ;  /* 0x0000000809099212 */ /* 0x000fca00078e3cff */
[----:B------:R1:W3:Y:S01]  /*2a90*/  @!P1 LDG.E.U8 R91, desc[UR20][R8.64] ;  /* 0x00000014085b9981 */ /* 0x0002e2000c1e1100 */
[----:B------:R-:W-:-:S05]  /*2aa0*/  IADD3 R21, P6, PT, R21, R4, RZ ;  /* 0x0000000415157210 */ /* 0x000fca0007fde0ff */
[----:B-1----:R-:W-:Y:S02]  /*2ab0*/  IMAD.MOV.U32 R9, RZ, RZ, R21 ;  /* 0x000000ffff097224 */ /* 0x002fe400078e0015 */
[----:B------:R-:W-:Y:S01]  /*2ac0*/  IMAD.X R8, R22, 0x1, R5, P6 ;  /* 0x0000000116087824 */ /* 0x000fe200030e0605 */
[----:B------:R1:W-:Y:S04]  /*2ad0*/  STL [R1+0xce8], R21 ;  /* 0x000ce81501007387 */ /* 0x0003e80000100800 */
[----:B------:R-:W-:Y:S01]  /*2ae0*/  @!P1 LOP3.LUT R9, R9, R8, RZ, 0x3c, !PT ;  /* 0x0000000809099212 */ /* 0x000fe200078e3cff */
[----:B0-----:R-:W-:Y:S01]  /*2af0*/  VIADD R12, R12, 0xffffffa9 ;  /* 0xffffffa90c0c7836 */ /* 0x001fe20000000000 */
[----:B----4-:R-:W-:Y:S01]  /*2b00*/  PRMT R92, RZ, 0x7610, R92 ;  /* 0x00007610ff5c7816 */ /* 0x010fe2000000005c */
[----:B------:R-:W-:-:S03]  /*2b10*/  IMAD R20, R6, 0x59, RZ ;  /* 0x0000005906147824 */ /* 0x000fc600078e02ff */
[----:B------:R-:W-:Y:S01]  /*2b20*/  ISETP.GE.U32.AND P0, PT, R12, 0x7fffff2a, PT ;  /* 0x7fffff2a0c00780c */ /* 0x000fe20003f06070 */
[----:B-1----:R-:W0:Y:S01]  /*2b30*/  LDC R21, c[0x0][0x3a0] ;  /* 0x0000e800ff157b82 */ /* 0x002e220000000800 */
[----:B------:R-:W-:Y:S02]  /*2b40*/  SHF.R.S32.HI R12, RZ, 0x1f, R20 ;  /* 0x0000001fff0c7819 */ /* 0x000fe40000011414 */
[----:B--2---:R-:W-:Y:S01]  /*2b50*/  PRMT R93, RZ, 0x7610, R93 ;  /* 0x00007610ff5d7816 */ /* 0x004fe2000000005d */
[----:B---3--:R-:W-:Y:S04]  /*2b60*/  STL [R1+0x6e0], R91 ;  /* 0x0006e05b01007387 */ /* 0x008fe80000100800 */
[----:B------:R1:W-:Y:S02]  /*2b70*/  STL [R1+0xce4], R8 ;  /* 0x000ce40801007387 */ /* 0x0003e40000100800 */
[----:B-1----:R-:W-:-:S04]  /*2b80*/  @!P1 LOP3.LUT R8, R9, R8, RZ, 0x3c, !PT ;  /* 0x0000000809089212 */ /* 0x002fc800078e3cff */
[----:B------:R-:W-:Y:S02]  /*2b90*/  @!P1 LOP3.LUT R9, R9, R8, RZ, 0x3c, !PT ;  /* 0x0000000809099212 */ /* 0x000fe400078e3cff */
[----:B------:R-:W-:-:S03]  /*2ba0*/  IADD3 R91, P6, PT, R20, R2, RZ ;  /* 0x00000002145b7210 */ /* 0x000fc60007fde0ff */
[----:B------:R1:W2:Y:S02]  /*2bb0*/  @!P1 LDG.E.U8 R92, desc[UR20][R8.64] ;  /* 0x00000014085c9981 */ /* 0x0002a4000c1e1100 */
[----:B-1----:R-:W-:Y:S02]  /*2bc0*/  IMAD.X R9, R12, 0x1, R3, P6 ;  /* 0x000000010c097824 */ /* 0x002fe400030e0603 */
[----:B------:R-:W-:-:S05]  /*2bd0*/  @!P4 IMAD.MOV.U32 R8, RZ, RZ, R91 ;  /* 0x000000ffff08c224 */ /* 0x000fca00078e005b */
[----:B------:R1:W3:Y:S04]  /*2be0*/  @!P4 LDG.E.U8 R93, desc[UR20][R8.64] ;  /* 0x00000014085dc981 */ /* 0x0002e8000c1e1100 */
[----:B------:R4:W-:Y:S01]  /*2bf0*/  STL [R1+0xcd0], R91 ;  /* 0x000cd05b01007387 */ /* 0x0009e20000100800 */
[----:B0-----:R-:W-:-:S05]  /*2c00*/  VIADD R21, R21, 0xffffffaa ;  /* 0xffffffaa15157836 */ /* 0x001fca0000000000 */
[----:B------:R-:W-:Y:S02]  /*2c10*/  ISETP.GE.U32.AND P1, PT, R21, 0x7fffff2b, PT ;  /* 0x7fffff2b1500780c */ /* 0x000fe40003f26070 */
[----:B------:R-:W-:Y:S01]  /*2c20*/  PRMT R21, RZ, 0x7610, R21 ;  /* 0x00007610ff157816 */ /* 0x000fe20000000015 */
[----:B--2---:R0:W-:Y:S04]  /*2c30*/  STL [R1+0x6dc], R92 ;  /* 0x0006dc5c01007387 */ /* 0x0041e80000100800 */
[----:B------:R1:W-:Y:S04]  /*2c40*/  STL [R1+0xccc], R9 ;  /* 0x000ccc0901007387 */ /* 0x0003e80000100800 */
[----:B----4-:R-:W2:Y:S01]  /*2c50*/  LDL.LU R91, [R1+0x1594] ;  /* 0x00159400015b7983 */ /* 0x010ea20000300800 */
[----:B0-----:R-:W-:-:S05]  /*2c60*/  IADD3 R92, P6, PT, R20, R4, RZ ;  /* 0x00000004145c7210 */ /* 0x001fca0007fde0ff */
[----:B-1----:R-:W-:Y:S02]  /*2c70*/  IMAD.MOV.U32 R9, RZ, RZ, R92 ;  /* 0x000000ffff097224 */ /* 0x002fe400078e005c */
[----:B------:R-:W-:Y:S01]  /*2c80*/  IMAD.X R8, R12, 0x1, R5, P6 ;  /* 0x000000010c087824 */ /* 0x000fe200030e0605 */
[----:B---3--:R0:W-:Y:S04]  /*2c90*/  STL [R1+0x3bc], R93 ;  /* 0x0003bc5d01007387 */ /* 0x0081e80000100800 */
[-C--:B------:R-:W-:Y:S01]  /*2ca0*/  @!P4 LOP3.LUT R9, R9, R8.reuse, RZ, 0x3c, !PT ;  /* 0x000000080909c212 */ /* 0x080fe200078e3cff */
[----:B0-----:R-:W3:Y:S04]  /*2cb0*/  LDL.LU R93, [R1+0x1590] ;  /* 0x00159000015d7983 */ /* 0x001ee80000300800 */
[----:B------:R-:W-:Y:S04]  /*2cc0*/  STL [R1+0xcd8], R92 ;  /* 0x000cd85c01007387 */ /* 0x000fe80000100800 */
[----:B------:R0:W-:Y:S02]  /*2cd0*/  STL [R1+0xcd4], R8 ;  /* 0x000cd40801007387 */ /* 0x0001e40000100800 */
[----:B0-----:R-:W-:-:S04]  /*2ce0*/  @!P4 LOP3.LUT R8, R9, R8, RZ, 0x3c, !PT ;  /* 0x000000080908c212 */ /* 0x001fc800078e3cff */
[----:B------:R-:W-:-:S05]  /*2cf0*/  @!P4 LOP3.LUT R9, R9, R8, RZ, 0x3c, !PT ;  /* 0x000000080909c212 */ /* 0x000fca00078e3cff */
[----:B------:R0:W4:Y:S01]  /*2d00*/  @!P4 LDG.E.U8 R21, desc[UR20][R8.64] ;  /* 0x000000140815c981 */ /* 0x000122000c1e1100 */
[----:B------:R-:W-:-:S05]  /*2d10*/  IMAD R20, R6, 0x58, RZ ;  /* 0x0000005806147824 */ /* 0x000fca00078e02ff */
[----:B------:R-:W-:Y:S02]  /*2d20*/  SHF.R.S32.HI R12, RZ, 0x1f, R20 ;  /* 0x0000001fff0c7819 */ /* 0x000fe40000011414 */
[----:B------:R-:W-:-:S05]  /*2d30*/  IADD3 R92, P6, PT, R20, R2, RZ ;  /* 0x00000002145c7210 */ /* 0x000fca0007fde0ff */
[----:B0-----:R-:W-:Y:S02]  /*2d40*/  IMAD.MOV.U32 R9, RZ, RZ, R92 ;  /* 0x000000ffff097224 */ /* 0x001fe400078e005c */
[----:B------:R-:W-:-:S05]  /*2d50*/  IMAD.X R8, R12, 0x1, R3, P6 ;  /* 0x000000010c087824 */ /* 0x000fca00030e0603 */
[-C--:B------:R-:W-:Y:S02]  /*2d60*/  @!P5 LOP3.LUT R9, R9, R8.reuse, RZ, 0x3c, !PT ;  /* 0x000000080909d212 */ /* 0x080fe400078e3cff */
[----:B---3--:R-:W-:Y:S01]  /*2d70*/  PRMT R93, RZ, 0x7610, R93 ;  /* 0x00007610ff5d7816 */ /* 0x008fe2000000005d */
[----:B----4-:R0:W-:Y:S04]  /*2d80*/  STL [R1+0x6a8], R21 ;  /* 0x0006a81501007387 */ /* 0x0101e80000100800 */
        /* <DEDUP_REMOVED lines=246> */
[----:B-1----:R-:W2:Y:S01]  /*3cf0*/  LDL.LU R93, [R1+0x1558] ;  /* 0x00155800015d7983 */ /* 0x002ea20000300800 */
[----:B---3--:R-:W-:-:S05]  /*3d00*/  IADD3 R90, P6, PT, R20, R4, RZ ;  /* 0x00000004145a7210 */ /* 0x008fca0007fde0ff */
[----:B----4-:R-:W-:Y:S02]  /*3d10*/  IMAD.MOV.U32 R9, RZ, RZ, R90 ;  /* 0x000000ffff097224 */ /* 0x010fe400078e005a */
        /* <DEDUP_REMOVED lines=18> */
[----:B------:R-:W-:Y:S01]  /*3e40*/  PRMT R91, RZ, 0x7610, R91 ;  /* 0x00007610ff5b7816 */ /* 0x000fe2000000005b */
[----:B---3--:R0:W-:Y:S04]  /*3e50*/  STL [R1+0xf3c], R21 ;  /* 0x000f3c1501007387 */ /* 0x0081e80000100800 */
[----:B------:R-:W-:Y:S04]  /*3e60*/  STL [R1+0xc20], R90 ;  /* 0x000c205a01007387 */ /* 0x000fe80000100800 */
[----:B------:R1:W-:Y:S01]  /*3e70*/  STL [R1+0xc1c], R8 ;  /* 0x000c1c0801007387 */ /* 0x0003e20000100800 */
[----:B------:R-:W-:Y:S01]  /*3e80*/  PRMT R87, RZ, 0x7610, R87 ;  /* 0x00007610ff577816 */ /* 0x000fe20000000057 */
[----:B0-----:R-:W0:Y:S01]  /*3e90*/  LDC R21, c[0x0][0x3a0] ;  /* 0x0000e800ff157b82 */ /* 0x001e220000000800 */
[----:B-1----:R-:W-:-:S04]  /*3ea0*/  @!P5 LOP3.LUT R8, R9, R8, RZ, 0x3c, !PT ;  /* 0x000000080908d212 */ /* 0x002fc800078e3cff */
[----:B------:R-:W-:-:S05]  /*3eb0*/  @!P5 LOP3.LUT R9, R9, R8, RZ, 0x3c, !PT ;  /* 0x000000080909d212 */ /* 0x000fca00078e3cff */
[----:B------:R1:W3:Y:S01]  /*3ec0*/  @!P5 LDG.E.U8 R91, desc[UR20][R8.64] ;  /* 0x00000014085bd981 */ /* 0x0002e2000c1e1100 */
[----:B------:R-:W-:-:S05]  /*3ed0*/  IADD3 R90, P6, PT, R20, R4, RZ ;  /* 0x00000004145a7210 */ /* 0x000fca0007fde0ff */
[----:B-1----:R-:W-:Y:S02]  /*3ee0*/  IMAD.MOV.U32 R9, RZ, RZ, R90 ;  /* 0x000000ffff097224 */ /* 0x002fe400078e005a */
[----:B------:R-:W-:-:S05]  /*3ef0*/  IMAD.X R8, R12, 0x1, R5, P6 ;  /* 0x000000010c087824 */ /* 0x000fca00030e0605 */
[----:B------:R-:W-:Y:S01]  /*3f00*/  @!P5 LOP3.LUT R9, R9, R8, RZ, 0x3c, !PT ;  /* 0x000000080909d212 */ /* 0x000fe200078e3cff */
[----:B------:R-:W-:Y:S01]  /*3f10*/  IMAD R20, R6, 0x4d, RZ ;  /* 0x0000004d06147824 */ /* 0x000fe200078e02ff */
[----:B------:R-:W-:-:S04]  /*3f20*/  PRMT R89, RZ, 0x7610, R89 ;  /* 0x00007610ff597816 */ /* 0x000fc80000000059 */
[----:B------:R-:W-:Y:S01]  /*3f30*/  SHF.R.S32.HI R12, RZ, 0x1f, R20 ;  /* 0x0000001fff0c7819 */ /* 0x000fe20000011414 */
[----:B---3--:R1:W-:Y:S04]  /*3f40*/  STL [R1+0xf38], R91 ;  /* 0x000f385b01007387 */ /* 0x0083e80000100800 */
[----:B-1----:R-:W3:Y:S04]  /*3f50*/  LDL.LU R91, [R1+0x1550] ;  /* 0x00155000015b7983 */ /* 0x002ee80000300800 */
[----:B------:R-:W-:Y:S04]  /*3f60*/  STL [R1+0xc28], R90 ;  /* 0x000c285a01007387 */ /* 0x000fe80000100800 */
[----:B------:R1:W-:Y:S02]  /*3f70*/  STL [R1+0xc24], R8 ;  /* 0x000c240801007387 */ /* 0x0003e40000100800 */
[----:B-1----:R-:W-:-:S04]  /*3f80*/  @!P5 LOP3.LUT R8, R9, R8, RZ, 0x3c, !PT ;  /* 0x000000080908d212 */ /* 0x002fc800078e3cff */
[----:B------:R-:W-:Y:S02]  /*3f90*/  @!P5 LOP3.LUT R9, R9, R8, RZ, 0x3c, !PT ;  /* 0x000000080909d212 */ /* 0x000fe400078e3cff */
[----:B------:R-:W-:-:S03]  /*3fa0*/  IADD3 R90, P6, PT, R20, R2, RZ ;  /* 0x00000002145a7210 */ /* 0x000fc60007fde0ff */
[----:B------:R1:W4:Y:S02]  /*3fb0*/  @!P5 LDG.E.U8 R87, desc[UR20][R8.64] ;  /* 0x000000140857d981 */ /* 0x000324000c1e1100 */
[----:B-1----:R-:W-:Y:S02]  /*3fc0*/  IMAD.X R9, R12, 0x1, R3, P6 ;  /* 0x000000010c097824 */ /* 0x002fe400030e0603 */
[----:B------:R-:W-:-:S05]  /*3fd0*/  @!P3 IMAD.MOV.U32 R8, RZ, RZ, R90 ;  /* 0x000000ffff08b224 */ /* 0x000fca00078e005a */
[----:B------:R1:W2:Y:S01]  /*3fe0*/  @!P3 LDG.E.U8 R89, desc[UR20][R8.64] ;  /* 0x000000140859b981 */ /* 0x0002a2000c1e1100 */
[----:B0-----:R-:W-:-:S05]  /*3ff0*/  VIADD R21, R21, 0xffffffb5 ;  /* 0xffffffb515157836 */ /* 0x001fca0000000000 */
[----:B------:R-:W-:Y:S02]  /*4000*/  ISETP.GE.U32.AND P4, PT, R21, 0x7fffff36, PT ;  /* 0x7fffff361500780c */ /* 0x000fe40003f86070 */
[----:B------:R-:W0:Y:S01]  /*4010*/  LDC R21, c[0x0][0x3a0] ;  /* 0x0000e800ff157b82 */ /* 0x000e220000000800 */
[----:B------:R0:W-:Y:S02]  /*4020*/  STL [R1+0xc10], R90 ;  /* 0x000c105a01007387 */ /* 0x0001e40000100800 */
[----:B0-----:R-:W-:-:S05]  /*4030*/  VIADD R21, R21, 0xffffffb6 ;  /* 0xffffffb615157836 */ /* 0x001fca0000000000 */
[----:B------:R-:W-:Y:S02]  /*4040*/  ISETP.GE.U32.AND P5, PT, R21, 0x7fffff37, PT ;  /* 0x7fffff371500780c */ /* 0x000fe40003fa6070 */
[----:B------:R-:W-:Y:S01]  /*4050*/  PRMT R21, RZ, 0x7610, R21 ;  /* 0x00007610ff157816 */ /* 0x000fe20000000015 */
[----:B----4-:R0:W-:Y:S04]  /*4060*/  STL [R1+0xf34], R87 ;  /* 0x000f345701007387 */ /* 0x0101e80000100800 */
[----:B------:R1:W-:Y:S04]  /*4070*/  STL [R1+0xc0c], R9 ;  /* 0x000c0c0901007387 */ /* 0x0003e80000100800 */
[----:B------:R-:W4:Y:S01]  /*4080*/  LDL.LU R90, [R1+0x154c] ;  /* 0x00154c00015a7983 */ /* 0x000f220000300800 */
[----:B0-----:R-:W-:-:S05]  /*4090*/  IADD3 R87, P6, PT, R20, R4, RZ ;  /* 0x0000000414577210 */ /* 0x001fca0007fde0ff */
[----:B-1----:R-:W-:Y:S02]  /*40a0*/  IMAD.MOV.U32 R9, RZ, RZ, R87 ;  /* 0x000000ffff097224 */ /* 0x002fe400078e0057 */
[----:B------:R-:W-:Y:S01]  /*40b0*/  IMAD.X R8, R12, 0x1, R5, P6 ;  /* 0x000000010c087824 */ /* 0x000fe200030e0605 */
[----:B--2---:R0:W-:Y:S04]  /*40c0*/  STL [R1+0x624], R89 ;  /* 0x0006245901007387 */ /* 0x0041e80000100800 */
[-C--:B------:R-:W-:Y:S01]  /*40d0*/  @!P3 LOP3.LUT R9, R9, R8.reuse, RZ, 0x3c, !PT ;  /* 0x000000080909b212 */ /* 0x080fe200078e3cff */
[----:B0-----:R-:W2:Y:S04]  /*40e0*/  LDL.LU R89, [R1+0x1548] ;  /* 0x0015480001597983 */ /* 0x001ea80000300800 */
[----:B------:R-:W-:Y:S04]  /*40f0*/  STL [R1+0xc18], R87 ;  /* 0x000c185701007387 */ /* 0x000fe80000100800 */
[----:B------:R0:W-:Y:S02]  /*4100*/  STL [R1+0xc14], R8 ;  /* 0x000c140801007387 */ /* 0x0001e40000100800 */
[----:B0-----:R-:W-:-:S04]  /*4110*/  @!P3 LOP3.LUT R8, R9, R8, RZ, 0x3c, !PT ;  /* 0x000000080908b212 */ /* 0x001fc800078e3cff */
[----:B------:R-:W-:-:S05]  /*4120*/  @!P3 LOP3.LUT R9, R9, R8, RZ, 0x3c, !PT ;  /* 0x000000080909b212 */ /* 0x000fca00078e3cff */
[----:B------:R0:W2:Y:S01]  /*4130*/  @!P3 LDG.E.U8 R21, desc[UR20][R8.64] ;  /* 0x000000140815b981 */ /* 0x0000a2000c1e1100 */
[----:B------:R-:W-:-:S05]  /*4140*/  IMAD R20, R6, 0x4c, RZ ;  /* 0x0000004c06147824 */ /* 0x000fca00078e02ff */
[----:B------:R-:W-:Y:S02]  /*4150*/  SHF.R.S32.HI R12, RZ, 0x1f, R20 ;  /* 0x0000001fff0c7819 */ /* 0x000fe40000011414 */
[----:B------:R-:W-:-:S05]  /*4160*/  IADD3 R87, P6, PT, R20, R2, RZ ;  /* 0x0000000214577210 */ /* 0x000fca0007fde0ff */
[----:B0-----:R-:W-:Y:S02]  /*4170*/  IMAD.MOV.U32 R9, RZ, RZ, R87 ;  /* 0x000000ffff097224 */ /* 0x001fe400078e0057 */
[----:B------:R-:W-:-:S05]  /*4180*/  IMAD.X R8, R12, 0x1, R3, P6 ;  /* 0x000000010c087824 */ /* 0x000fca00030e0603 */
[-C--:B------:R-:W-:Y:S02]  /*4190*/  @!P0 LOP3.LUT R9, R9, R8.reuse, RZ, 0x3c, !PT ;  /* 0x0000000809098212 */ /* 0x080fe400078e3cff */
[----:B------:R-:W-:Y:S01]  /*41a0*/  PRMT R88, RZ, 0x7610, R88 ;  /* 0x00007610ff587816 */ /* 0x000fe20000000058 */
[----:B--2---:R0:W-:Y:S04]  /*41b0*/  STL [R1+0x620], R21 ;  /* 0x0006201501007387 */ /* 0x0041e80000100800 */
        /* <DEDUP_REMOVED lines=10> */
[----:B------:R-:W-:Y:S01]  /*4260*/  @!P0 LOP3.LUT R9, R9, R8, RZ, 0x3c, !PT ;  /* 0x0000000809098212 */ /* 0x000fe200078e3cff */
[----:B------:R-:W-:Y:S01]  /*4270*/  IMAD R20, R6, 0x4b, RZ ;  /* 0x0000004b06147824 */ /* 0x000fe200078e02ff */
[----:B------:R-:W-:-:S04]  /*4280*/  PRMT R86, RZ, 0x7610, R86 ;  /* 0x00007610ff567816 */ /* 0x000fc80000000056 */
[----:B------:R-:W-:Y:S01]  /*4290*/  SHF.R.S32.HI R12, RZ, 0x1f, R20 ;  /* 0x0000001fff0c7819 */ /* 0x000fe20000011414 */
[----:B--2---:R1:W-:Y:S04]  /*42a0*/  STL [R1+0x61c], R88 ;  /* 0x00061c5801007387 */ /* 0x0043e80000100800 */
[----:B-1----:R-:W2:Y:S04]  /*42b0*/  LDL.LU R88, [R1+0x1544] ;  /* 0x0015440001587983 */ /* 0x002ea80000300800 */
[----:B------:R-:W-:Y:S04]  /*42c0*/  STL [R1+0xc08], R87 ;  /* 0x000c085701007387 */ /* 0x000fe80000100800 */
[----:B------:R1:W-:Y:S02]  /*42d0*/  STL [R1+0xc04], R8 ;  /* 0x000c040801007387 */ /* 0x0003e40000100800 */
[----:B-1----:R-:W-:-:S04]  /*42e0*/  @!P0 LOP3.LUT R8, R9, R8, RZ, 0x3c, !PT ;  /* 0x0000000809088212 */ /* 0x002fc800078e3cff */
[----:B------:R-:W-:Y:S02]  /*42f0*/  @!P0 LOP3.LUT R9, R9, R8, RZ, 0x3c, !PT ;  /* 0x0000000809098212 */ /* 0x000fe400078e3cff */
[----:B------:R-:W-:-:S03]  /*4300*/  IADD3 R87, P6, PT, R20, R2, RZ ;  /* 0x0000000214577210 */ /* 0x000fc60007fde0ff */
[----:B------:R1:W2:Y:S02]  /*4310*/  @!P0 LDG.E.U8 R84, desc[UR20][R8.64] ;  /* 0x0000001408548981 */ /* 0x0002a4000c1e1100 */
[----:B-1----:R-:W-:Y:S02]  /*4320*/  IMAD.X R9, R12, 0x1, R3, P6 ;  /* 0x000000010c097824 */ /* 0x002fe400030e0603 */
[----:B------:R-:W-:-:S05]  /*4330*/  @!P1 IMAD.MOV.U32 R8, RZ, RZ, R87 ;  /* 0x000000ffff089224 */ /* 0x000fca00078e0057 */
[----:B------:R1:W3:Y:S01]  /*4340*/  @!P1 LDG.E.U8 R86, desc[UR20][R8.64] ;  /* 0x0000001408569981 */ /* 0x0002e2000c1e1100 */
[----:B0-----:R-:W-:-:S05]  /*4350*/  VIADD R21, R21, 0xffffffb7 ;  /* 0xffffffb715157836 */ /* 0x001fca0000000000 */
[----:B------:R-:W-:Y:S02]  /*4360*/  ISETP.GE.U32.AND P3, PT, R21, 0x7fffff38, PT ;  /* 0x7fffff381500780c */ /* 0x000fe40003f66070 */
[----:B------:R-:W0:Y:S01]  /*4370*/  LDC R21, c[0x0][0x3a0] ;  /* 0x0000e800ff157b82 */ /* 0x000e220000000800 */
[----:B------:R0:W-:Y:S02]  /*4380*/  STL [R1+0xbf0], R87 ;  /* 0x000bf05701007387 */ /* 0x0001e40000100800 */
[----:B0-----:R-:W-:-:S05]  /*4390*/  VIADD R21, R21, 0xffffffb8 ;  /* 0xffffffb815157836 */ /* 0x001fca0000000000 */
[----:B------:R-:W-:Y:S02]  /*43a0*/  ISETP.GE.U32.AND P0, PT, R21, 0x7fffff39, PT ;  /* 0x7fffff391500780c */ /* 0x000fe40003f06070 */
[----:B------:R-:W-:Y:S01]  /*43b0*/  PRMT R21, RZ, 0x7610, R21 ;  /* 0x00007610ff157816 */ /* 0x000fe20000000015 */
[----:B--2---:R0:W-:Y:S04]  /*43c0*/  STL [R1+0x5e8], R84 ;  /* 0x0005e85401007387 */ /* 0x0041e80000100800 */
[----:B------:R1:W-:Y:S04]  /*43d0*/  STL [R1+0xbec], R9 ;  /* 0x000bec0901007387 */ /* 0x0003e80000100800 */
[----:B------:R-:W2:Y:S01]  /*43e0*/  LDL.LU R87, [R1+0x1540] ;  /* 0x0015400001577983 */ /* 0x000ea20000300800 */
        /* <DEDUP_REMOVED lines=281> */
[----:B------:R-:W-:-:S05]  /*5580*/  IMAD.SHL.U32 R20, R6, 0x40, RZ ;  /* 0x0000004006147824 */ /* 0x000fca00078e00ff */
        /* <DEDUP_REMOVED lines=16> */
[----:B------:R-:W-:Y:S01]  /*5690*/  IMAD.X R8, R12, 0x1, R5, P6 ;  /* 0x000000010c087824 */ /* 0x000fe200030e0605 */
[----:B------:R-:W-:Y:S04]  /*56a0*/  STL [R1+0xb48], R22 ;  /* 0x000b481601007387 */ /* 0x000fe80000100800 */
[----:B------:R-:W-:Y:S01]  /*56b0*/  @!P4 LOP3.LUT R9, R9, R8, RZ, 0x3c, !PT ;  /* 0x000000080909c212 */ /* 0x000fe200078e3cff */
[----:B--2---:R-:W-:Y:S04]  /*56c0*/  STL [R1+0x1274], R13 ;  /* 0x0012740d01007387 */ /* 0x004fe80000100800 */
[----:B------:R1:W-:Y:S01]  /*56d0*/  STL [R1+0xb44], R8 ;  /* 0x000b440801007387 */ /* 0x0003e20000100800 */
[----:B------:R-:W-:Y:S01]  /*56e0*/  IMAD R20, R6, 0x3f, RZ ;  /* 0x0000003f06147824 */ /* 0x000fe200078e02ff */
[----:B------:R-:W-:-:S02]  /*56f0*/  PRMT R69, RZ, 0x7610, R69 ;  /* 0x00007610ff457816 */ /* 0x000fc40000000045 */
[----:B------:R-:W-:Y:S02]  /*5700*/  PRMT R68, RZ, 0x7610, R68 ;  /* 0x00007610ff447816 */ /* 0x000fe40000000044 */
[----:B------:R-:W-:Y:S02]  /*5710*/  PRMT R67, RZ, 0x7610, R67 ;  /* 0x00007610ff437816 */ /* 0x000fe40000000043 */
[----:B------:R-:W-:Y:S02]  /*5720*/  PRMT R66, RZ, 0x7610, R66 ;  /* 0x00007610ff427816 */ /* 0x000fe40000000042 */
[----:B------:R-:W-:Y:S02]  /*5730*/  PRMT R65, RZ, 0x7610, R65 ;  /* 0x00007610ff417816 */ /* 0x000fe40000000041 */
[----:B------:R-:W-:Y:S01]  /*5740*/  PRMT R64, RZ, 0x7610, R64 ;  /* 0x00007610ff407816 */ /* 0x000fe20000000040 */
[----:B0-----:R-:W-:Y:S01]  /*5750*/  VIADD R21, R21, 0xffffffc3 ;  /* 0xffffffc315157836 */ /* 0x001fe20000000000 */
[C---:B-1----:R-:W-:Y:S01]  /*5760*/  @!P4 LOP3.LUT R8, R9.reuse, R8, RZ, 0x3c, !PT ;  /* 0x000000080908c212 */ /* 0x042fe200078e3cff */
[----:B------:R-:W0:Y:S03]  /*5770*/  LDC R13, c[0x0][0x3a0] ;  /* 0x0000e800ff0d7b82 */ /* 0x000e260000000800 */
[----:B------:R-:W-:-:S05]  /*5780*/  @!P4 LOP3.LUT R9, R9, R8, RZ, 0x3c, !PT ;  /* 0x000000080909c212 */ /* 0x000fca00078e3cff */
[----:B------:R1:W2:Y:S01]  /*5790*/  @!P4 LDG.E.U8 R70, desc[UR20][R8.64] ;  /* 0x000000140846c981 */ /* 0x0002a2000c1e1100 */
[----:B------:R-:W-:Y:S02]  /*57a0*/  SHF.R.S32.HI R12, RZ, 0x1f, R20 ;  /* 0x0000001fff0c7819 */ /* 0x000fe40000011414 */
[----:B------:R-:W-:-:S05]  /*57b0*/  IADD3 R22, P6, PT, R20, R2, RZ ;  /* 0x0000000214167210 */ /* 0x000fca0007fde0ff */
[----:B-1----:R-:W-:Y:S02]  /*57c0*/  IMAD.MOV.U32 R9, RZ, RZ, R22 ;  /* 0x000000ffff097224 */ /* 0x002fe400078e0016 */
[----:B------:R-:W-:-:S05]  /*57d0*/  IMAD.X R8, R12, 0x1, R3, P6 ;  /* 0x000000010c087824 */ /* 0x000fca00030e0603 */
[-C--:B------:R-:W-:Y:S01]  /*57e0*/  @!P5 LOP3.LUT R9, R9, R8.reuse, RZ, 0x3c, !PT ;  /* 0x000000080909d212 */ /* 0x080fe200078e3cff */
[----:B--2---:R1:W-:Y:S04]  /*57f0*/  STL [R1+0x1b0], R70 ;  /* 0x0001b04601007387 */ /* 0x0043e80000100800 */
[----:B-1----:R-:W2:Y:S04]  /*5800*/  LDL.LU R70, [R1+0x14fc] ;  /* 0x0014fc0001467983 */ /* 0x002ea80000300800 */
[----:B------:R-:W-:Y:S04]  /*5810*/  STL [R1+0xb30], R22 ;  /* 0x000b301601007387 */ /* 0x000fe80000100800 */
[----:B------:R1:W-:Y:S02]  /*5820*/  STL [R1+0xb2c], R8 ;  /* 0x000b2c0801007387 */ /* 0x0003e40000100800 */
        /* <DEDUP_REMOVED lines=14> */
[----:B------:R-:W-:-:S05]  /*5910*/  IMAD R20, R6, 0x3e, RZ ;  /* 0x0000003e06147824 */ /* 0x000fca00078e02ff */
        /* <DEDUP_REMOVED lines=47> */
[----:B------:R-:W-:Y:S01]  /*5c10*/  IMAD R20, R6, 0x3c, RZ ;  /* 0x0000003c06147824 */ /* 0x000fe200078e02ff */
[----:B------:R-:W-:-:S04]  /*5c20*/  ISETP.GE.U32.AND P1, PT, R21, 0x7fffff44, PT ;  /* 0x7fffff441500780c */ /* 0x000fc80003f26070 */
[----:B------:R-:W-:Y:S02]  /*5c30*/  SHF.R.S32.HI R12, RZ, 0x1f, R20 ;  /* 0x0000001fff0c7819 */ /* 0x000fe40000011414 */
[----:B------:R-:W-:-:S05]  /*5c40*/  IADD3 R22, P6, PT, R20, R2, RZ ;  /* 0x0000000214167210 */ /* 0x000fca0007fde0ff */
[----:B-1----:R-:W-:Y:S02]  /*5c50*/  IMAD.MOV.U32 R9, RZ, RZ, R22 ;  /* 0x000000ffff097224 */ /* 0x002fe400078e0016 */
[----:B------:R-:W-:-:S05]  /*5c60*/  IMAD.X R8, R12, 0x1, R3, P6 ;  /* 0x000000010c087824 */ /* 0x000fca00030e0603 */
[-C--:B------:R-:W-:Y:S02]  /*5c70*/  @!P1 LOP3.LUT R9, R9, R8.reuse, RZ, 0x3c, !PT ;  /* 0x0000000809099212 */ /* 0x080fe400078e3cff */
[----:B------:R-:W-:Y:S01]  /*5c80*/  PRMT R63, RZ, 0x7610, R63 ;  /* 0x00007610ff3f7816 */ /* 0x000fe2000000003f */
        /* <DEDUP_REMOVED lines=19> */
[----:B0-----:R-:W-:Y:S02]  /*5dc0*/  VIADD R21, R13, 0xffffffc4 ;  /* 0xffffffc40d157836 */ /* 0x001fe40000000000 */
[----:B------:R-:W-:-:S03]  /*5dd0*/  IMAD R20, R6, 0x3b, RZ ;  /* 0x0000003b06147824 */ /* 0x000fc600078e02ff */
[----:B------:R-:W-:Y:S02]  /*5de0*/  ISETP.GE.U32.AND P4, PT, R21, 0x7fffff45, PT ;  /* 0x7fffff451500780c */ /* 0x000fe40003f86070 */
[----:B------:R-:W-:Y:S02]  /*5df0*/  SHF.R.S32.HI R12, RZ, 0x1f, R20 ;  /* 0x0000001fff0c7819 */ /* 0x000fe40000011414 */
[----:B------:R-:W-:-:S05]  /*5e00*/  IADD3 R22, P6, PT, R20, R2, RZ ;  /* 0x0000000214167210 */ /* 0x000fca0007fde0ff */
[----:B-1----:R-:W-:Y:S02]  /*5e10*/  IMAD.MOV.U32 R9, RZ, RZ, R22 ;  /* 0x000000ffff097224 */ /* 0x002fe400078e0016 */
[----:B------:R-:W-:-:S05]  /*5e20*/  IMAD.X R8, R12, 0x1, R3, P6 ;  /* 0x000000010c087824 */ /* 0x000fca00030e0603 */
[-C--:B------:R-:W-:Y:S02]  /*5e30*/  @!P4 LOP3.LUT R9, R9, R8.reuse, RZ, 0x3c, !PT ;  /* 0x000000080909c212 */ /* 0x080fe400078e3cff */
[----:B------:R-:W-:Y:S01]  /*5e40*/  PRMT R61, RZ, 0x7610, R61 ;  /* 0x00007610ff3d7816 */ /* 0x000fe2000000003d */
[----:B--2---:R0:W-:Y:S04]  /*5e50*/  STL [R1+0x468], R62 ;  /* 0x0004683e01007387 */ /* 0x0041e80000100800 */
[----:B0-----:R-:W2:Y:S04]  /*5e60*/  LDL.LU R62, [R1+0x14dc] ;  /* 0x0014dc00013e7983 */ /* 0x001ea80000300800 */
[----:B------:R-:W-:Y:S04]  /*5e70*/  STL [R1+0xaf0], R22 ;  /* 0x000af01601007387 */ /* 0x000fe80000100800 */
[----:B------:R0:W-:Y:S02]  /*5e80*/  STL [R1+0xaec], R8 ;  /* 0x000aec0801007387 */ /* 0x0001e40000100800 */
[----:B0-----:R-:W-:-:S04]  /*5e90*/  @!P4 LOP3.LUT R8, R9, R8, RZ, 0x3c, !PT ;  /* 0x000000080908c212 */ /* 0x001fc800078e3cff */
[----:B------:R-:W-:-:S05]  /*5ea0*/  @!P4 LOP3.LUT R9, R9, R8, RZ, 0x3c, !PT ;  /* 0x000000080909c212 */ /* 0x000fca00078e3cff */
[----:B------:R0:W2:Y:S01]  /*5eb0*/  @!P4 LDG.E.U8 R61, desc[UR20][R8.64] ;  /* 0x00000014083dc981 */ /* 0x0000a2000c1e1100 */
[----:B------:R-:W-:-:S05]  /*5ec0*/  IADD3 R22, P6, PT, R20, R4, RZ ;  /* 0x0000000414167210 */ /* 0x000fca0007fde0ff */
[----:B0-----:R-:W-:Y:S02]  /*5ed0*/  IMAD.MOV.U32 R9, RZ, RZ, R22 ;  /* 0x000000ffff097224 */ /* 0x001fe400078e0016 */
        /* <DEDUP_REMOVED lines=10> */
[----:B------:R-:W-:Y:S02]  /*5f80*/  VIADD R21, R13, 0xffffffc5 ;  /* 0xffffffc50d157836 */ /* 0x000fe40000000000 */
[----:B------:R-:W-:-:S03]  /*5f90*/  IMAD R20, R6, 0x3a, RZ ;  /* 0x0000003a06147824 */ /* 0x000fc600078e02ff */
[----:B------:R-:W-:Y:S02]  /*5fa0*/  ISETP.GE.U32.AND P5, PT, R21, 0x7fffff46, PT ;  /* 0x7fffff461500780c */ /* 0x000fe40003fa6070 */
[----:B------:R-:W-:Y:S02]  /*5fb0*/  SHF.R.S32.HI R12, RZ, 0x1f, R20 ;  /* 0x0000001fff0c7819 */ /* 0x000fe40000011414 */
        /* <DEDUP_REMOVED lines=376> */
[----:B------:R-:W-:-:S05]  /*7740*/  VIADD R21, R13, 0xffffffd3 ;  /* 0xffffffd30d157836 */ /* 0x000fca0000000000 */
[----:B------:R-:W-:Y:S01]  /*7750*/  ISETP.GE.U32.AND P4, PT, R21, 0x7fffff54, PT ;  /* 0x7fffff541500780c */ /* 0x000fe20003f86070 */
[----:B------:R-:W-:-:S05]  /*7760*/  VIADD R21, R13, 0xffffffd4 ;  /* 0xffffffd40d157836 */ /* 0x000fca0000000000 */
[----:B------:R-:W-:Y:S01]  /*7770*/  ISETP.GE.U32.AND P5, PT, R21, 0x7fffff55, PT ;  /* 0x7fffff551500780c */ /* 0x000fe20003fa6070 */
[----:B------:R-:W-:Y:S01]  /*7780*/  VIADD R21, R13, 0xffffffd5 ;  /* 0xffffffd50d157836 */ /* 0x000fe20000000000 */
[----:B------:R-:W-:-:S04]  /*7790*/  IADD3 R20, P6, PT, R20, R4, RZ ;  /* 0x0000000414147210 */ /* 0x000fc80007fde0ff */
[----:B------:R-:W-:Y:S01]  /*77a0*/  ISETP.GE.U32.AND P3, PT, R21, 0x7fffff56, PT ;  /* 0x7fffff561500780c */ /* 0x000fe20003f66070 */
[----:B------:R-:W-:-:S05]  /*77b0*/  VIADD R21, R13, 0xffffffd6 ;  /* 0xffffffd60d157836 */ /* 0x000fca0000000000 */
[----:B------:R-:W-:Y:S01]  /*77c0*/  ISETP.GE.U32.AND P0, PT, R21, 0x7fffff57, PT ;  /* 0x7fffff571500780c */ /* 0x000fe20003f06070 */
[----:B------:R-:W-:Y:S01]  /*77d0*/  IMAD.X R21, R12, 0x1, R5, P6 ;  /* 0x000000010c157824 */ /* 0x000fe200030e0605 */
[----:B------:R-:W-:Y:S01]  /*77e0*/  PRMT R12, RZ, 0x7610, R12 ;  /* 0x00007610ff0c7816 */ /* 0x000fe2000000000c */
[----:B------:R-:W-:Y:S01]  /*77f0*/  IMAD R22, R6, 0x2c, RZ ;  /* 0x0000002c06167824 */ /* 0x000fe200078e02ff */
[----:B------:R-:W-:Y:S04]  /*7800*/  STL [R1+0xa18], R20 ;  /* 0x000a181401007387 */ /* 0x000fe80000100800 */
[----:B------:R1:W3:Y:S01]  /*7810*/  @!P1 LDG.E.U8 R12, desc[UR20][R20.64] ;  /* 0x00000014140c9981 */ /* 0x0002e2000c1e1100 */
[----:B0-----:R-:W-:Y:S02]  /*7820*/  SHF.R.S32.HI R8, RZ, 0x1f, R22 ;  /* 0x0000001fff087819 */ /* 0x001fe40000011416 */
[----:B------:R-:W-:Y:S01]  /*7830*/  PRMT R93, RZ, 0x7610, R93 ;  /* 0x00007610ff5d7816 */ /* 0x000fe2000000005d */
[----:B--2---:R0:W-:Y:S04]  /*7840*/  STL [R1+0x3c4], R38 ;  /* 0x0003c42601007387 */ /* 0x0041e80000100800 */
[----:B------:R1:W-:Y:S01]  /*7850*/  STL [R1+0xa14], R21 ;  /* 0x000a141501007387 */ /* 0x0003e20000100800 */
[----:B0-----:R-:W-:-:S05]  /*7860*/  IADD3 R38, P6, PT, R22, R2, RZ ;  /* 0x0000000216267210 */ /* 0x001fca0007fde0ff */
[----:B-1----:R-:W-:Y:S02]  /*7870*/  IMAD.X R21, R8, 0x1, R3, P6 ;  /* 0x0000000108157824 */ /* 0x002fe400030e0603 */
[----:B------:R-:W-:-:S05]  /*7880*/  @!P4 IMAD.MOV.U32 R20, RZ, RZ, R38 ;  /* 0x000000ffff14c224 */ /* 0x000fca00078e0026 */
[----:B------:R0:W2:Y:S04]  /*7890*/  @!P4 LDG.E.U8 R93, desc[UR20][R20.64] ;  /* 0x00000014145dc981 */ /* 0x0000a8000c1e1100 */
[----:B------:R1:W-:Y:S04]  /*78a0*/  STL [R1+0xa00], R38 ;  /* 0x000a002601007387 */ /* 0x0003e80000100800 */
[----:B---3--:R3:W-:Y:S04]  /*78b0*/  STL [R1+0x3b8], R12 ;  /* 0x0003b80c01007387 */ /* 0x0087e80000100800 */
[----:B------:R0:W-:Y:S04]  /*78c0*/  STL [R1+0x9fc], R21 ;  /* 0x0009fc1501007387 */ /* 0x0001e80000100800 */
[----:B-1----:R-:W4:Y:S01]  /*78d0*/  LDL.LU R38, [R1+0x1468] ;  /* 0x0014680001267983 */ /* 0x002f220000300800 */
[----:B---3--:R-:W-:-:S05]  /*78e0*/  IADD3 R12, P6, PT, R22, R4, RZ ;  /* 0x00000004160c7210 */ /* 0x008fca0007fde0ff */
[----:B0-----:R-:W-:Y:S02]  /*78f0*/  IMAD.MOV.U32 R21, RZ, RZ, R12 ;  /* 0x000000ffff157224 */ /* 0x001fe400078e000c */
[----:B------:R-:W-:Y:S01]  /*7900*/  IMAD.X R20, R8, 0x1, R5, P6 ;  /* 0x0000000108147824 */ /* 0x000fe200030e0605 */
[----:B------:R-:W-:Y:S04]  /*7910*/  STL [R1+0xa08], R12 ;  /* 0x000a080c01007387 */ /* 0x000fe80000100800 */
[-C--:B------:R-:W-:Y:S02]  /*7920*/  @!P4 LOP3.LUT R21, R21, R20.reuse, RZ, 0x3c, !PT ;  /* 0x000000141515c212 */ /* 0x080fe400078e3cff */
[----:B------:R-:W-:Y:S01]  /*7930*/  PRMT R34, RZ, 0x7610, R34 ;  /* 0x00007610ff227816 */ /* 0x000fe20000000022 */
[----:B--2---:R-:W-:Y:S04]  /*7940*/  STL [R1+0x3b4], R93 ;  /* 0x0003b45d01007387 */ /* 0x004fe80000100800 */
[----:B------:R0:W-:Y:S02]  /*7950*/  STL [R1+0xa04], R20 ;  /* 0x000a041401007387 */ /* 0x0001e40000100800 */
[----:B0-----:R-:W-:-:S04]  /*7960*/  @!P4 LOP3.LUT R20, R21, R20, RZ, 0x3c, !PT ;  /* 0x000000141514c212 */ /* 0x001fc800078e3cff */
[----:B------:R-:W-:-:S05]  /*7970*/  @!P4 LOP3.LUT R21, R21, R20, RZ, 0x3c, !PT ;  /* 0x000000141515c212 */ /* 0x000fca00078e3cff */
[----:B------:R0:W2:Y:S01]  /*7980*/  @!P4 LDG.E.U8 R34, desc[UR20][R20.64] ;  /* 0x000000141422c981 */ /* 0x0000a2000c1e1100 */
[----:B------:R-:W-:-:S05]  /*7990*/  VIADD R9, R13, 0xffffffd7 ;  /* 0xffffffd70d097836 */ /* 0x000fca0000000000 */
[----:B------:R-:W-:Y:S01]  /*79a0*/  ISETP.GE.U32.AND P1, PT, R9, 0x7fffff58, PT ;  /* 0x7fffff580900780c */ /* 0x000fe20003f26070 */
        /* <DEDUP_REMOVED lines=14> */
[----:B------:R-:W-:-:S05]  /*7a90*/  IADD3 R93, P6, PT, R9, R4, RZ ;  /* 0x00000004095d7210 */ /* 0x000fca0007fde0ff */
[----:B0-----:R-:W-:Y:S02]  /*7aa0*/  IMAD.MOV.U32 R21, RZ, RZ, R93 ;  /* 0x000000ffff157224 */ /* 0x001fe400078e005d */
[----:B------:R-:W-:-:S05]  /*7ab0*/  IMAD.X R20, R8, 0x1, R5, P6 ;  /* 0x0000000108147824 */ /* 0x000fca00030e0605 */
[-C--:B------:R-:W-:Y:S02]  /*7ac0*/  @!P5 LOP3.LUT R21, R21, R20.reuse, RZ, 0x3c, !PT ;  /* 0x000000141515d212 */ /* 0x080fe400078e3cff */
[----:B------:R-:W-:Y:S01]  /*7ad0*/  PRMT R10, RZ, 0x7610, R10 ;  /* 0x00007610ff0a7816 */ /* 0x000fe2000000000a */
[----:B---3--:R0:W-:Y:S04]  /*7ae0*/  STL [R1+0x2bc], R37 ;  /* 0x0002bc2501007387 */ /* 0x0081e80000100800 */
        /* <DEDUP_REMOVED lines=255> */
[----:B------:R-:W-:Y:S02]  /*8ae0*/  IADD3 R93, P6, PT, R9, R2, RZ ;  /* 0x00000002095d7210 */ /* 0x000fe40007fde0ff */
[----:B------:R-:W-:-:S03]  /*8af0*/  SHF.R.S32.HI R8, RZ, 0x1f, R9 ;  /* 0x0000001fff087819 */ /* 0x000fc60000011409 */
[----:B------:R-:W-:Y:S02]  /*8b00*/  STL [R1+0x950], R93 ;  /* 0x0009505d01007387 */ /* 0x000fe40000100800 */
[----:B0-----:R-:W-:Y:S01]  /*8b10*/  IMAD.X R21, R8, 0x1, R3, P6 ;  /* 0x0000000108157824 */ /* 0x001fe200030e0603 */
[----:B------:R-:W-:-:S03]  /*8b20*/  PRMT R91, RZ, 0x7610, R91 ;  /* 0x00007610ff5b7816 */ /* 0x000fc6000000005b */
[----:B------:R-:W-:Y:S01]  /*8b30*/  @!P5 IMAD.MOV.U32 R20, RZ, RZ, R93 ;  /* 0x000000ffff14d224 */ /* 0x000fe200078e005d */
[----:B----4-:R-:W-:-:S04]  /*8b40*/  PRMT R90, RZ, 0x7610, R90 ;  /* 0x00007610ff5a7816 */ /* 0x010fc8000000005a */
[----:B------:R0:W4:Y:S04]  /*8b50*/  @!P5 LDG.E.U8 R91, desc[UR20][R20.64] ;  /* 0x00000014145bd981 */ /* 0x000128000c1e1100 */
[----:B--2---:R1:W-:Y:S02]  /*8b60*/  STL [R1+0x28c], R92 ;  /* 0x00028c5c01007387 */ /* 0x0043e40000100800 */
[----:B-1----:R-:W-:Y:S02]  /*8b70*/  IADD3 R92, P6, PT, R9, R4, RZ ;  /* 0x00000004095c7210 */ /* 0x002fe40007fde0ff */
[----:B------:R1:W-:Y:S03]  /*8b80*/  STL [R1+0x94c], R21 ;  /* 0x00094c1501007387 */ /* 0x0003e60000100800 */
[----:B------:R-:W-:-:S02]  /*8b90*/  IMAD.X R93, R8, 0x1, R5, P6 ;  /* 0x00000001085d7824 */ /* 0x000fc400030e0605 */
[----:B0-----:R-:W-:Y:S02]  /*8ba0*/  @!P5 IMAD.MOV.U32 R20, RZ, RZ, R92 ;  /* 0x000000ffff14d224 */ /* 0x001fe400078e005c */
[----:B-1----:R-:W-:-:S05]  /*8bb0*/  @!P5 IMAD.MOV.U32 R21, RZ, RZ, R93 ;  /* 0x000000ffff15d224 */ /* 0x002fca00078e005d */
[----:B------:R0:W2:Y:S01]  /*8bc0*/  @!P5 LDG.E.U8 R90, desc[UR20][R20.64] ;  /* 0x00000014145ad981 */ /* 0x0000a2000c1e1100 */
[----:B------:R-:W-:Y:S02]  /*8bd0*/  VIADD R12, R13, 0xffffffdf ;  /* 0xffffffdf0d0c7836 */ /* 0x000fe40000000000 */
[----:B------:R-:W-:Y:S01]  /*8be0*/  IMAD.SHL.U32 R9, R6, 0x20, RZ ;  /* 0x0000002006097824 */ /* 0x000fe200078e00ff */
[----:B------:R-:W-:Y:S02]  /*8bf0*/  STL [R1+0x958], R92 ;  /* 0x0009585c01007387 */ /* 0x000fe40000100800 */
[----:B------:R-:W-:Y:S02]  /*8c00*/  ISETP.GE.U32.AND P3, PT, R12, 0x7fffff60, PT ;  /* 0x7fffff600c00780c */ /* 0x000fe40003f66070 */
[----:B----4-:R1:W-:Y:S01]  /*8c10*/  STL [R1+0x188], R91 ;  /* 0x0001885b01007387 */ /* 0x0103e20000100800 */
[----:B------:R-:W-:-:S03]  /*8c20*/  SHF.R.S32.HI R8, RZ, 0x1f, R9 ;  /* 0x0000001fff087819 */ /* 0x000fc60000011409 */
[----:B------:R-:W-:Y:S01]  /*8c30*/  STL [R1+0x954], R93 ;  /* 0x0009545d01007387 */ /* 0x000fe20000100800 */
[----:B-1----:R-:W-:Y:S02]  /*8c40*/  IADD3 R91, P6, PT, R9, R2, RZ ;  /* 0x00000002095b7210 */ /* 0x002fe40007fde0ff */
[----:B------:R-:W-:-:S03]  /*8c50*/  PRMT R89, RZ, 0x7610, R89 ;  /* 0x00007610ff597816 */ /* 0x000fc60000000059 */
[----:B------:R-:W-:Y:S01]  /*8c60*/  STL [R1+0x940], R91 ;  /* 0x0009405b01007387 */ /* 0x000fe20000100800 */
[----:B------:R-:W-:Y:S02]  /*8c70*/  IMAD.X R92, R8, 0x1, R3, P6 ;  /* 0x00000001085c7824 */ /* 0x000fe400030e0603 */
[----:B0-----:R-:W-:Y:S02]  /*8c80*/  @!P3 IMAD.MOV.U32 R20, RZ, RZ, R91 ;  /* 0x000000ffff14b224 */ /* 0x001fe400078e005b */
[----:B------:R-:W-:Y:S01]  /*8c90*/  @!P3 IMAD.MOV.U32 R21, RZ, RZ, R92 ;  /* 0x000000ffff15b224 */ /* 0x000fe200078e005c */
[----:B------:R-:W-:-:S04]  /*8ca0*/  PRMT R88, RZ, 0x7610, R88 ;  /* 0x00007610ff587816 */ /* 0x000fc80000000058 */
[----:B------:R0:W4:Y:S04]  /*8cb0*/  @!P3 LDG.E.U8 R89, desc[UR20][R20.64] ;  /* 0x000000141459b981 */ /* 0x000128000c1e1100 */
[----:B--2---:R1:W-:Y:S02]  /*8cc0*/  STL [R1+0x184], R90 ;  /* 0x0001845a01007387 */ /* 0x0043e40000100800 */
[----:B-1----:R-:W-:-:S05]  /*8cd0*/  IADD3 R90, P6, PT, R9, R4, RZ ;  /* 0x00000004095a7210 */ /* 0x002fca0007fde0ff */
[----:B------:R-:W-:Y:S02]  /*8ce0*/  IMAD.X R91, R8, 0x1, R5, P6 ;  /* 0x00000001085b7824 */ /* 0x000fe400030e0605 */
[----:B0-----:R-:W-:Y:S02]  /*8cf0*/  @!P3 IMAD.MOV.U32 R20, RZ, RZ, R90 ;  /* 0x000000ffff14b224 */ /* 0x001fe400078e005a */
[----:B------:R-:W-:-:S05]  /*8d00*/  @!P3 IMAD.MOV.U32 R21, RZ, RZ, R91 ;  /* 0x000000ffff15b224 */ /* 0x000fca00078e005b */
[----:B------:R0:W2:Y:S01]  /*8d10*/  @!P3 LDG.E.U8 R88, desc[UR20][R20.64] ;  /* 0x000000141458b981 */ /* 0x0000a2000c1e1100 */
[----:B------:R-:W-:Y:S02]  /*8d20*/  VIADD R12, R13, 0xffffffe0 ;  /* 0xffffffe00d0c7836 */ /* 0x000fe40000000000 */
[----:B------:R-:W-:Y:S01]  /*8d30*/  IMAD R9, R6, 0x1f, RZ ;  /* 0x0000001f06097824 */ /* 0x000fe200078e02ff */
[----:B------:R-:W-:Y:S02]  /*8d40*/  STL [R1+0x93c], R92 ;  /* 0x00093c5c01007387 */ /* 0x000fe40000100800 */
[----:B------:R-:W-:Y:S02]  /*8d50*/  ISETP.GE.U32.AND P0, PT, R12, 0x7fffff61, PT ;  /* 0x7fffff610c00780c */ /* 0x000fe40003f06070 */
[----:B------:R-:W-:Y:S01]  /*8d60*/  STL [R1+0x948], R90 ;  /* 0x0009485a01007387 */ /* 0x000fe20000100800 */
[----:B------:R-:W-:-:S03]  /*8d70*/  SHF.R.S32.HI R8, RZ, 0x1f, R9 ;  /* 0x0000001fff087819 */ /* 0x000fc60000011409 */
[----:B----4-:R1:W-:Y:S04]  /*8d80*/  STL [R1+0x170], R89 ;  /* 0x0001705901007387 */ /* 0x0103e80000100800 */
        /* <DEDUP_REMOVED lines=174> */
[----:B------:R-:W-:Y:S02]  /*9870*/  SHF.R.S32.HI R8, RZ, 0x1f, R9 ;  /* 0x0000001fff087819 */ /* 0x000fe40000011409 */
[----:B------:R-:W-:Y:S01]  /*9880*/  PRMT R71, RZ, 0x7610, R71 ;  /* 0x00007610ff477816 */ /* 0x000fe20000000047 */
[----:B----4-:R1:W-:Y:S04]  /*9890*/  STL [R1+0x168], R73 ;  /* 0x0001684901007387 */ /* 0x0103e80000100800 */
[----:B------:R-:W-:Y:S01]  /*98a0*/  STL [R1+0x8c4], R75 ;  /* 0x0008c44b01007387 */ /* 0x000fe20000100800 */
[----:B-1----:R-:W-:-:S05]  /*98b0*/  IADD3 R73, P6, PT, R9, R2, RZ ;  /* 0x0000000209497210 */ /* 0x002fca0007fde0ff */
        /* <DEDUP_REMOVED lines=145> */
[----:B------:R-:W-:Y:S01]  /*a1d0*/  IMAD.SHL.U32 R9, R6, 0x10, RZ ;  /* 0x0000001006097824 */ /* 0x000fe200078e00ff */
        /* <DEDUP_REMOVED lines=48> */
[----:B------:R-:W-:-:S02]  /*a4e0*/  PRMT R53, RZ, 0x7610, R53 ;  /* 0x00007610ff357816 */ /* 0x000fc40000000035 */
[----:B------:R-:W-:Y:S01]  /*a4f0*/  PRMT R52, RZ, 0x7610, R52 ;  /* 0x00007610ff347816 */ /* 0x000fe20000000034 */
[----:B----4-:R1:W-:Y:S04]  /*a500*/  STL [R1+0xed0], R55 ;  /* 0x000ed03701007387 */ /* 0x0103e80000100800 */
[----:B------:R-:W-:Y:S01]  /*a510*/  STL [R1+0x834], R57 ;  /* 0x0008343901007387 */ /* 0x000fe20000100800 */
[----:B-1----:R-:W-:-:S05]  /*a520*/  IADD3 R55, P6, PT, R9, R2, RZ ;  /* 0x0000000209377210 */ /* 0x002fca0007fde0ff */
[----:B------:R-:W-:Y:S01]  /*a530*/  STL [R1+0x820], R55 ;  /* 0x0008203701007387 */ /* 0x000fe20000100800 */
[----:B------:R-:W-:Y:S02]  /*a540*/  IMAD.X R56, R8, 0x1, R3, P6 ;  /* 0x0000000108387824 */ /* 0x000fe400030e0603 */
[----:B0-----:R-:W-:Y:S02]  /*a550*/  @!P4 IMAD.MOV.U32 R20, RZ, RZ, R55 ;  /* 0x000000ffff14c224 */ /* 0x001fe400078e0037 */
[----:B------:R-:W-:-:S05]  /*a560*/  @!P4 IMAD.MOV.U32 R21, RZ, RZ, R56 ;  /* 0x000000ffff15c224 */ /* 0x000fca00078e0038 */
        /* <DEDUP_REMOVED lines=162> */
[----:B------:R-:W-:-:S03]  /*af90*/  IMAD R9, R6, 0x6, RZ ;  /* 0x0000000606097824 */ /* 0x000fc600078e02ff */
[----:B------:R-:W-:Y:S01]  /*afa0*/  ISETP.GE.U32.AND P0, PT, R12, 0x7fffff7a, PT ;  /* 0x7fffff7a0c00780c */ /* 0x000fe20003f06070 */
[----:B------:R-:W-:Y:S01]  /*afb0*/  VIADD R12, R13, 0xfffffffa ;  /* 0xfffffffa0d0c7836 */ /* 0x000fe20000000000 */
[----:B------:R-:W-:Y:S01]  /*afc0*/  STL [R1+0x32c], R42 ;  /* 0x00032c2a01007387 */ /* 0x000fe20000100800 */
[----:B------:R-:W-:-:S03]  /*afd0*/  SHF.R.S32.HI R8, RZ, 0x1f, R9 ;  /* 0x0000001fff087819 */ /* 0x000fc60000011409 */
[----:B------:R-:W-:Y:S01]  /*afe0*/  STL [R1+0x338], R35 ;  /* 0x0003382301007387 */ /* 0x000fe20000100800 */
[----:B------:R-:W-:Y:S01]  /*aff0*/  ISETP.GE.U32.AND P1, PT, R12, 0x7fffff7b, PT ;  /* 0x7fffff7b0c00780c */ /* 0x000fe20003f26070 */
[C---:B------:R-:W-:Y:S02]  /*b000*/  VIADD R12, R13.reuse, 0xfffffffb ;  /* 0xfffffffb0d0c7836 */ /* 0x040fe40000000000 */
[----:B------:R-:W-:Y:S03]  /*b010*/  STL [R1+0x334], R41 ;  /* 0x0003342901007387 */ /* 0x000fe60000100800 */
[----:B------:R-:W-:Y:S01]  /*b020*/  ISETP.GE.U32.AND P4, PT, R12, 0x7fffff7c, PT ;  /* 0x7fffff7c0c00780c */ /* 0x000fe20003f86070 */
[----:B------:R-:W-:Y:S01]  /*b030*/  VIADD R12, R13, 0xfffffffc ;  /* 0xfffffffc0d0c7836 */ /* 0x000fe20000000000 */
[----:B------:R-:W-:-:S04]  /*b040*/  PRMT R36, RZ, 0x7610, R36 ;  /* 0x00007610ff247816 */ /* 0x000fc80000000024 */
[----:B------:R-:W-:Y:S01]  /*b050*/  ISETP.GE.U32.AND P5, PT, R12, 0x7fffff7d, PT ;  /* 0x7fffff7d0c00780c */ /* 0x000fe20003fa6070 */
[----:B----4-:R1:W-:Y:S02]  /*b060*/  STL [R1+0xec8], R39 ;  /* 0x000ec82701007387 */ /* 0x0103e40000100800 */
[----:B-1----:R-:W-:-:S05]  /*b070*/  IADD3 R39, P6, PT, R9, R2, RZ ;  /* 0x0000000209277210 */ /* 0x002fca0007fde0ff */
[----:B------:R-:W-:Y:S02]  /*b080*/  IMAD.X R41, R8, 0x1, R3, P6 ;  /* 0x0000000108297824 */ /* 0x000fe400030e0603 */
[----:B------:R-:W-:Y:S01]  /*b090*/  VIADD R12, R13, 0xffffffff ;  /* 0xffffffff0d0c7836 */ /* 0x000fe20000000000 */
[----:B------:R-:W-:-:S04]  /*b0a0*/  PRMT R23, RZ, 0x7610, R23 ;  /* 0x00007610ff177816 */ /* 0x000fc80000000017 */
[----:B------:R-:W-:Y:S02]  /*b0b0*/  ISETP.GE.U32.AND P6, PT, R12, 0x7fffff80, PT ;  /* 0x7fffff800c00780c */ /* 0x000fe40003fc6070 */
[----:B0-----:R-:W-:-:S11]  /*b0c0*/  PRMT R21, RZ, 0x7610, R21 ;  /* 0x00007610ff157816 */ /* 0x001fd60000000015 */
[----:B------:R-:W4:Y:S04]  /*b0d0*/  @!P6 LDG.E.U8 R21, desc[UR20][R2.64] ;  /* 0x000000140215e981 */ /* 0x000f28000c1e1100 */
[----:B--2---:R0:W-:Y:S02]  /*b0e0*/  STL [R1+0xec4], R30 ;  /* 0x000ec41e01007387 */ /* 0x0041e40000100800 */
[----:B0-----:R-:W-:Y:S01]  /*b0f0*/  IADD3 R30, P3, PT, R9, R4, RZ ;  /* 0x00000004091e7210 */ /* 0x001fe20007f7e0ff */
[----:B------:R-:W-:-:S04]  /*b100*/  @!P0 IMAD.MOV.U32 R9, RZ, RZ, R41 ;  /* 0x000000ffff098224 */ /* 0x000fc800078e0029 */
[----:B------:R-:W-:Y:S02]  /*b110*/  IMAD.X R35, R8, 0x1, R5, P3 ;  /* 0x0000000108237824 */ /* 0x000fe400018e0605 */
[----:B------:R-:W-:-:S05]  /*b120*/  @!P0 IMAD.MOV.U32 R8, RZ, RZ, R39 ;  /* 0x000000ffff088224 */ /* 0x000fca00078e0027 */
[----:B------:R0:W2:Y:S02]  /*b130*/  @!P0 LDG.E.U8 R36, desc[UR20][R8.64] ;  /* 0x0000001408248981 */ /* 0x0000a4000c1e1100 */
[----:B0-----:R-:W-:Y:S02]  /*b140*/  @!P0 IMAD.MOV.U32 R8, RZ, RZ, R30 ;  /* 0x000000ffff088224 */ /* 0x001fe400078e001e */
[----:B------:R-:W-:-:S05]  /*b150*/  @!P0 IMAD.MOV.U32 R9, RZ, RZ, R35 ;  /* 0x000000ffff098224 */ /* 0x000fca00078e0023 */
[----:B------:R0:W2:Y:S01]  /*b160*/  @!P0 LDG.E.U8 R23, desc[UR20][R8.64] ;  /* 0x0000001408178981 */ /* 0x0000a2000c1e1100 */
[----:B------:R-:W-:-:S03]  /*b170*/  IMAD R12, R6, 0x5, RZ ;  /* 0x00000005060c7824 */ /* 0x000fc600078e02ff */
[----:B------:R1:W-:Y:S01]  /*b180*/  STL [R1+0x320], R39 ;  /* 0x0003202701007387 */ /* 0x0003e20000100800 */
[----:B------:R-:W-:Y:S01]  /*b190*/  VIADD R20, R13, 0xfffffffd ;  /* 0xfffffffd0d147836 */ /* 0x000fe20000000000 */
[----:B0-----:R-:W-:Y:S02]  /*b1a0*/  SHF.R.S32.HI R8, RZ, 0x1f, R12 ;  /* 0x0000001fff087819 */ /* 0x001fe4000001140c */
[----:B-1----:R-:W-:Y:S01]  /*b1b0*/  IADD3 R39, P0, PT, R12, R2, RZ ;  /* 0x000000020c277210 */ /* 0x002fe20007f1e0ff */
[----:B------:R-:W-:Y:S04]  /*b1c0*/  STL [R1+0x328], R30 ;  /* 0x0003281e01007387 */ /* 0x000fe80000100800 */
[----:B------:R-:W-:Y:S01]  /*b1d0*/  STL [R1+0x31c], R41 ;  /* 0x00031c2901007387 */ /* 0x000fe20000100800 */
[----:B------:R-:W-:-:S03]  /*b1e0*/  IMAD.X R42, R8, 0x1, R3, P0 ;  /* 0x00000001082a7824 */ /* 0x000fc600000e0603 */
[----:B------:R0:W-:Y:S01]  /*b1f0*/  STL [R1+0x324], R35 ;  /* 0x0003242301007387 */ /* 0x0001e20000100800 */
[----:B------:R-:W-:Y:S01]  /*b200*/  ISETP.GE.U32.AND P3, PT, R20, 0x7fffff7e, PT ;  /* 0x7fffff7e1400780c */ /* 0x000fe20003f66070 */
[----:B------:R-:W-:Y:S02]  /*b210*/  IMAD.SHL.U32 R20, R6, 0x4, RZ ;  /* 0x0000000406147824 */ /* 0x000fe400078e00ff */
[----:B------:R-:W-:Y:S01]  /*b220*/  STL [R1+0x310], R39 ;  /* 0x0003102701007387 */ /* 0x000fe20000100800 */
[----:B0-----:R-:W-:-:S03]  /*b230*/  IADD3 R35, P0, PT, R12, R4, RZ ;  /* 0x000000040c237210 */ /* 0x001fc60007f1e0ff */
[----:B------:R-:W-:Y:S01]  /*b240*/  STL [R1+0x30c], R42 ;  /* 0x00030c2a01007387 */ /* 0x000fe20000100800 */
[----:B------:R-:W-:Y:S01]  /*b250*/  SHF.R.S32.HI R12, RZ, 0x1f, R20 ;  /* 0x0000001fff0c7819 */ /* 0x000fe20000011414 */
[----:B------:R-:W-:Y:S01]  /*b260*/  @!P1 IMAD.MOV.U32 R9, RZ, RZ, R42 ;  /* 0x000000ffff099224 */ /* 0x000fe200078e002a */
[----:B------:R-:W-:Y:S02]  /*b270*/  PRMT R22, RZ, 0x7610, R22 ;  /* 0x00007610ff167816 */ /* 0x000fe40000000016 */
[----:B------:R-:W-:Y:S02]  /*b280*/  PRMT R40, RZ, 0x7610, R40 ;  /* 0x00007610ff287816 */ /* 0x000fe40000000028 */
[----:B------:R-:W-:Y:S01]  /*b290*/  PRMT R33, RZ, 0x7610, R33 ;  /* 0x00007610ff217816 */ /* 0x000fe20000000021 */
[----:B--2---:R0:W-:Y:S04]  /*b2a0*/  STL [R1+0x1f8], R23 ;  /* 0x0001f81701007387 */ /* 0x0041e80000100800 */
[----:B------:R-:W-:Y:S04]  /*b2b0*/  STL [R1+0x318], R35 ;  /* 0x0003182301007387 */ /* 0x000fe80000100800 */
[----:B------:R1:W-:Y:S01]  /*b2c0*/  STL [R1+0x1fc], R36 ;  /* 0x0001fc2401007387 */ /* 0x0003e20000100800 */
[----:B0-----:R-:W-:-:S02]  /*b2d0*/  IMAD R23, R6, 0x3, RZ ;  /* 0x0000000306177824 */ /* 0x001fc400078e02ff */
[----:B-1----:R-:W-:Y:S01]  /*b2e0*/  IMAD.X R36, R8, 0x1, R5, P0 ;  /* 0x0000000108247824 */ /* 0x002fe200000e0605 */
[----:B------:R-:W-:Y:S01]  /*b2f0*/  IADD3 R43, P0, PT, R20, R2, RZ ;  /* 0x00000002142b7210 */ /* 0x000fe20007f1e0ff */
[----:B------:R-:W-:-:S03]  /*b300*/  @!P1 IMAD.MOV.U32 R8, RZ, RZ, R39 ;  /* 0x000000ffff089224 */ /* 0x000fc600078e0027 */
[----:B------:R-:W-:Y:S01]  /*b310*/  STL [R1+0x314], R36 ;  /* 0x0003142401007387 */ /* 0x000fe20000100800 */
[----:B------:R-:W-:Y:S01]  /*b320*/  IMAD.X R44, R12, 0x1, R3, P0 ;  /* 0x000000010c2c7824 */ /* 0x000fe200000e0603 */
[----:B------:R-:W-:Y:S02]  /*b330*/  IADD3 R41, P0, PT, R23, R2, RZ ;  /* 0x0000000217297210 */ /* 0x000fe40007f1e0ff */
[----:B------:R-:W-:Y:S04]  /*b340*/  STL [R1+0x300], R43 ;  /* 0x0003002b01007387 */ /* 0x000fe80000100800 */
[----:B----4-:R0:W-:Y:S04]  /*b350*/  STL [R1+0x13c], R21 ;  /* 0x00013c1501007387 */ /* 0x0101e80000100800 */
[----:B------:R1:W2:Y:S01]  /*b360*/  @!P1 LDG.E.U8 R22, desc[UR20][R8.64] ;  /* 0x0000001408169981 */ /* 0x0002a2000c1e1100 */
[----:B0-----:R-:W-:Y:S01]  /*b370*/  SHF.R.S32.HI R21, RZ, 0x1f, R23 ;  /* 0x0000001fff157819 */ /* 0x001fe20000011417 */
[----:B-1----:R-:W-:-:S02]  /*b380*/  @!P4 IMAD.MOV.U32 R8, RZ, RZ, R43 ;  /* 0x000000ffff08c224 */ /* 0x002fc400078e002b */
[----:B------:R-:W-:Y:S02]  /*b390*/  @!P4 IMAD.MOV.U32 R9, RZ, RZ, R44 ;  /* 0x000000ffff09c224 */ /* 0x000fe400078e002c */
[----:B------:R-:W-:-:S03]  /*b3a0*/  IMAD.X R42, R21, 0x1, R3, P0 ;  /* 0x00000001152a7824 */ /* 0x000fc600000e0603 */
[----:B------:R0:W4:Y:S02]  /*b3b0*/  @!P4 LDG.E.U8 R40, desc[UR20][R8.64] ;  /* 0x000000140828c981 */ /* 0x000124000c1e1100 */
[----:B0-----:R-:W-:Y:S02]  /*b3c0*/  @!P5 IMAD.MOV.U32 R8, RZ, RZ, R41 ;  /* 0x000000ffff08d224 */ /* 0x001fe400078e0029 */
[----:B------:R-:W-:-:S05]  /*b3d0*/  @!P5 IMAD.MOV.U32 R9, RZ, RZ, R42 ;  /* 0x000000ffff09d224 */ /* 0x000fca00078e002a */
[----:B------:R0:W3:Y:S01]  /*b3e0*/  @!P5 LDG.E.U8 R33, desc[UR20][R8.64] ;  /* 0x000000140821d981 */ /* 0x0000e2000c1e1100 */
[----:B------:R-:W-:-:S03]  /*b3f0*/  IMAD.SHL.U32 R30, R6, 0x2, RZ ;  /* 0x00000002061e7824 */ /* 0x000fc600078e00ff */
[----:B------:R-:W-:Y:S02]  /*b400*/  STL [R1+0x2fc], R44 ;  /* 0x0002fc2c01007387 */ /* 0x000fe40000100800 */
[----:B------:R-:W-:Y:S02]  /*b410*/  IADD3 R39, P0, PT, R30, R2, RZ ;  /* 0x000000021e277210 */ /* 0x000fe40007f1e0ff */
[----:B------:R-:W-:Y:S01]  /*b420*/  STL [R1+0x2f0], R41 ;  /* 0x0002f02901007387 */ /* 0x000fe20000100800 */
[----:B------:R-:W-:Y:S02]  /*b430*/  PRMT R38, RZ, 0x7610, R38 ;  /* 0x00007610ff267816 */ /* 0x000fe40000000026 */
[----:B0-----:R-:W-:Y:S01]  /*b440*/  @!P3 IMAD.MOV.U32 R8, RZ, RZ, R39 ;  /* 0x000000ffff08b224 */ /* 0x001fe200078e0027 */
[----:B------:R-:W-:Y:S01]  /*b450*/  PRMT R34, RZ, 0x7610, R34 ;  /* 0x00007610ff227816 */ /* 0x000fe20000000022 */
[----:B--2---:R0:W-:Y:S04]  /*b460*/  STL [R1+0x1f0], R22 ;  /* 0x0001f01601007387 */ /* 0x0041e80000100800 */
[----:B------:R-:W-:Y:S01]  /*b470*/  STL [R1+0x2ec], R42 ;  /* 0x0002ec2a01007387 */ /* 0x000fe20000100800 */
[----:B0-----:R-:W-:-:S03]  /*b480*/  SHF.R.S32.HI R22, RZ, 0x1f, R30 ;  /* 0x0000001fff167819 */ /* 0x001fc6000001141e */
[----:B------:R-:W-:Y:S04]  /*b490*/  STL [R1+0x2e0], R39 ;  /* 0x0002e02701007387 */ /* 0x000fe80000100800 */
[----:B----4-:R0:W-:Y:S02]  /*b4a0*/  STL [R1+0x1ec], R40 ;  /* 0x0001ec2801007387 */ /* 0x0101e40000100800 */
[----:B0-----:R-:W-:-:S04]  /*b4b0*/  IMAD.X R40, R22, 0x1, R3, P0 ;  /* 0x0000000116287824 */ /* 0x001fc800000e0603 */
[----:B------:R-:W-:Y:S01]  /*b4c0*/  @!P3 IMAD.MOV.U32 R9, RZ, RZ, R40 ;  /* 0x000000ffff09b224 */ /* 0x000fe200078e0028 */
[----:B------:R-:W-:Y:S04]  /*b4d0*/  STL [R1+0x2dc], R40 ;  /* 0x0002dc2801007387 */ /* 0x000fe80000100800 */
[----:B---3--:R0:W-:Y:S04]  /*b4e0*/  STL [R1+0x1e4], R33 ;  /* 0x0001e42101007387 */ /* 0x0081e80000100800 */
[----:B------:R1:W2:Y:S01]  /*b4f0*/  @!P3 LDG.E.U8 R38, desc[UR20][R8.64] ;  /* 0x000000140826b981 */ /* 0x0002a2000c1e1100 */
[----:B0-----:R-:W-:Y:S01]  /*b500*/  IADD3 R33, P0, PT, R20, R4, RZ ;  /* 0x0000000414217210 */ /* 0x001fe20007f1e0ff */
[----:B-1----:R-:W-:-:S02]  /*b510*/  @!P1 IMAD.MOV.U32 R8, RZ, RZ, R35 ;  /* 0x000000ffff089224 */ /* 0x002fc400078e0023 */
[----:B------:R-:W-:Y:S02]  /*b520*/  @!P1 IMAD.MOV.U32 R9, RZ, RZ, R36 ;  /* 0x000000ffff099224 */ /* 0x000fe400078e0024 */
[----:B------:R-:W-:Y:S01]  /*b530*/  IMAD.X R12, R12, 0x1, R5, P0 ;  /* 0x000000010c0c7824 */ /* 0x000fe200000e0605 */
[----:B------:R-:W-:Y:S02]  /*b540*/  PRMT R20, RZ, 0x7610, R20 ;  /* 0x00007610ff147816 */ /* 0x000fe40000000014 */
[----:B------:R0:W3:Y:S02]  /*b550*/  @!P1 LDG.E.U8 R34, desc[UR20][R8.64] ;  /* 0x0000001408229981 */ /* 0x0000e4000c1e1100 */
[----:B0-----:R-:W-:Y:S02]  /*b560*/  @!P4 IMAD.MOV.U32 R8, RZ, RZ, R33 ;  /* 0x000000ffff08c224 */ /* 0x001fe400078e0021 */
[----:B------:R-:W-:-:S05]  /*b570*/  @!P4 IMAD.MOV.U32 R9, RZ, RZ, R12 ;  /* 0x000000ffff09c224 */ /* 0x000fca00078e000c */
[----:B------:R0:W4:Y:S01]  /*b580*/  @!P4 LDG.E.U8 R20, desc[UR20][R8.64] ;  /* 0x000000140814c981 */ /* 0x000122000c1e1100 */
[----:B------:R-:W-:Y:S02]  /*b590*/  ISETP.GT.U32.AND P0, PT, R10, R16, PT ;  /* 0x000000100a00720c */ /* 0x000fe40003f04070 */
[----:B------:R-:W-:Y:S01]  /*b5a0*/  IADD3 R23, P1, PT, R23, R4, RZ ;  /* 0x0000000417177210 */ /* 0x000fe20007f3e0ff */
[----:B------:R-:W-:Y:S01]  /*b5b0*/  STL [R1+0x308], R33 ;  /* 0x0003082101007387 */ /* 0x000fe20000100800 */
[----:B------:R-:W-:-:S03]  /*b5c0*/  PRMT R37, RZ, 0x7610, R37 ;  /* 0x00007610ff257816 */ /* 0x000fc60000000025 */
[----:B------:R-:W-:Y:S01]  /*b5d0*/  IMAD.X R21, R21, 0x1, R5, P1 ;  /* 0x0000000115157824 */ /* 0x000fe200008e0605 */
[----:B------:R-:W-:Y:S05]  /*b5e0*/  STL [R1+0x304], R12 ;  /* 0x0003040c01007387 */ /* 0x000fea0000100800 */
[----:B------:R-:W-:Y:S01]  /*b5f0*/  @!P0 IMAD.IADD R16, R16, 0x1, -R10 ;  /* 0x0000000110108824 */ /* 0x000fe200078e0a0a */
[----:B------:R-:W-:Y:S01]  /*b600*/  IADD3 R30, P0, PT, R30, R4, RZ ;  /* 0x000000041e1e7210 */ /* 0x000fe20007f1e0ff */
[----:B0-----:R-:W-:Y:S01]  /*b610*/  @!P5 IMAD.MOV.U32 R8, RZ, RZ, R23 ;  /* 0x000000ffff08d224 */ /* 0x001fe200078e0017 */
[----:B------:R-:W-:Y:S01]  /*b620*/  PRMT R32, RZ, 0x7610, R32 ;  /* 0x00007610ff207816 */ /* 0x000fe20000000020 */
[----:B------:R-:W3:Y:S02]  /*b630*/  @!P6 LDG.E.U8 R37, desc[UR20][R4.64] ;  /* 0x000000140425e981 */ /* 0x000ee4000c1e1100 */
[----:B------:R-:W-:Y:S01]  /*b640*/  IMAD.X R22, R22, 0x1, R5, P0 ;  /* 0x0000000116167824 */ /* 0x000fe200000e0605 */
[----:B------:R-:W-:Y:S01]  /*b650*/  PRMT R31, RZ, 0x7610, R31 ;  /* 0x00007610ff1f7816 */ /* 0x000fe2000000001f */
[----:B------:R-:W-:-:S05]  /*b660*/  @!P5 IMAD.MOV.U32 R9, RZ, RZ, R21 ;  /* 0x000000ffff09d224 */ /* 0x000fca00078e0015 */
[----:B------:R0:W3:Y:S01]  /*b670*/  @!P5 LDG.E.U8 R32, desc[UR20][R8.64] ;  /* 0x000000140820d981 */ /* 0x0000e2000c1e1100 */
[C---:B------:R-:W-:Y:S02]  /*b680*/  ISETP.GT.U32.AND P4, PT, R10.reuse, R15, PT ;  /* 0x0000000f0a00720c */ /* 0x040fe40003f84070 */
[----:B------:R-:W-:Y:S01]  /*b690*/  ISETP.GT.U32.AND P1, PT, R10, R14, PT ;  /* 0x0000000e0a00720c */ /* 0x000fe20003f24070 */
[----:B----4-:R-:W-:Y:S04]  /*b6a0*/  STL [R1+0x1d8], R20 ;  /* 0x0001d81401007387 */ /* 0x010fe80000100800 */
[----:B------:R1:W-:Y:S04]  /*b6b0*/  STL [R1+0x2f8], R23 ;  /* 0x0002f81701007387 */ /* 0x0003e80000100800 */
[----:B------:R-:W-:Y:S04]  /*b6c0*/  STL [R1+0x2e8], R30 ;  /* 0x0002e81e01007387 */ /* 0x000fe80000100800 */
[----:B------:R-:W-:Y:S01]  /*b6d0*/  STL [R1+0x2f4], R21 ;  /* 0x0002f41501007387 */ /* 0x000fe20000100800 */
[----:B-1----:R-:W-:-:S03]  /*b6e0*/  @!P3 IMAD.MOV.U32 R23, RZ, RZ, R22 ;  /* 0x000000ffff17b224 */ /* 0x002fc600078e0016 */
[----:B--2---:R-:W-:Y:S04]  /*b6f0*/  STL [R1+0x1e0], R38 ;  /* 0x0001e02601007387 */ /* 0x004fe80000100800 */
[----:B------:R1:W-:Y:S02]  /*b700*/  STL [R1+0x2e4], R22 ;  /* 0x0002e41601007387 */ /* 0x0003e40000100800 */
[----:B-1----:R-:W-:-:S05]  /*b710*/  @!P3 IMAD.MOV.U32 R22, RZ, RZ, R30 ;  /* 0x000000ffff16b224 */ /* 0x002fca00078e001e */
[----:B------:R-:W2:Y:S01]  /*b720*/  @!P3 LDG.E.U8 R31, desc[UR20][R22.64] ;  /* 0x00000014161fb981 */ /* 0x000ea2000c1e1100 */
[C---:B------:R-:W-:Y:S01]  /*b730*/  ISETP.GT.U32.AND P0, PT, R10.reuse, R16, PT ;  /* 0x000000100a00720c */ /* 0x040fe20003f04070 */
[--C-:B------:R-:W-:Y:S01]  /*b740*/  @!P4 IMAD.IADD R15, R15, 0x1, -R10.reuse ;  /* 0x000000010f0fc824 */ /* 0x100fe200078e0a0a */
[----:B------:R-:W-:Y:S01]  /*b750*/  ISETP.GT.U32.AND P5, PT, R10, R19, PT ;  /* 0x000000130a00720c */ /* 0x000fe20003fa4070 */
[----:B------:R-:W-:Y:S01]  /*b760*/  @!P1 IMAD.IADD R14, R14, 0x1, -R10 ;  /* 0x000000010e0e9824 */ /* 0x000fe200078e0a0a */
[C---:B------:R-:W-:Y:S02]  /*b770*/  ISETP.GT.U32.AND P3, PT, R10.reuse, R18, PT ;  /* 0x000000120a00720c */ /* 0x040fe40003f64070 */
[----:B------:R-:W-:Y:S01]  /*b780*/  ISETP.GT.U32.AND P6, PT, R10, R15, PT ;  /* 0x0000000f0a00720c */ /* 0x000fe20003fc4070 */
[----:B------:R-:W-:Y:S01]  /*b790*/  VIADD R20, R0, 0x8 ;  /* 0x0000000800147836 */ /* 0x000fe20000000000 */
[C---:B------:R-:W-:Y:S02]  /*b7a0*/  ISETP.GT.U32.AND P1, PT, R10.reuse, R14, PT ;  /* 0x0000000e0a00720c */ /* 0x040fe40003f24070 */
[----:B------:R-:W-:-:S02]  /*b7b0*/  ISETP.GT.U32.AND P4, PT, R10, R17, PT ;  /* 0x000000110a00720c */ /* 0x000fc40003f84070 */
[----:B------:R-:W-:Y:S01]  /*b7c0*/  IABS R12, R20 ;  /* 0x00000014000c7213 */ /* 0x000fe20000000000 */
[--C-:B------:R-:W-:Y:S01]  /*b7d0*/  @!P0 IMAD.IADD R16, R16, 0x1, -R10.reuse ;  /* 0x0000000110108824 */ /* 0x100fe200078e0a0a */
[----:B------:R-:W-:Y:S01]  /*b7e0*/  ISETP.GE.AND P0, PT, R24, RZ, PT ;  /* 0x000000ff1800720c */ /* 0x000fe20003f06270 */
[--C-:B------:R-:W-:Y:S01]  /*b7f0*/  @!P5 IMAD.IADD R19, R19, 0x1, -R10.reuse ;  /* 0x000000011313d824 */ /* 0x100fe200078e0a0a */
[----:B------:R-:W-:Y:S01]  /*b800*/  ISETP.GE.AND P5, PT, R25, RZ, PT ;  /* 0x000000ff1900720c */ /* 0x000fe20003fa6270 */
[----:B------:R-:W-:Y:S01]  /*b810*/  @!P3 IMAD.IADD R18, R18, 0x1, -R10 ;  /* 0x000000011212b824 */ /* 0x000fe200078e0a0a */
[----:B------:R-:W-:Y:S01]  /*b820*/  ISETP.GE.AND P3, PT, R26, RZ, PT ;  /* 0x000000ff1a00720c */ /* 0x000fe20003f66270 */
[----:B0-----:R-:W-:Y:S02]  /*b830*/  IMAD.MOV.U32 R9, RZ, RZ, R12 ;  /* 0x000000ffff097224 */ /* 0x001fe400078e000c */
[----:B------:R-:W-:Y:S01]  /*b840*/  @!P6 IMAD.IADD R15, R15, 0x1, -R10 ;  /* 0x000000010f0fe824 */ /* 0x000fe200078e0a0a */
[----:B------:R-:W-:Y:S01]  /*b850*/  ISETP.GT.U32.AND P6, PT, R10, R19, PT ;  /* 0x000000130a00720c */ /* 0x000fe20003fc4070 */
[----:B------:R-:W-:-:S02]  /*b860*/  VIADD R12, R0, 0x9 ;  /* 0x00000009000c7836 */ /* 0x000fc40000000000 */
[----:B------:R-:W-:-:S04]  /*b870*/  IMAD.HI.U32 R8, R11, R9, RZ ;  /* 0x000000090b087227 */ /* 0x000fc800078e00ff */
[----:B------:R-:W-:Y:S02]  /*b880*/  IMAD.MOV.U32 R30, RZ, RZ, R16 ;  /* 0x000000ffff1e7224 */ /* 0x000fe400078e0010 */
[--C-:B------:R-:W-:Y:S01]  /*b890*/  @!P1 IMAD.IADD R14, R14, 0x1, -R10.reuse ;  /* 0x000000010e0e9824 */ /* 0x100fe200078e0a0a */
[----:B------:R-:W-:Y:S01]  /*b8a0*/  IABS R21, R12 ;  /* 0x0000000c00157213 */ /* 0x000fe20000000000 */
[----:B------:R-:W-:Y:S02]  /*b8b0*/  @!P4 IMAD.IADD R17, R17, 0x1, -R10 ;  /* 0x000000011111c824 */ /* 0x000fe400078e0a0a */
[----:B------:R-:W-:Y:S02]  /*b8c0*/  IMAD.MOV R8, RZ, RZ, -R8 ;  /* 0x000000ffff087224 */ /* 0x000fe400078e0a08 */
[----:B------:R-:W-:Y:S01]  /*b8d0*/  @!P0 IMAD.MOV R30, RZ, RZ, -R30 ;  /* 0x000000ffff1e8224 */ /* 0x000fe200078e0a1e */
[----:B------:R-:W-:Y:S01]  /*b8e0*/  ISETP.GE.AND P0, PT, R27, RZ, PT ;  /* 0x000000ff1b00720c */ /* 0x000fe20003f06270 */
[----:B------:R-:W-:Y:S01]  /*b8f0*/  IMAD.MOV.U32 R16, RZ, RZ, R14 ;  /* 0x000000ffff107224 */ /* 0x000fe200078e000e */
[----:B---3--:R-:W-:Y:S01]  /*b900*/  STL [R1+0x124], R37 ;  /* 0x0001242501007387 */ /* 0x008fe20000100800 */
[C---:B------:R-:W-:Y:S01]  /*b910*/  IMAD R9, R10.reuse, R8, R9 ;  /* 0x000000080a097224 */ /* 0x040fe200078e0209 */
[C---:B------:R-:W-:Y:S01]  /*b920*/  ISETP.GT.U32.AND P1, PT, R10.reuse, R18, PT ;  /* 0x000000120a00720c */ /* 0x040fe20003f24070 */
[----:B------:R-:W-:Y:S01]  /*b930*/  @!P5 IMAD.MOV R15, RZ, RZ, -R15 ;  /* 0x000000ffff0fd224 */ /* 0x000fe200078e0a0f */
[----:B------:R-:W-:Y:S01]  /*b940*/  ISETP.GT.U32.AND P4, PT, R10, R17, PT ;  /* 0x000000110a00720c */ /* 0x000fe20003f84070 */
[----:B------:R-:W-:Y:S01]  /*b950*/  STL [R1+0x1dc], R34 ;  /* 0x0001dc2201007387 */ /* 0x000fe20000100800 */
[----:B------:R-:W-:-:S02]  /*b960*/  IMAD.MOV.U32 R8, RZ, RZ, R21 ;  /* 0x000000ffff087224 */ /* 0x000fc400078e0015 */
[----:B------:R-:W-:Y:S01]  /*b970*/  @!P3 IMAD.MOV R16, RZ, RZ, -R16 ;  /* 0x000000ffff10b224 */ /* 0x000fe200078e0a10 */
[----:B------:R-:W-:Y:S01]  /*b980*/  STL [R1+0x1d0], R32 ;  /* 0x0001d02001007387 */ /* 0x000fe20000100800 */
[----:B------:R-:W-:Y:S01]  /*b990*/  @!P6 IMAD.IADD R19, R19, 0x1, -R10 ;  /* 0x000000011313e824 */ /* 0x000fe200078e0a0a */
[----:B------:R-:W-:Y:S02]  /*b9a0*/  ISETP.GE.AND P6, PT, R28, RZ, PT ;  /* 0x000000ff1c00720c */ /* 0x000fe40003fc6270 */
[----:B------:R-:W-:Y:S01]  /*b9b0*/  STL [R1+0x118], R30 ;  /* 0x0001181e01007387 */ /* 0x000fe20000100800 */
[----:B------:R-:W-:Y:S01]  /*b9c0*/  IMAD.HI.U32 R14, R11, R8, RZ ;  /* 0x000000080b0e7227 */ /* 0x000fe200078e00ff */
[----:B------:R-:W-:Y:S02]  /*b9d0*/  ISETP.GT.U32.AND P5, PT, R10, R9, PT ;  /* 0x000000090a00720c */ /* 0x000fe40003fa4070 */
[----:B------:R-:W-:Y:S01]  /*b9e0*/  ISETP.GE.AND P3, PT, R29, RZ, PT ;  /* 0x000000ff1d00720c */ /* 0x000fe20003f66270 */
[----:B------:R-:W-:-:S02]  /*b9f0*/  IMAD.MOV R14, RZ, RZ, -R14 ;  /* 0x000000ffff0e7224 */ /* 0x000fc400078e0a0e */
[--C-:B------:R-:W-:Y:S02]  /*ba00*/  @!P1 IMAD.IADD R18, R18, 0x1, -R10.reuse ;  /* 0x0000000112129824 */ /* 0x100fe400078e0a0a */
[----:B------:R-:W-:Y:S02]  /*ba10*/  @!P4 IMAD.IADD R17, R17, 0x1, -R10 ;  /* 0x000000011111c824 */ /* 0x000fe400078e0a0a */
[C---:B------:R-:W-:Y:S02]  /*ba20*/  IMAD R8, R10.reuse, R14, R8 ;  /* 0x0000000e0a087224 */ /* 0x040fe400078e0208 */
[----:B------:R-:W-:Y:S02]  /*ba30*/  @!P6 IMAD.MOV R17, RZ, RZ, -R17 ;  /* 0x000000ffff11e224 */ /* 0x000fe400078e0a11 */
[----:B------:R-:W-:Y:S01]  /*ba40*/  @!P5 IMAD.IADD R9, R9, 0x1, -R10 ;  /* 0x000000010909d824 */ /* 0x000fe200078e0a0a */
[----:B------:R-:W-:Y:S01]  /*ba50*/  ISETP.GT.U32.AND P6, PT, R10, R8, PT ;  /* 0x000000080a00720c */ /* 0x000fe20003fc4070 */
[----:B------:R-:W-:-:S03]  /*ba60*/  VIADD R14, R0, 0xb ;  /* 0x0000000b000e7836 */ /* 0x000fc60000000000 */
[----:B------:R-:W-:Y:S02]  /*ba70*/  ISETP.GT.U32.AND P5, PT, R10, R9, PT ;  /* 0x000000090a00720c */ /* 0x000fe40003fa4070 */
[----:B------:R-:W-:Y:S02]  /*ba80*/  ISETP.GE.AND P1, PT, R20, RZ, PT ;  /* 0x000000ff1400720c */ /* 0x000fe40003f26270 */
[----:B------:R-:W-:Y:S01]  /*ba90*/  ISETP.GE.AND P4, PT, R12, RZ, PT ;  /* 0x000000ff0c00720c */ /* 0x000fe20003f86270 */
[----:B------:R-:W-:-:S04]  /*baa0*/  VIADD R12, R0, 0xc ;  /* 0x0000000c000c7836 */ /* 0x000fc80000000000 */
[----:B------:R-:W-:-:S04]  /*bab0*/  @!P6 IMAD.IADD R8, R8, 0x1, -R10 ;  /* 0x000000010808e824 */ /* 0x000fc800078e0a0a */
[----:B------:R-:W-:Y:S01]  /*bac0*/  @!P5 IMAD.IADD R9, R9, 0x1, -R10 ;  /* 0x000000010909d824 */ /* 0x000fe200078e0a0a */
[----:B------:R-:W-:Y:S02]  /*bad0*/  ISETP.GT.U32.AND P6, PT, R10, R8, PT ;  /* 0x000000080a00720c */ /* 0x000fe40003fc4070 */
[----:B------:R-:W-:Y:S01]  /*bae0*/  ISETP.GE.AND P5, PT, R12, RZ, PT ;  /* 0x000000ff0c00720c */ /* 0x000fe20003fa6270 */
[----:B------:R-:W-:Y:S01]  /*baf0*/  IMAD.MOV.U32 R24, RZ, RZ, R9 ;  /* 0x000000ffff187224 */ /* 0x000fe200078e0009 */
[----:B------:R-:W-:-:S03]  /*bb00*/  IABS R12, R12 ;  /* 0x0000000c000c7213 */ /* 0x000fc60000000000 */
[----:B------:R-:W-:Y:S02]  /*bb10*/  @!P1 IMAD.MOV R24, RZ, RZ, -R24 ;  /* 0x000000ffff189224 */ /* 0x000fe400078e0a18 */
[C---:B------:R-:W-:Y:S02]  /*bb20*/  VIADD R27, R0.reuse, 0xe ;  /* 0x0000000e001b7836 */ /* 0x040fe40000000000 */
[----:B------:R-:W-:Y:S02]  /*bb30*/  VIADD R21, R0, 0xd ;  /* 0x0000000d00157836 */ /* 0x000fe40000000000 */
[----:B------:R-:W-:Y:S02]  /*bb40*/  @!P6 IMAD.IADD R8, R8, 0x1, -R10 ;  /* 0x000000010808e824 */ /* 0x000fe400078e0a0a */
[----:B------:R-:W-:-:S05]  /*bb50*/  VIADD R25, R0, 0x13 ;  /* 0x0000001300197836 */ /* 0x000fca0000000000 */
[----:B------:R-:W-:Y:S01]  /*bb60*/  IABS R29, R25 ;  /* 0x00000019001d7213 */ /* 0x000fe20000000000 */
[----:B------:R-:W-:Y:S01]  /*bb70*/  VIADD R26, R0, 0x14 ;  /* 0x00000014001a7836 */ /* 0x000fe20000000000 */
[----:B--2---:R-:W-:Y:S04]  /*bb80*/  STL [R1+0x1cc], R31 ;  /* 0x0001cc1f01007387 */ /* 0x004fe80000100800 */
[----:B------:R-:W-:Y:S04]  /*bb90*/  STL [R1+0x114], R15 ;  /* 0x0001140f01007387 */ /* 0x000fe80000100800 */
[----:B------:R0:W-:Y:S02]  /*bba0*/  STL [R1+0x110], R16 ;  /* 0x0001101001007387 */ /* 0x0001e40000100800 */
[----:B0-----:R-:W-:-:S04]  /*bbb0*/  IMAD.MOV.U32 R16, RZ, RZ, R19 ;  /* 0x000000ffff107224 */ /* 0x001fc800078e0013 */
[----:B------:R-:W-:Y:S02]  /*bbc0*/  @!P0 IMAD.MOV R16, RZ, RZ, -R16 ;  /* 0x000000ffff108224 */ /* 0x000fe400078e0a10 */
[----:B------:R-:W-:-:S03]  /*bbd0*/  VIADD R15, R0, 0xa ;  /* 0x0000000a000f7836 */ /* 0x000fc60000000000 */
[----:B------:R0:W-:Y:S02]  /*bbe0*/  STL [R1+0x10c], R16 ;  /* 0x00010c1001007387 */ /* 0x0001e40000100800 */
[----:B------:R-:W-:Y:S02]  /*bbf0*/  ISETP.GE.AND P0, PT, R15, RZ, PT ;  /* 0x000000ff0f00720c */ /* 0x000fe40003f06270 */
[----:B------:R-:W-:Y:S01]  /*bc00*/  IABS R15, R15 ;  /* 0x0000000f000f7213 */ /* 0x000fe20000000000 */
[----:B0-----:R-:W-:-:S04]  /*bc10*/  IMAD.MOV.U32 R16, RZ, RZ, R18 ;  /* 0x000000ffff107224 */ /* 0x001fc800078e0012 */
[----:B------:R-:W-:Y:S01]  /*bc20*/  @!P3 IMAD.MOV R16, RZ, RZ, -R16 ;  /* 0x000000ffff10b224 */ /* 0x000fe200078e0a10 */
[----:B------:R-:W-:-:S04]  /*bc30*/  ISETP.GE.AND P3, PT, R14, RZ, PT ;  /* 0x000000ff0e00720c */ /* 0x000fc80003f66270 */
[----:B------:R0:W-:Y:S04]  /*bc40*/  STL [R1+0x108], R16 ;  /* 0x0001081001007387 */ /* 0x0001e80000100800 */
[----:B------:R1:W-:Y:S01]  /*bc50*/  STL [R1+0x104], R17 ;  /* 0x0001041101007387 */ /* 0x0003e20000100800 */
[----:B0-----:R-:W-:Y:S01]  /*bc60*/  IABS R16, R14 ;  /* 0x0000000e00107213 */ /* 0x001fe20000000000 */
[----:B------:R-:W-:-:S04]  /*bc70*/  IMAD.HI.U32 R14, R11, R15, RZ ;  /* 0x0000000f0b0e7227 */ /* 0x000fc800078e00ff */
[----:B-1----:R-:W-:Y:S02]  /*bc80*/  IMAD.MOV R17, RZ, RZ, -R14 ;  /* 0x000000ffff117224 */ /* 0x002fe400078e0a0e */
[----:B------:R-:W-:Y:S02]  /*bc90*/  IMAD.MOV.U32 R14, RZ, RZ, R16 ;  /* 0x000000ffff0e7224 */ /* 0x000fe400078e0010 */
[----:B------:R-:W-:Y:S02]  /*bca0*/  IMAD R15, R10, R17, R15 ;  /* 0x000000110a0f7224 */ /* 0x000fe400078e020f */
[----:B------:R-:W-:-:S04]  /*bcb0*/  IMAD.HI.U32 R17, R11, R14, RZ ;  /* 0x0000000e0b117227 */ /* 0x000fc800078e00ff */
[----:B------:R-:W-:Y:S01]  /*bcc0*/  IMAD.MOV R22, RZ, RZ, -R17 ;  /* 0x000000ffff167224 */ /* 0x000fe200078e0a11 */
[----:B------:R-:W-:Y:S01]  /*bcd0*/  ISETP.GT.U32.AND P1, PT, R10, R15, PT ;  /* 0x0000000f0a00720c */ /* 0x000fe20003f24070 */
[----:B------:R-:W-:-:S04]  /*bce0*/  IMAD.HI.U32 R16, R11, R12, RZ ;  /* 0x0000000c0b107227 */ /* 0x000fc800078e00ff */
[----:B------:R-:W-:Y:S02]  /*bcf0*/  IMAD R14, R10, R22, R14 ;  /* 0x000000160a0e7224 */ /* 0x000fe400078e020e */
[----:B------:R-:W-:-:S03]  /*bd00*/  IMAD.MOV R9, RZ, RZ, -R16 ;  /* 0x000000ffff097224 */ /* 0x000fc600078e0a10 */
[C---:B------:R-:W-:Y:S01]  /*bd10*/  ISETP.GT.U32.AND P6, PT, R10.reuse, R14, PT ;  /* 0x0000000e0a00720c */ /* 0x040fe20003fc4070 */
[C---:B------:R-:W-:Y:S01]  /*bd20*/  IMAD R12, R10.reuse, R9, R12 ;  /* 0x000000090a0c7224 */ /* 0x040fe200078e020c */
[----:B------:R-:W-:Y:S02]  /*bd30*/  IABS R18, R27 ;  /* 0x0000001b00127213 */ /* 0x000fe40000000000 */
[----:B------:R-:W-:Y:S01]  /*bd40*/  IABS R19, R21 ;  /* 0x0000001500137213 */ /* 0x000fe20000000000 */
[----:B------:R-:W-:Y:S01]  /*bd50*/  @!P1 IMAD.IADD R15, R15, 0x1, -R10 ;  /* 0x000000010f0f9824 */ /* 0x000fe200078e0a0a */
[----:B------:R-:W-:Y:S01]  /*bd60*/  ISETP.GT.U32.AND P1, PT, R10, R12, PT ;  /* 0x0000000c0a00720c */ /* 0x000fe20003f24070 */
[----:B------:R-:W-:-:S04]  /*bd70*/  IMAD.HI.U32 R23, R11, R18, RZ ;  /* 0x000000120b177227 */ /* 0x000fc800078e00ff */
[----:B------:R-:W-:-:S04]  /*bd80*/  IMAD.HI.U32 R20, R11, R19, RZ ;  /* 0x000000130b147227 */ /* 0x000fc800078e00ff */
[----:B------:R-:W-:Y:S01]  /*bd90*/  @!P6 IMAD.IADD R14, R14, 0x1, -R10 ;  /* 0x000000010e0ee824 */ /* 0x000fe200078e0a0a */
[----:B------:R-:W-:Y:S01]  /*bda0*/  ISETP.GT.U32.AND P6, PT, R10, R15, PT ;  /* 0x0000000f0a00720c */ /* 0x000fe20003fc4070 */
[----:B------:R-:W-:Y:S02]  /*bdb0*/  IMAD.MOV R17, RZ, RZ, -R23 ;  /* 0x000000ffff117224 */ /* 0x000fe400078e0a17 */
[----:B------:R-:W-:Y:S02]  /*bdc0*/  IMAD.MOV R16, RZ, RZ, -R20 ;  /* 0x000000ffff107224 */ /* 0x000fe400078e0a14 */
[----:B------:R-:W-:Y:S01]  /*bdd0*/  VIADD R23, R0, 0x11 ;  /* 0x0000001100177836 */ /* 0x000fe20000000000 */
[----:B------:R0:W-:Y:S01]  /*bde0*/  STL [R1+0xf8], R24 ;  /* 0x0000f81801007387 */ /* 0x0001e20000100800 */
[----:B------:R-:W-:Y:S02]  /*bdf0*/  IMAD R19, R10, R16, R19 ;  /* 0x000000100a137224 */ /* 0x000fe400078e0213 */
[----:B------:R-:W-:Y:S01]  /*be00*/  IMAD.MOV.U32 R20, RZ, RZ, R8 ;  /* 0x000000ffff147224 */ /* 0x000fe200078e0008 */
[----:B------:R-:W-:Y:S01]  /*be10*/  IABS R16, R23 ;  /* 0x0000001700107213 */ /* 0x000fe20000000000 */
[----:B------:R-:W-:-:S02]  /*be20*/  @!P1 IMAD.IADD R12, R12, 0x1, -R10 ;  /* 0x000000010c0c9824 */ /* 0x000fc400078e0a0a */
[----:B0-----:R-:W-:Y:S02]  /*be30*/  VIADD R24, R0, 0x10 ;  /* 0x0000001000187836 */ /* 0x001fe40000000000 */
[----:B------:R-:W-:Y:S01]  /*be40*/  @!P4 IMAD.MOV R20, RZ, RZ, -R20 ;  /* 0x000000ffff14c224 */ /* 0x000fe200078e0a14 */
[C---:B------:R-:W-:Y:S02]  /*be50*/  ISETP.GT.U32.AND P4, PT, R10.reuse, R14, PT ;  /* 0x0000000e0a00720c */ /* 0x040fe40003f84070 */
[----:B------:R-:W-:Y:S01]  /*be60*/  IABS R9, R24 ;  /* 0x0000001800097213 */ /* 0x000fe20000000000 */
[----:B------:R-:W-:Y:S01]  /*be70*/  IMAD.MOV.U32 R8, RZ, RZ, R16 ;  /* 0x000000ffff087224 */ /* 0x000fe200078e0010 */
[C---:B------:R-:W-:Y:S01]  /*be80*/  ISETP.GT.U32.AND P1, PT, R10.reuse, R12, PT ;  /* 0x0000000c0a00720c */ /* 0x040fe20003f24070 */
[----:B------:R-:W-:Y:S01]  /*be90*/  @!P6 IMAD.IADD R15, R15, 0x1, -R10 ;  /* 0x000000010f0fe824 */ /* 0x000fe200078e0a0a */
[----:B------:R-:W-:Y:S01]  /*bea0*/  ISETP.GT.U32.AND P6, PT, R10, R19, PT ;  /* 0x000000130a00720c */ /* 0x000fe20003fc4070 */
[----:B------:R-:W-:-:S04]  /*beb0*/  IMAD.HI.U32 R28, R11, R9, RZ ;  /* 0x000000090b1c7227 */ /* 0x000fc800078e00ff */
[----:B------:R-:W-:-:S04]  /*bec0*/  IMAD.HI.U32 R30, R11, R8, RZ ;  /* 0x000000080b1e7227 */ /* 0x000fc800078e00ff */
[----:B------:R-:W-:Y:S02]  /*bed0*/  IMAD.MOV.U32 R16, RZ, RZ, R29 ;  /* 0x000000ffff107224 */ /* 0x000fe400078e001d */
[----:B------:R-:W-:Y:S02]  /*bee0*/  IMAD.MOV R28, RZ, RZ, -R28 ;  /* 0x000000ffff1c7224 */ /* 0x000fe400078e0a1c */
[----:B------:R-:W-:Y:S02]  /*bef0*/  IMAD R18, R10, R17, R18 ;  /* 0x000000110a127224 */ /* 0x000fe400078e0212 */
[----:B------:R-:W-:Y:S02]  /*bf00*/  VIADD R22, R0, 0x12 ;  /* 0x0000001200167836 */ /* 0x000fe40000000000 */
[----:B------:R-:W-:Y:S02]  /*bf10*/  IMAD.MOV R29, RZ, RZ, -R30 ;  /* 0x000000ffff1d7224 */ /* 0x000fe400078e0a1e */
[----:B------:R-:W-:Y:S01]  /*bf20*/  IMAD R9, R10, R28, R9 ;  /* 0x0000001c0a097224 */ /* 0x000fe200078e0209 */
[----:B------:R-:W-:Y:S01]  /*bf30*/  IABS R17, R22 ;  /* 0x0000001600117213 */ /* 0x000fe20000000000 */
[----:B------:R-:W-:Y:S01]  /*bf40*/  @!P4 IMAD.IADD R14, R14, 0x1, -R10 ;  /* 0x000000010e0ec824 */ /* 0x000fe200078e0a0a */
[C---:B------:R-:W-:Y:S01]  /*bf50*/  ISETP.GT.U32.AND P4, PT, R10.reuse, R18, PT ;  /* 0x000000120a00720c */ /* 0x040fe20003f84070 */
[----:B------:R-:W-:Y:S01]  /*bf60*/  IMAD R8, R10, R29, R8 ;  /* 0x0000001d0a087224 */ /* 0x000fe200078e0208 */
[----:B------:R0:W-:Y:S01]  /*bf70*/  STL [R1+0xec], R20 ;  /* 0x0000ec1401007387 */ /* 0x0001e20000100800 */
[--C-:B------:R-:W-:Y:S01]  /*bf80*/  @!P1 IMAD.IADD R12, R12, 0x1, -R10.reuse ;  /* 0x000000010c0c9824 */ /* 0x100fe200078e0a0a */
[C---:B------:R-:W-:Y:S01]  /*bf90*/  ISETP.GT.U32.AND P1, PT, R10.reuse, R9, PT ;  /* 0x000000090a00720c */ /* 0x040fe20003f24070 */
[----:B------:R-:W-:Y:S01]  /*bfa0*/  @!P6 IMAD.IADD R19, R19, 0x1, -R10 ;  /* 0x000000011313e824 */ /* 0x000fe200078e0a0a */
[----:B------:R-:W-:Y:S01]  /*bfb0*/  ISETP.GT.U32.AND P6, PT, R10, R8, PT ;  /* 0x000000080a00720c */ /* 0x000fe20003fc4070 */
[----:B------:R-:W-:Y:S01]  /*bfc0*/  IMAD.HI.U32 R28, R11, R17, RZ ;  /* 0x000000110b1c7227 */ /* 0x000fe200078e00ff */
[----:B0-----:R-:W-:-:S03]  /*bfd0*/  IABS R20, R26 ;  /* 0x0000001a00147213 */ /* 0x001fc60000000000 */
[----:B------:R-:W-:Y:S02]  /*bfe0*/  IMAD.MOV.U32 R31, RZ, RZ, R15 ;  /* 0x000000ffff1f7224 */ /* 0x000fe400078e000f */
[----:B------:R-:W-:Y:S02]  /*bff0*/  IMAD.MOV R28, RZ, RZ, -R28 ;  /* 0x000000ffff1c7224 */ /* 0x000fe400078e0a1c */
[----:B------:R-:W-:-:S04]  /*c000*/  IMAD.HI.U32 R30, R11, R20, RZ ;  /* 0x000000140b1e7227 */ /* 0x000fc800078e00ff */
[----:B------:R-:W-:Y:S02]  /*c010*/  IMAD.MOV R30, RZ, RZ, -R30 ;  /* 0x000000ffff1e7224 */ /* 0x000fe400078e0a1e */
[----:B------:R-:W-:Y:S01]  /*c020*/  @!P0 IMAD.MOV R31, RZ, RZ, -R31 ;  /* 0x000000ffff1f8224 */ /* 0x000fe200078e0a1f */
[----:B------:R-:W-:Y:S01]  /*c030*/  ISETP.GT.U32.AND P0, PT, R10, R19, PT ;  /* 0x000000130a00720c */ /* 0x000fe20003f04070 */
[----:B------:R-:W-:Y:S02]  /*c040*/  @!P4 IMAD.IADD R18, R18, 0x1, -R10 ;  /* 0x000000011212c824 */ /* 0x000fe400078e0a0a */
[----:B------:R-:W-:Y:S02]  /*c050*/  IMAD R17, R10, R28, R17 ;  /* 0x0000001c0a117224 */ /* 0x000fe400078e0211 */
[----:B------:R-:W-:-:S04]  /*c060*/  IMAD.HI.U32 R29, R11, R16, RZ ;  /* 0x000000100b1d7227 */ /* 0x000fc800078e00ff */
[C---:B------:R-:W-:Y:S02]  /*c070*/  IMAD R15, R10.reuse, R30, R20 ;  /* 0x0000001e0a0f7224 */ /* 0x040fe400078e0214 */
[----:B------:R-:W-:Y:S01]  /*c080*/  @!P1 IMAD.IADD R9, R9, 0x1, -R10 ;  /* 0x0000000109099824 */ /* 0x000fe200078e0a0a */
[----:B------:R-:W-:Y:S01]  /*c090*/  ISETP.GT.U32.AND P1, PT, R10, R18, PT ;  /* 0x000000120a00720c */ /* 0x000fe20003f24070 */
[----:B------:R-:W-:Y:S02]  /*c0a0*/  IMAD.MOV.U32 R20, RZ, RZ, R14 ;  /* 0x000000ffff147224 */ /* 0x000fe400078e000e */
[----:B------:R-:W-:Y:S02]  /*c0b0*/  @!P6 IMAD.IADD R8, R8, 0x1, -R10 ;  /* 0x000000010808e824 */ /* 0x000fe400078e0a0a */
[----:B------:R-:W-:Y:S01]  /*c0c0*/  @!P5 IMAD.MOV R12, RZ, RZ, -R12 ;  /* 0x000000ffff0cd224 */ /* 0x000fe200078e0a0c */
[C---:B------:R-:W-:Y:S01]  /*c0d0*/  ISETP.GT.U32.AND P5, PT, R10.reuse, R17, PT ;  /* 0x000000110a00720c */ /* 0x040fe20003fa4070 */
[----:B------:R-:W-:Y:S01]  /*c0e0*/  IMAD.MOV R29, RZ, RZ, -R29 ;  /* 0x000000ffff1d7224 */ /* 0x000fe200078e0a1d */
[C---:B------:R-:W-:Y:S01]  /*c0f0*/  ISETP.GT.U32.AND P6, PT, R10.reuse, R9, PT ;  /* 0x000000090a00720c */ /* 0x040fe20003fc4070 */
[----:B------:R-:W-:Y:S01]  /*c100*/  @!P3 IMAD.MOV R20, RZ, RZ, -R20 ;  /* 0x000000ffff14b224 */ /* 0x000fe200078e0a14 */
[----:B------:R-:W-:Y:S01]  /*c110*/  ISETP.GE.AND P4, PT, R21, RZ, PT ;  /* 0x000000ff1500720c */ /* 0x000fe20003f86270 */
[C---:B------:R-:W-:Y:S01]  /*c120*/  IMAD R16, R10.reuse, R29, R16 ;  /* 0x0000001d0a107224 */ /* 0x040fe200078e0210 */
[----:B------:R-:W-:Y:S01]  /*c130*/  ISETP.GT.U32.AND P3, PT, R10, R8, PT ;  /* 0x000000080a00720c */ /* 0x000fe20003f64070 */
[----:B------:R-:W-:-:S02]  /*c140*/  VIADD R21, R0, 0x15 ;  /* 0x0000001500157836 */ /* 0x000fc40000000000 */
[--C-:B------:R-:W-:Y:S01]  /*c150*/  @!P0 IMAD.IADD R19, R19, 0x1, -R10.reuse ;  /* 0x0000000113138824 */ /* 0x100fe200078e0a0a */
[----:B------:R-:W-:Y:S02]  /*c160*/  ISETP.GT.U32.AND P0, PT, R10, R16, PT ;  /* 0x000000100a00720c */ /* 0x000fe40003f04070 */
[----:B------:R-:W-:Y:S01]  /*c170*/  IABS R14, R21 ;  /* 0x00000015000e7213 */ /* 0x000fe20000000000 */
[--C-:B------:R-:W-:Y:S01]  /*c180*/  @!P1 IMAD.IADD R18, R18, 0x1, -R10.reuse ;  /* 0x0000000112129824 */ /* 0x100fe200078e0a0a */
[----:B------:R-:W-:Y:S01]  /*c190*/  ISETP.GE.AND P1, PT, R27, RZ, PT ;  /* 0x000000ff1b00720c */ /* 0x000fe20003f26270 */
[--C-:B------:R-:W-:Y:S01]  /*c1a0*/  @!P5 IMAD.IADD R17, R17, 0x1, -R10.reuse ;  /* 0x000000011111d824 */ /* 0x100fe200078e0a0a */
[----:B------:R-:W-:Y:S01]  /*c1b0*/  ISETP.GE.AND P5, PT, R23, RZ, PT ;  /* 0x000000ff1700720c */ /* 0x000fe20003fa6270 */
[----:B------:R-:W-:Y:S01]  /*c1c0*/  IMAD.HI.U32 R27, R11, R14, RZ ;  /* 0x0000000e0b1b7227 */ /* 0x000fe200078e00ff */
[----:B------:R-:W-:Y:S03]  /*c1d0*/  STL [R1+0xd8], R31 ;  /* 0x0000d81f01007387 */ /* 0x000fe60000100800 */
[--C-:B------:R-:W-:Y:S01]  /*c1e0*/  @!P6 IMAD.IADD R9, R9, 0x1, -R10.reuse ;  /* 0x000000010909e824 */ /* 0x100fe200078e0a0a */
[----:B------:R0:W-:Y:S01]  /*c1f0*/  STL [R1+0xd4], R20 ;  /* 0x0000d41401007387 */ /* 0x0001e20000100800 */
[----:B------:R-:W-:Y:S01]  /*c200*/  ISETP.GT.U32.AND P6, PT, R10, R15, PT ;  /* 0x0000000f0a00720c */ /* 0x000fe20003fc4070 */
[----:B------:R-:W-:Y:S01]  /*c210*/  @!P3 IMAD.IADD R8, R8, 0x1, -R10 ;  /* 0x000000010808b824 */ /* 0x000fe200078e0a0a */
[----:B------:R-:W-:Y:S01]  /*c220*/  ISETP.GE.AND P3, PT, R24, RZ, PT ;  /* 0x000000ff1800720c */ /* 0x000fe20003f66270 */
[----:B------:R-:W-:Y:S01]  /*c230*/  IMAD.MOV R24, RZ, RZ, -R27 ;  /* 0x000000ffff187224 */ /* 0x000fe200078e0a1b */
[----:B------:R1:W-:Y:S01]  /*c240*/  STL [R1+0xd0], R12 ;  /* 0x0000d00c01007387 */ /* 0x0003e20000100800 */
[----:B------:R-:W-:-:S02]  /*c250*/  IMAD.MOV.U32 R28, RZ, RZ, R18 ;  /* 0x000000ffff1c7224 */ /* 0x000fc400078e0012 */
[----:B0-----:R-:W-:Y:S02]  /*c260*/  VIADD R20, R0, 0x16 ;  /* 0x0000001600147836 */ /* 0x001fe40000000000 */
[----:B------:R-:W-:Y:S02]  /*c270*/  @!P0 IMAD.IADD R16, R16, 0x1, -R10 ;  /* 0x0000000110108824 */ /* 0x000fe400078e0a0a */
[----:B------:R-:W-:Y:S01]  /*c280*/  IMAD.MOV.U32 R29, RZ, RZ, R19 ;  /* 0x000000ffff1d7224 */ /* 0x000fe200078e0013 */
[----:B-1----:R-:W-:Y:S01]  /*c290*/  IABS R12, R20 ;  /* 0x00000014000c7213 */ /* 0x002fe20000000000 */
[----:B------:R-:W-:Y:S02]  /*c2a0*/  IMAD.MOV.U32 R18, RZ, RZ, R9 ;  /* 0x000000ffff127224 */ /* 0x000fe400078e0009 */
[----:B------:R-:W-:Y:S02]  /*c2b0*/  IMAD R14, R10, R24, R14 ;  /* 0x000000180a0e7224 */ /* 0x000fe400078e020e */
[----:B------:R-:W-:-:S02]  /*c2c0*/  IMAD.MOV.U32 R9, RZ, RZ, R8 ;  /* 0x000000ffff097224 */ /* 0x000fc400078e0008 */
[----:B------:R-:W-:Y:S01]  /*c2d0*/  @!P4 IMAD.MOV R29, RZ, RZ, -R29 ;  /* 0x000000ffff1dc224 */ /* 0x000fe200078e0a1d */
[C---:B------:R-:W-:Y:S01]  /*c2e0*/  ISETP.GT.U32.AND P4, PT, R10.reuse, R16, PT ;  /* 0x000000100a00720c */ /* 0x040fe20003f84070 */
[----:B------:R-:W-:Y:S01]  /*c2f0*/  @!P5 IMAD.MOV R9, RZ, RZ, -R9 ;  /* 0x000000ffff09d224 */ /* 0x000fe200078e0a09 */
[----:B------:R-:W-:Y:S01]  /*c300*/  ISETP.GT.U32.AND P5, PT, R10, R14, PT ;  /* 0x0000000e0a00720c */ /* 0x000fe20003fa4070 */
[----:B------:R-:W-:-:S04]  /*c310*/  IMAD.HI.U32 R23, R11, R12, RZ ;  /* 0x0000000c0b177227 */ /* 0x000fc800078e00ff */
[----:B------:R-:W-:Y:S02]  /*c320*/  @!P6 IMAD.IADD R15, R15, 0x1, -R10 ;  /* 0x000000010f0fe824 */ /* 0x000fe400078e0a0a */
[----:B------:R-:W-:Y:S02]  /*c330*/  IMAD.MOV R19, RZ, RZ, -R23 ;  /* 0x000000ffff137224 */ /* 0x000fe400078e0a17 */
[----:B------:R-:W-:Y:S01]  /*c340*/  @!P1 IMAD.MOV R28, RZ, RZ, -R28 ;  /* 0x000000ffff1c9224 */ /* 0x000fe200078e0a1c */
[C---:B------:R-:W-:Y:S01]  /*c350*/  ISETP.GT.U32.AND P1, PT, R10.reuse, R15, PT ;  /* 0x0000000f0a00720c */ /* 0x040fe20003f24070 */
[----:B------:R-:W-:Y:S01]  /*c360*/  @!P3 IMAD.MOV R18, RZ, RZ, -R18 ;  /* 0x000000ffff12b224 */ /* 0x000fe200078e0a12 */
[C---:B------:R-:W-:Y:S01]  /*c370*/  ISETP.GT.U32.AND P6, PT, R10.reuse, R17, PT ;  /* 0x000000110a00720c */ /* 0x040fe20003fc4070 */
[----:B------:R-:W-:Y:S01]  /*c380*/  IMAD R12, R10, R19, R12 ;  /* 0x000000130a0c7224 */ /* 0x000fe200078e020c */
[----:B------:R-:W-:Y:S01]  /*c390*/  STL [R1+0xc4], R29 ;  /* 0x0000c41d01007387 */ /* 0x000fe20000100800 */
[----:B------:R-:W-:-:S02]  /*c3a0*/  VIADD R8, R0, 0x18 ;  /* 0x0000001800087836 */ /* 0x000fc40000000000 */
[--C-:B------:R-:W-:Y:S01]  /*c3b0*/  @!P4 IMAD.IADD R16, R16, 0x1, -R10.reuse ;  /* 0x000000011010c824 */ /* 0x100fe200078e0a0a */
[----:B------:R-:W-:Y:S01]  /*c3c0*/  STL [R1+0xc0], R28 ;  /* 0x0000c01c01007387 */ /* 0x000fe20000100800 */
[----:B------:R-:W-:Y:S01]  /*c3d0*/  ISETP.GT.U32.AND P4, PT, R10, R12, PT ;  /* 0x0000000c0a00720c */ /* 0x000fe20003f84070 */
[----:B------:R-:W-:Y:S02]  /*c3e0*/  @!P5 IMAD.IADD R14, R14, 0x1, -R10 ;  /* 0x000000010e0ed824 */ /* 0x000fe400078e0a0a */
[----:B------:R-:W-:Y:S04]  /*c3f0*/  STL [R1+0xbc], R18 ;  /* 0x0000bc1201007387 */ /* 0x000fe80000100800 */
[----:B------:R0:W-:Y:S01]  /*c400*/  STL [R1+0xb8], R9 ;  /* 0x0000b80901007387 */ /* 0x0001e20000100800 */
[----:B------:R-:W-:-:S02]  /*c410*/  ISETP.GE.AND P3, PT, R25, RZ, PT ;  /* 0x000000ff1900720c */ /* 0x000fc40003f66270 */
[----:B------:R-:W-:Y:S01]  /*c420*/  ISETP.GT.U32.AND P5, PT, R10, R14, PT ;  /* 0x0000000e0a00720c */ /* 0x000fe20003fa4070 */
[--C-:B------:R-:W-:Y:S01]  /*c430*/  @!P1 IMAD.IADD R15, R15, 0x1, -R10.reuse ;  /* 0x000000010f0f9824 */ /* 0x100fe200078e0a0a */
[----:B0-----:R-:W-:Y:S01]  /*c440*/  IABS R9, R8 ;  /* 0x0000000800097213 */ /* 0x001fe20000000000 */
[----:B------:R-:W-:Y:S01]  /*c450*/  @!P6 IMAD.IADD R17, R17, 0x1, -R10 ;  /* 0x000000011111e824 */ /* 0x000fe200078e0a0a */
[----:B------:R-:W-:-:S03]  /*c460*/  ISETP.GE.AND P1, PT, R21, RZ, PT ;  /* 0x000000ff1500720c */ /* 0x000fc60003f26270 */
[----:B------:R-:W-:Y:S01]  /*c470*/  IMAD.HI.U32 R19, R11, R9, RZ ;  /* 0x000000090b137227 */ /* 0x000fe200078e00ff */
[----:B------:R-:W-:-:S03]  /*c480*/  ISETP.GE.AND P0, PT, R22, RZ, PT ;  /* 0x000000ff1600720c */ /* 0x000fc60003f06270 */
[----:B------:R-:W-:Y:S02]  /*c490*/  VIADD R18, R0, 0x19 ;  /* 0x0000001900127836 */ /* 0x000fe40000000000 */
[----:B------:R-:W-:Y:S02]  /*c4a0*/  IMAD.MOV.U32 R21, RZ, RZ, R16 ;  /* 0x000000ffff157224 */ /* 0x000fe400078e0010 */
[----:B------:R-:W-:Y:S02]  /*c4b0*/  IMAD.MOV R16, RZ, RZ, -R19 ;  /* 0x000000ffff107224 */ /* 0x000fe400078e0a13 */
[----:B------:R-:W-:Y:S01]  /*c4c0*/  IMAD.MOV.U32 R22, RZ, RZ, R17 ;  /* 0x000000ffff167224 */ /* 0x000fe200078e0011 */
[----:B------:R-:W-:Y:S01]  /*c4d0*/  IABS R17, R18 ;  /* 0x0000001200117213 */ /* 0x000fe20000000000 */
[--C-:B------:R-:W-:Y:S02]  /*c4e0*/  @!P4 IMAD.IADD R12, R12, 0x1, -R10.reuse ;  /* 0x000000010c0cc824 */ /* 0x100fe400078e0a0a */
[----:B------:R-:W-:Y:S01]  /*c4f0*/  IMAD R9, R10, R16, R9 ;  /* 0x000000100a097224 */ /* 0x000fe200078e0209 */
[----:B------:R-:W-:Y:S01]  /*c500*/  ISETP.GE.AND P6, PT, R26, RZ, PT ;  /* 0x000000ff1a00720c */ /* 0x000fe20003fc6270 */
[----:B------:R-:W-:Y:S01]  /*c510*/  @!P3 IMAD.MOV R21, RZ, RZ, -R21 ;  /* 0x000000ffff15b224 */ /* 0x000fe200078e0a15 */
[----:B------:R-:W-:Y:S01]  /*c520*/  ISETP.GE.AND P3, PT, R8, RZ, PT ;  /* 0x000000ff0800720c */ /* 0x000fe20003f66270 */
[----:B------:R-:W-:Y:S01]  /*c530*/  @!P5 IMAD.IADD R14, R14, 0x1, -R10 ;  /* 0x000000010e0ed824 */ /* 0x000fe200078e0a0a */
[C---:B------:R-:W-:Y:S01]  /*c540*/  ISETP.GT.U32.AND P4, PT, R10.reuse, R12, PT ;  /* 0x0000000c0a00720c */ /* 0x040fe20003f84070 */
[----:B------:R-:W-:Y:S01]  /*c550*/  IMAD.HI.U32 R8, R11, R17, RZ ;  /* 0x000000110b087227 */ /* 0x000fe200078e00ff */
[----:B------:R-:W-:-:S03]  /*c560*/  ISETP.GT.U32.AND P5, PT, R10, R9, PT ;  /* 0x000000090a00720c */ /* 0x000fc60003fa4070 */
[----:B------:R-:W-:Y:S02]  /*c570*/  IMAD.MOV R8, RZ, RZ, -R8 ;  /* 0x000000ffff087224 */ /* 0x000fe400078e0a08 */
[----:B------:R-:W-:Y:S02]  /*c580*/  VIADD R16, R0, 0x1a ;  /* 0x0000001a00107836 */ /* 0x000fe40000000000 */
[----:B------:R-:W-:Y:S02]  /*c590*/  IMAD R8, R10, R8, R17 ;  /* 0x000000080a087224 */ /* 0x000fe400078e0211 */
[----:B------:R-:W-:Y:S02]  /*c5a0*/  @!P0 IMAD.MOV R22, RZ, RZ, -R22 ;  /* 0x000000ffff168224 */ /* 0x000fe400078e0a16 */
[----:B------:R-:W-:Y:S01]  /*c5b0*/  @!P6 IMAD.MOV R15, RZ, RZ, -R15 ;  /* 0x000000ffff0fe224 */ /* 0x000fe200078e0a0f */
[----:B------:R-:W-:Y:S01]  /*c5c0*/  ISETP.GE.AND P6, PT, R18, RZ, PT ;  /* 0x000000ff1200720c */ /* 0x000fe20003fc6270 */
[--C-:B------:R-:W-:Y:S01]  /*c5d0*/  @!P4 IMAD.IADD R12, R12, 0x1, -R10.reuse ;  /* 0x000000010c0cc824 */ /* 0x100fe200078e0a0a */
[----:B------:R-:W-:Y:S01]  /*c5e0*/  ISETP.GT.U32.AND P4, PT, R10, R8, PT ;  /* 0x000000080a00720c */ /* 0x000fe20003f84070 */
[----:B------:R-:W-:Y:S01]  /*c5f0*/  @!P5 IMAD.IADD R9, R9, 0x1, -R10 ;  /* 0x000000010909d824 */ /* 0x000fe200078e0a0a */
[----:B------:R-:W-:Y:S01]  /*c600*/  IABS R18, R16 ;  /* 0x0000001000127213 */ /* 0x000fe20000000000 */
[----:B------:R-:W-:Y:S01]  /*c610*/  STL [R1+0xac], R22 ;  /* 0x0000ac1601007387 */ /* 0x000fe20000100800 */
[----:B------:R-:W-:-:S02]  /*c620*/  ISETP.GE.AND P0, PT, R20, RZ, PT ;  /* 0x000000ff1400720c */ /* 0x000fc40003f06270 */
[----:B------:R-:W-:Y:S01]  /*c630*/  ISETP.GT.U32.AND P5, PT, R10, R9, PT ;  /* 0x000000090a00720c */ /* 0x000fe20003fa4070 */
[----:B------:R0:W-:Y:S01]  /*c640*/  STL [R1+0xa8], R21 ;  /* 0x0000a81501007387 */ /* 0x0001e20000100800 */
[----:B------:R-:W-:-:S03]  /*c650*/  VIADD R20, R0, 0x1c ;  /* 0x0000001c00147836 */ /* 0x000fc60000000000 */
[----:B------:R1:W-:Y:S01]  /*c660*/  STL [R1+0xa4], R15 ;  /* 0x0000a40f01007387 */ /* 0x0003e20000100800 */
[----:B0-----:R-:W-:Y:S02]  /*c670*/  IMAD.MOV.U32 R21, RZ, RZ, R14 ;  /* 0x000000ffff157224 */ /* 0x001fe400078e000e */
[----:B------:R-:W-:-:S04]  /*c680*/  IMAD.HI.U32 R14, R11, R18, RZ ;  /* 0x000000120b0e7227 */ /* 0x000fc800078e00ff */
[----:B-1----:R-:W-:Y:S02]  /*c690*/  VIADD R15, R0, 0x1b ;  /* 0x0000001b000f7836 */ /* 0x002fe40000000000 */
[----:B------:R-:W-:Y:S01]  /*c6a0*/  IMAD.MOV R14, RZ, RZ, -R14 ;  /* 0x000000ffff0e7224 */ /* 0x000fe200078e0a0e */
[----:B------:R-:W-:Y:S01]  /*c6b0*/  IABS R19, R20 ;  /* 0x0000001400137213 */ /* 0x000fe20000000000 */
[----:B------:R-:W-:Y:S01]  /*c6c0*/  @!P1 IMAD.MOV R21, RZ, RZ, -R21 ;  /* 0x000000ffff159224 */ /* 0x000fe200078e0a15 */
[----:B------:R-:W-:Y:S01]  /*c6d0*/  IABS R17, R15 ;  /* 0x0000000f00117213 */ /* 0x000fe20000000000 */
[----:B------:R-:W-:Y:S02]  /*c6e0*/  @!P4 IMAD.IADD R8, R8, 0x1, -R10 ;  /* 0x000000010808c824 */ /* 0x000fe400078e0a0a */
[----:B------:R-:W-:Y:S01]  /*c6f0*/  IMAD R14, R10, R14, R18 ;  /* 0x0000000e0a0e7224 */ /* 0x000fe200078e0212 */
[----:B------:R0:W-:Y:S01]  /*c700*/  STL [R1+0x98], R21 ;  /* 0x0000981501007387 */ /* 0x0001e20000100800 */
[----:B------:R-:W-:Y:S01]  /*c710*/  ISETP.GE.AND P1, PT, R16, RZ, PT ;  /* 0x000000ff1000720c */ /* 0x000fe20003f26270 */
[----:B------:R-:W-:Y:S01]  /*c720*/  @!P5 IMAD.IADD R9, R9, 0x1, -R10 ;  /* 0x000000010909d824 */ /* 0x000fe200078e0a0a */
[C---:B------:R-:W-:Y:S01]  /*c730*/  ISETP.GT.U32.AND P4, PT, R10.reuse, R8, PT ;  /* 0x000000080a00720c */ /* 0x040fe20003f84070 */
[----:B------:R-:W-:Y:S01]  /*c740*/  IMAD.HI.U32 R16, R11, R17, RZ ;  /* 0x000000110b107227 */ /* 0x000fe200078e00ff */
[----:B------:R-:W-:-:S03]  /*c750*/  ISETP.GT.U32.AND P5, PT, R10, R14, PT ;  /* 0x0000000e0a00720c */ /* 0x000fc60003fa4070 */
[----:B------:R-:W-:Y:S02]  /*c760*/  @!P0 IMAD.MOV R12, RZ, RZ, -R12 ;  /* 0x000000ffff0c8224 */ /* 0x000fe400078e0a0c */
[----:B0-----:R-:W-:Y:S01]  /*c770*/  IMAD.HI.U32 R21, R11, R19, RZ ;  /* 0x000000130b157227 */ /* 0x001fe200078e00ff */
[----:B------:R-:W-:-:S03]  /*c780*/  ISETP.GE.AND P0, PT, R15, RZ, PT ;  /* 0x000000ff0f00720c */ /* 0x000fc60003f06270 */
[----:B------:R-:W-:Y:S02]  /*c790*/  IMAD.MOV R15, RZ, RZ, -R21 ;  /* 0x000000ffff0f7224 */ /* 0x000fe400078e0a15 */
[----:B------:R-:W-:Y:S02]  /*c7a0*/  IMAD.MOV R16, RZ, RZ, -R16 ;  /* 0x000000ffff107224 */ /* 0x000fe400078e0a10 */
[C---:B------:R-:W-:Y:S02]  /*c7b0*/  IMAD R15, R10.reuse, R15, R19 ;  /* 0x0000000f0a0f7224 */ /* 0x040fe400078e0213 */
[----:B------:R-:W-:Y:S02]  /*c7c0*/  IMAD R16, R10, R16, R17 ;  /* 0x000000100a107224 */ /* 0x000fe400078e0211 */
[C---:B------:R-:W-:Y:S02]  /*c7d0*/  VIADD R19, R0.reuse, 0x1e ;  /* 0x0000001e00137836 */ /* 0x040fe40000000000 */
[----:B------:R-:W-:-:S02]  /*c7e0*/  VIADD R18, R0, 0x1d ;  /* 0x0000001d00127836 */ /* 0x000fc40000000000 */
[----:B------:R-:W-:Y:S01]  /*c7f0*/  IMAD.MOV.U32 R25, RZ, RZ, R9 ;  /* 0x000000ffff197224 */ /* 0x000fe200078e0009 */
[----:B------:R0:W-:Y:S01]  /*c800*/  STL [R1+0x8c], R12 ;  /* 0x00008c0c01007387 */ /* 0x0001e20000100800 */
[--C-:B------:R-:W-:Y:S01]  /*c810*/  @!P4 IMAD.IADD R8, R8, 0x1, -R10.reuse ;  /* 0x000000010808c824 */ /* 0x100fe200078e0a0a */
[----:B------:R-:W-:Y:S01]  /*c820*/  ISETP.GT.U32.AND P4, PT, R10, R16, PT ;  /* 0x000000100a00720c */ /* 0x000fe20003f84070 */
[----:B------:R-:W-:Y:S01]  /*c830*/  @!P5 IMAD.IADD R14, R14, 0x1, -R10 ;  /* 0x000000010e0ed824 */ /* 0x000fe200078e0a0a */
[----:B------:R-:W-:Y:S01]  /*c840*/  IABS R17, R19 ;  /* 0x0000001300117213 */ /* 0x000fe20000000000 */
[----:B------:R-:W-:Y:S01]  /*c850*/  @!P3 IMAD.MOV R25, RZ, RZ, -R25 ;  /* 0x000000ffff19b224 */ /* 0x000fe200078e0a19 */
[C---:B------:R-:W-:Y:S02]  /*c860*/  ISETP.GT.U32.AND P3, PT, R10.reuse, R15, PT ;  /* 0x0000000f0a00720c */ /* 0x040fe40003f64070 */
[----:B0-----:R-:W-:Y:S01]  /*c870*/  IABS R12, R18 ;  /* 0x00000012000c7213 */ /* 0x001fe20000000000 */
[----:B------:R-:W-:Y:S01]  /*c880*/  IMAD.MOV.U32 R9, RZ, RZ, R17 ;  /* 0x000000ffff097224 */ /* 0x000fe200078e0011 */
[----:B------:R-:W-:-:S03]  /*c890*/  ISETP.GT.U32.AND P5, PT, R10, R14, PT ;  /* 0x0000000e0a00720c */ /* 0x000fc60003fa4070 */
[----:B------:R-:W-:-:S04]  /*c8a0*/  IMAD.HI.U32 R17, R11, R12, RZ ;  /* 0x0000000c0b117227 */ /* 0x000fc800078e00ff */
[C---:B------:R-:W-:Y:S02]  /*c8b0*/  VIADD R22, R0.reuse, 0x20 ;  /* 0x0000002000167836 */ /* 0x040fe40000000000 */
[----:B------:R-:W-:Y:S02]  /*c8c0*/  IMAD.MOV R17, RZ, RZ, -R17 ;  /* 0x000000ffff117224 */ /* 0x000fe400078e0a11 */
[----:B------:R-:W-:Y:S02]  /*c8d0*/  VIADD R21, R0, 0x21 ;  /* 0x0000002100157836 */ /* 0x000fe40000000000 */
[----:B------:R-:W-:Y:S01]  /*c8e0*/  @!P4 IMAD.IADD R16, R16, 0x1, -R10 ;  /* 0x000000011010c824 */ /* 0x000fe200078e0a0a */
[----:B------:R-:W-:Y:S01]  /*c8f0*/  IABS R23, R22 ;  /* 0x0000001600177213 */ /* 0x000fe20000000000 */
[----:B------:R-:W-:Y:S01]  /*c900*/  IMAD R12, R10, R17, R12 ;  /* 0x000000110a0c7224 */ /* 0x000fe200078e020c */
[----:B------:R0:W-:Y:S01]  /*c910*/  STL [R1+0x80], R25 ;  /* 0x0000801901007387 */ /* 0x0001e20000100800 */
[--C-:B------:R-:W-:Y:S01]  /*c920*/  @!P3 IMAD.IADD R15, R15, 0x1, -R10.reuse ;  /* 0x000000010f0fb824 */ /* 0x100fe200078e0a0a */
[----:B------:R-:W-:Y:S01]  /*c930*/  IABS R24, R21 ;  /* 0x0000001500187213 */ /* 0x000fe20000000000 */
[----:B------:R-:W-:Y:S01]  /*c940*/  @!P5 IMAD.IADD R14, R14, 0x1, -R10 ;  /* 0x000000010e0ed824 */ /* 0x000fe200078e0a0a */
[----:B------:R-:W-:-:S02]  /*c950*/  ISETP.GT.U32.AND P4, PT, R10, R16, PT ;  /* 0x000000100a00720c */ /* 0x000fc40003f84070 */
[C---:B------:R-:W-:Y:S01]  /*c960*/  ISETP.GT.U32.AND P5, PT, R10.reuse, R12, PT ;  /* 0x0000000c0a00720c */ /* 0x040fe20003fa4070 */
[----:B0-----:R-:W-:Y:S01]  /*c970*/  IMAD.MOV.U32 R25, RZ, RZ, R8 ;  /* 0x000000ffff197224 */ /* 0x001fe200078e0008 */
[----:B------:R-:W-:Y:S01]  /*c980*/  ISETP.GT.U32.AND P3, PT, R10, R15, PT ;  /* 0x0000000f0a00720c */ /* 0x000fe20003f64070 */
[----:B------:R-:W-:Y:S02]  /*c990*/  IMAD.MOV.U32 R8, RZ, RZ, R23 ;  /* 0x000000ffff087224 */ /* 0x000fe400078e0017 */
[----:B------:R-:W-:Y:S01]  /*c9a0*/  @!P6 IMAD.MOV R25, RZ, RZ, -R25 ;  /* 0x000000ffff19e224 */ /* 0x000fe200078e0a19 */
[----:B------:R-:W-:Y:S01]  /*c9b0*/  ISETP.GE.AND P6, PT, R20, RZ, PT ;  /* 0x000000ff1400720c */ /* 0x000fe20003fc6270 */
[----:B------:R-:W-:-:S04]  /*c9c0*/  IMAD.HI.U32 R20, R11, R9, RZ ;  /* 0x000000090b147227 */ /* 0x000fc800078e00ff */
[----:B------:R-:W-:Y:S02]  /*c9d0*/  IMAD.MOV.U32 R17, RZ, RZ, R24 ;  /* 0x000000ffff117224 */ /* 0x000fe400078e0018 */
[----:B------:R-:W-:-:S04]  /*c9e0*/  IMAD.HI.U32 R23, R11, R8, RZ ;  /* 0x000000080b177227 */ /* 0x000fc800078e00ff */
[----:B------:R-:W-:Y:S02]  /*c9f0*/  IMAD.MOV R20, RZ, RZ, -R20 ;  /* 0x000000ffff147224 */ /* 0x000fe400078e0a14 */
[----:B------:R-:W-:Y:S01]  /*ca00*/  IMAD.HI.U32 R24, R11, R17, RZ ;  /* 0x000000110b187227 */ /* 0x000fe200078e00ff */
[----:B------:R0:W-:Y:S03]  /*ca10*/  STL [R1+0x7c], R25 ;  /* 0x00007c1901007387 */ /* 0x0001e60000100800 */
[----:B------:R-:W-:Y:S02]  /*ca20*/  IMAD.MOV R23, RZ, RZ, -R23 ;  /* 0x000000ffff177224 */ /* 0x000fe400078e0a17 */
[----:B------:R-:W-:Y:S02]  /*ca30*/  IMAD R9, R10, R20, R9 ;  /* 0x000000140a097224 */ /* 0x000fe400078e0209 */
[----:B------:R-:W-:Y:S01]  /*ca40*/  @!P4 IMAD.IADD R16, R16, 0x1, -R10 ;  /* 0x000000011010c824 */ /* 0x000fe200078e0a0a */
[----:B------:R-:W-:Y:S01]  /*ca50*/  ISETP.GE.AND P4, PT, R18, RZ, PT ;  /* 0x000000ff1200720c */ /* 0x000fe20003f86270 */
[----:B------:R-:W-:-:S02]  /*ca60*/  IMAD.MOV R20, RZ, RZ, -R24 ;  /* 0x000000ffff147224 */ /* 0x000fc400078e0a18 */
[----:B------:R-:W-:Y:S02]  /*ca70*/  IMAD R8, R10, R23, R8 ;  /* 0x000000170a087224 */ /* 0x000fe400078e0208 */
[----:B0-----:R-:W-:Y:S02]  /*ca80*/  IMAD.MOV.U32 R25, RZ, RZ, R14 ;  /* 0x000000ffff197224 */ /* 0x001fe400078e000e */
[--C-:B------:R-:W-:Y:S02]  /*ca90*/  @!P5 IMAD.IADD R12, R12, 0x1, -R10.reuse ;  /* 0x000000010c0cd824 */ /* 0x100fe400078e0a0a */
[----:B------:R-:W-:Y:S02]  /*caa0*/  @!P3 IMAD.IADD R15, R15, 0x1, -R10 ;  /* 0x000000010f0fb824 */ /* 0x000fe400078e0a0a */
[----:B------:R-:W-:Y:S02]  /*cab0*/  VIADD R18, R0, 0x22 ;  /* 0x0000002200127836 */ /* 0x000fe40000000000 */
[C---:B------:R-:W-:Y:S01]  /*cac0*/  IMAD R14, R10.reuse, R20, R17 ;  /* 0x000000140a0e7224 */ /* 0x040fe200078e0211 */
[C---:B------:R-:W-:Y:S01]  /*cad0*/  ISETP.GT.U32.AND P3, PT, R10.reuse, R8, PT ;  /* 0x000000080a00720c */ /* 0x040fe20003f64070 */
[----:B------:R-:W-:Y:S01]  /*cae0*/  @!P1 IMAD.MOV R25, RZ, RZ, -R25 ;  /* 0x000000ffff199224 */ /* 0x000fe200078e0a19 */
[C---:B------:R-:W-:Y:S01]  /*caf0*/  ISETP.GT.U32.AND P1, PT, R10.reuse, R12, PT ;  /* 0x0000000c0a00720c */ /* 0x040fe20003f24070 */
[----:B------:R-:W-:Y:S01]  /*cb00*/  IMAD.MOV.U32 R20, RZ, RZ, R15 ;  /* 0x000000ffff147224 */ /* 0x000fe200078e000f */
[----:B------:R-:W-:Y:S01]  /*cb10*/  IABS R17, R18 ;  /* 0x0000001200117213 */ /* 0x000fe20000000000 */
[----:B------:R-:W-:Y:S01]  /*cb20*/  IMAD.MOV.U32 R23, RZ, RZ, R16 ;  /* 0x000000ffff177224 */ /* 0x000fe200078e0010 */
[C---:B------:R-:W-:Y:S01]  /*cb30*/  ISETP.GT.U32.AND P5, PT, R10.reuse, R9, PT ;  /* 0x000000090a00720c */ /* 0x040fe20003fa4070 */
[----:B------:R-:W-:Y:S01]  /*cb40*/  @!P6 IMAD.MOV R20, RZ, RZ, -R20 ;  /* 0x000000ffff14e224 */ /* 0x000fe200078e0a14 */
[----:B------:R-:W-:Y:S01]  /*cb50*/  ISETP.GT.U32.AND P6, PT, R10, R14, PT ;  /* 0x0000000e0a00720c */ /* 0x000fe20003fc4070 */
[----:B------:R-:W-:-:S02]  /*cb60*/  IMAD.MOV.U32 R16, RZ, RZ, R17 ;  /* 0x000000ffff107224 */ /* 0x000fc400078e0011 */
[----:B------:R-:W-:Y:S01]  /*cb70*/  @!P0 IMAD.MOV R23, RZ, RZ, -R23 ;  /* 0x000000ffff178224 */ /* 0x000fe200078e0a17 */
[----:B------:R-:W-:Y:S01]  /*cb80*/  ISETP.GE.AND P0, PT, R19, RZ, PT ;  /* 0x000000ff1300720c */ /* 0x000fe20003f06270 */
[----:B------:R-:W-:Y:S02]  /*cb90*/  VIADD R19, R0, 0x23 ;  /* 0x0000002300137836 */ /* 0x000fe40000000000 */
[----:B------:R-:W-:Y:S01]  /*cba0*/  IMAD.HI.U32 R15, R11, R16, RZ ;  /* 0x000000100b0f7227 */ /* 0x000fe200078e00ff */
[----:B------:R-:W-:Y:S02]  /*cbb0*/  STL [R1+0x78], R25 ;  /* 0x0000781901007387 */ /* 0x000fe40000100800 */
[----:B------:R-:W-:Y:S01]  /*cbc0*/  IABS R17, R19 ;  /* 0x0000001300117213 */ /* 0x000fe20000000000 */
[--C-:B------:R-:W-:Y:S02]  /*cbd0*/  @!P1 IMAD.IADD R12, R12, 0x1, -R10.reuse ;  /* 0x000000010c0c9824 */ /* 0x100fe400078e0a0a */
[----:B------:R-:W-:Y:S01]  /*cbe0*/  @!P3 IMAD.IADD R8, R8, 0x1, -R10 ;  /* 0x000000010808b824 */ /* 0x000fe200078e0a0a */
[----:B------:R-:W-:Y:S01]  /*cbf0*/  STL [R1+0x74], R23 ;  /* 0x0000741701007387 */ /* 0x000fe20000100800 */
[----:B------:R-:W-:-:S02]  /*cc00*/  IMAD.MOV R15, RZ, RZ, -R15 ;  /* 0x000000ffff0f7224 */ /* 0x000fc400078e0a0f */
[--C-:B------:R-:W-:Y:S01]  /*cc10*/  @!P5 IMAD.IADD R9, R9, 0x1, -R10.reuse ;  /* 0x000000010909d824 */ /* 0x100fe200078e0a0a */
[----:B------:R0:W-:Y:S01]  /*cc20*/  STL [R1+0x70], R20 ;  /* 0x0000701401007387 */ /* 0x0001e20000100800 */
[----:B------:R-:W-:Y:S01]  /*cc30*/  @!P6 IMAD.IADD R14, R14, 0x1, -R10 ;  /* 0x000000010e0ee824 */ /* 0x000fe200078e0a0a */
[C---:B------:R-:W-:Y:S02]  /*cc40*/  ISETP.GT.U32.AND P6, PT, R10.reuse, R8, PT ;  /* 0x000000080a00720c */ /* 0x040fe40003fc4070 */
[C---:B------:R-:W-:Y:S01]  /*cc50*/  ISETP.GT.U32.AND P3, PT, R10.reuse, R9, PT ;  /* 0x000000090a00720c */ /* 0x040fe20003f64070 */
[----:B0-----:R-:W-:Y:S02]  /*cc60*/  IMAD.MOV.U32 R20, RZ, RZ, R12 ;  /* 0x000000ffff147224 */ /* 0x001fe400078e000c */
[----:B------:R-:W-:Y:S02]  /*cc70*/  IMAD R12, R10, R15, R16 ;  /* 0x0000000f0a0c7224 */ /* 0x000fe400078e0210 */
[----:B------:R-:W-:-:S04]  /*cc80*/  IMAD.HI.U32 R15, R11, R17, RZ ;  /* 0x000000110b0f7227 */ /* 0x000fc800078e00ff */
[----:B------:R-:W-:Y:S02]  /*cc90*/  IMAD.MOV R15, RZ, RZ, -R15 ;  /* 0x000000ffff0f7224 */ /* 0x000fe400078e0a0f */
[----:B------:R-:W-:Y:S02]  /*cca0*/  @!P4 IMAD.MOV R20, RZ, RZ, -R20 ;  /* 0x000000ffff14c224 */ /* 0x000fe400078e0a14 */
[C---:B------:R-:W-:Y:S01]  /*ccb0*/  IMAD R17, R10.reuse, R15, R17 ;  /* 0x0000000f0a117224 */ /* 0x040fe200078e0211 */
[----:B------:R-:W-:Y:S01]  /*ccc0*/  ISETP.GT.U32.AND P4, PT, R10, R14, PT ;  /* 0x0000000e0a00720c */ /* 0x000fe20003f84070 */
[--C-:B------:R-:W-:Y:S01]  /*ccd0*/  @!P6 IMAD.IADD R8, R8, 0x1, -R10.reuse ;  /* 0x000000010808e824 */ /* 0x100fe200078e0a0a */
[----:B------:R-:W-:Y:S01]  /*cce0*/  ISETP.GE.AND P5, PT, R21, RZ, PT ;  /* 0x000000ff1500720c */ /* 0x000fe20003fa6270 */
[----:B------:R-:W-:Y:S01]  /*ccf0*/  VIADD R21, R0, 0x24 ;  /* 0x0000002400157836 */ /* 0x000fe20000000000 */
[----:B------:R-:W-:Y:S01]  /*cd00*/  ISETP.GT.U32.AND P6, PT, R10, R17, PT ;  /* 0x000000110a00720c */ /* 0x000fe20003fc4070 */
[----:B------:R-:W-:Y:S01]  /*cd10*/  VIADD R25, R0, 0x26 ;  /* 0x0000002600197836 */ /* 0x000fe20000000000 */
[----:B------:R-:W-:Y:S01]  /*cd20*/  ISETP.GE.AND P1, PT, R22, RZ, PT ;  /* 0x000000ff1600720c */ /* 0x000fe20003f26270 */
[--C-:B------:R-:W-:Y:S01]  /*cd30*/  @!P3 IMAD.IADD R9, R9, 0x1, -R10.reuse ;  /* 0x000000010909b824 */ /* 0x100fe200078e0a0a */
[----:B------:R-:W-:Y:S01]  /*cd40*/  ISETP.GT.U32.AND P3, PT, R10, R12, PT ;  /* 0x0000000c0a00720c */ /* 0x000fe20003f64070 */
[----:B------:R-:W-:Y:S01]  /*cd50*/  VIADD R22, R0, 0x25 ;  /* 0x0000002500167836 */ /* 0x000fe20000000000 */
[----:B------:R-:W-:Y:S01]  /*cd60*/  IABS R23, R21 ;  /* 0x0000001500177213 */ /* 0x000fe20000000000 */
[----:B------:R0:W-:Y:S02]  /*cd70*/  STL [R1+0x6c], R20 ;  /* 0x00006c1401007387 */ /* 0x0001e40000100800 */
[----:B------:R-:W-:Y:S01]  /*cd80*/  @!P4 IMAD.IADD R14, R14, 0x1, -R10 ;  /* 0x000000010e0ec824 */ /* 0x000fe200078e0a0a */
[----:B------:R-:W-:Y:S01]  /*cd90*/  IABS R16, R22 ;  /* 0x0000001600107213 */ /* 0x000fe20000000000 */
[----:B------:R-:W-:Y:S01]  /*cda0*/  IMAD.MOV.U32 R15, RZ, RZ, R23 ;  /* 0x000000ffff0f7224 */ /* 0x000fe200078e0017 */
[----:B------:R-:W-:-:S02]  /*cdb0*/  ISETP.GE.AND P4, PT, R18, RZ, PT ;  /* 0x000000ff1200720c */ /* 0x000fc40003f86270 */
[----:B0-----:R-:W-:Y:S01]  /*cdc0*/  IABS R20, R25 ;  /* 0x0000001900147213 */ /* 0x001fe20000000000 */
[----:B------:R-:W-:Y:S02]  /*cdd0*/  @!P6 IMAD.IADD R17, R17, 0x1, -R10 ;  /* 0x000000011111e824 */ /* 0x000fe400078e0a0a */
[----:B------:R-:W-:-:S04]  /*cde0*/  IMAD.HI.U32 R23, R11, R16, RZ ;  /* 0x000000100b177227 */ /* 0x000fc800078e00ff */
[----:B------:R-:W-:Y:S02]  /*cdf0*/  IMAD.MOV.U32 R18, RZ, RZ, R20 ;  /* 0x000000ffff127224 */ /* 0x000fe400078e0014 */
[----:B------:R-:W-:Y:S01]  /*ce00*/  IMAD.HI.U32 R20, R11, R15, RZ ;  /* 0x0000000f0b147227 */ /* 0x000fe200078e00ff */
[----:B------:R-:W-:-:S03]  /*ce10*/  ISETP.GT.U32.AND P6, PT, R10, R17, PT ;  /* 0x000000110a00720c */ /* 0x000fc60003fc4070 */
[----:B------:R-:W-:Y:S02]  /*ce20*/  IMAD.MOV.U32 R24, RZ, RZ, R9 ;  /* 0x000000ffff187224 */ /* 0x000fe400078e0009 */
[----:B------:R-:W-:Y:S01]  /*ce30*/  @!P3 IMAD.IADD R12, R12, 0x1, -R10 ;  /* 0x000000010c0cb824 */ /* 0x000fe200078e0a0a */
[----:B------:R-:W-:Y:S01]  /*ce40*/  ISETP.GE.AND P3, PT, R19, RZ, PT ;  /* 0x000000ff1300720c */ /* 0x000fe20003f66270 */
[----:B------:R-:W-:Y:S02]  /*ce50*/  IMAD.MOV R9, RZ, RZ, -R20 ;  /* 0x000000ffff097224 */ /* 0x000fe400078e0a14 */
[----:B------:R-:W-:-:S04]  /*ce60*/  IMAD.HI.U32 R19, R11, R18, RZ ;  /* 0x000000120b137227 */ /* 0x000fc800078e00ff */
[----:B------:R-:W-:Y:S02]  /*ce70*/  IMAD.MOV R20, RZ, RZ, -R23 ;  /* 0x000000ffff147224 */ /* 0x000fe400078e0a17 */
[----:B------:R-:W-:Y:S02]  /*ce80*/  @!P0 IMAD.MOV R24, RZ, RZ, -R24 ;  /* 0x000000ffff188224 */ /* 0x000fe400078e0a18 */
[----:B------:R-:W-:Y:S02]  /*ce90*/  @!P1 IMAD.MOV R8, RZ, RZ, -R8 ;  /* 0x000000ffff089224 */ /* 0x000fe400078e0a08 */
[C---:B------:R-:W-:Y:S02]  /*cea0*/  IMAD R15, R10.reuse, R9, R15 ;  /* 0x000000090a0f7224 */ /* 0x040fe400078e020f */
[----:B------:R-:W-:Y:S02]  /*ceb0*/  IMAD.MOV R19, RZ, RZ, -R19 ;  /* 0x000000ffff137224 */ /* 0x000fe400078e0a13 */
[C---:B------:R-:W-:Y:S01]  /*cec0*/  IMAD R9, R10.reuse, R20, R16 ;  /* 0x000000140a097224 */ /* 0x040fe200078e0210 */
[----:B------:R-:W-:Y:S01]  /*ced0*/  STL [R1+0x68], R24 ;  /* 0x0000681801007387 */ /* 0x000fe20000100800 */
[----:B------:R-:W-:Y:S01]  /*cee0*/  ISETP.GT.U32.AND P1, PT, R10, R15, PT ;  /* 0x0000000f0a00720c */ /* 0x000fe20003f24070 */
[----:B------:R-:W-:-:S02]  /*cef0*/  @!P5 IMAD.MOV R14, RZ, RZ, -R14 ;  /* 0x000000ffff0ed224 */ /* 0x000fc400078e0a0e */
[----:B------:R0:W-:Y:S01]  /*cf00*/  STL [R1+0x64], R8 ;  /* 0x0000640801007387 */ /* 0x0001e20000100800 */
[C---:B------:R-:W-:Y:S02]  /*cf10*/  ISETP.GT.U32.AND P0, PT, R10.reuse, R12, PT ;  /* 0x0000000c0a00720c */ /* 0x040fe40003f04070 */
[C---:B------:R-:W-:Y:S01]  /*cf20*/  ISETP.GT.U32.AND P5, PT, R10.reuse, R9, PT ;  /* 0x000000090a00720c */ /* 0x040fe20003fa4070 */
[----:B------:R-:W-:Y:S02]  /*cf30*/  @!P6 IMAD.IADD R17, R17, 0x1, -R10 ;  /* 0x000000011111e824 */ /* 0x000fe400078e0a0a */
[----:B0-----:R-:W-:Y:S02]  /*cf40*/  IMAD R8, R10, R19, R18 ;  /* 0x000000130a087224 */ /* 0x001fe400078e0212 */
[----:B------:R-:W-:-:S03]  /*cf50*/  VIADD R20, R0, 0x28 ;  /* 0x0000002800147836 */ /* 0x000fc60000000000 */
[----:B------:R-:W-:Y:S01]  /*cf60*/  ISETP.GT.U32.AND P6, PT, R10, R8, PT ;  /* 0x000000080a00720c */ /* 0x000fe20003fc4070 */
[----:B------:R0:W-:Y:S01]  /*cf70*/  STL [R1+0x60], R14 ;  /* 0x0000600e01007387 */ /* 0x0001e20000100800 */
[----:B------:R-:W-:Y:S02]  /*cf80*/  VIADD R24, R0, 0x29 ;  /* 0x0000002900187836 */ /* 0x000fe40000000000 */
[--C-:B------:R-:W-:Y:S02]  /*cf90*/  @!P1 IMAD.IADD R15, R15, 0x1, -R10.reuse ;  /* 0x000000010f0f9824 */ /* 0x100fe400078e0a0a */
[--C-:B------:R-:W-:Y:S01]  /*cfa0*/  @!P0 IMAD.IADD R12, R12, 0x1, -R10.reuse ;  /* 0x000000010c0c8824 */ /* 0x100fe200078e0a0a */
[----:B0-----:R-:W-:Y:S01]  /*cfb0*/  IABS R14, R20 ;  /* 0x00000014000e7213 */ /* 0x001fe20000000000 */
[----:B------:R-:W-:Y:S01]  /*cfc0*/  @!P5 IMAD.IADD R9, R9, 0x1, -R10 ;  /* 0x000000010909d824 */ /* 0x000fe200078e0a0a */
[----:B------:R-:W-:-:S03]  /*cfd0*/  IABS R18, R24 ;  /* 0x0000001800127213 */ /* 0x000fc60000000000 */
[----:B------:R-:W-:Y:S01]  /*cfe0*/  IMAD.HI.U32 R16, R11, R14, RZ ;  /* 0x0000000e0b107227 */ /* 0x000fe200078e00ff */
[----:B------:R-:W-:-:S03]  /*cff0*/  ISETP.GT.U32.AND P5, PT, R10, R15, PT ;  /* 0x0000000f0a00720c */ /* 0x000fc60003fa4070 */
[----:B------:R-:W-:Y:S02]  /*d000*/  IMAD.MOV.U32 R23, RZ, RZ, R12 ;  /* 0x000000ffff177224 */ /* 0x000fe400078e000c */
[----:B------:R-:W-:Y:S01]  /*d010*/  @!P6 IMAD.IADD R8, R8, 0x1, -R10 ;  /* 0x000000010808e824 */ /* 0x000fe200078e0a0a */
[----:B------:R-:W-:Y:S01]  /*d020*/  ISETP.GT.U32.AND P6, PT, R10, R9, PT ;  /* 0x000000090a00720c */ /* 0x000fe20003fc4070 */
[----:B------:R-:W-:Y:S02]  /*d030*/  IMAD.MOV R12, RZ, RZ, -R16 ;  /* 0x000000ffff0c7224 */ /* 0x000fe400078e0a10 */
[----:B------:R-:W-:Y:S01]  /*d040*/  IMAD.HI.U32 R19, R11, R18, RZ ;  /* 0x000000120b137227 */ /* 0x000fe200078e00ff */
[----:B------:R-:W-:-:S03]  /*d050*/  ISETP.GE.AND P1, PT, R22, RZ, PT ;  /* 0x000000ff1600720c */ /* 0x000fc60003f26270 */
[----:B------:R-:W-:Y:S02]  /*d060*/  IMAD R14, R10, R12, R14 ;  /* 0x0000000c0a0e7224 */ /* 0x000fe400078e020e */
[----:B------:R-:W-:Y:S02]  /*d070*/  VIADD R22, R0, 0x2a ;  /* 0x0000002a00167836 */ /* 0x000fe40000000000 */
[----:B------:R-:W-:Y:S02]  /*d080*/  IMAD.MOV R12, RZ, RZ, -R19 ;  /* 0x000000ffff0c7224 */ /* 0x000fe400078e0a13 */
[----:B------:R-:W-:Y:S01]  /*d090*/  @!P4 IMAD.MOV R23, RZ, RZ, -R23 ;  /* 0x000000ffff17c224 */ /* 0x000fe200078e0a17 */
[C---:B------:R-:W-:Y:S01]  /*d0a0*/  ISETP.GT.U32.AND P4, PT, R10.reuse, R8, PT ;  /* 0x000000080a00720c */ /* 0x040fe20003f84070 */
[C---:B------:R-:W-:Y:S01]  /*d0b0*/  IMAD R12, R10.reuse, R12, R18 ;  /* 0x0000000c0a0c7224 */ /* 0x040fe200078e0212 */
[----:B------:R-:W-:Y:S01]  /*d0c0*/  IABS R16, R22 ;  /* 0x0000001600107213 */ /* 0x000fe20000000000 */
[--C-:B------:R-:W-:Y:S01]  /*d0d0*/  @!P5 IMAD.IADD R15, R15, 0x1, -R10.reuse ;  /* 0x000000010f0fd824 */ /* 0x100fe200078e0a0a */
[C---:B------:R-:W-:Y:S01]  /*d0e0*/  ISETP.GT.U32.AND P5, PT, R10.reuse, R14, PT ;  /* 0x0000000e0a00720c */ /* 0x040fe20003fa4070 */
[----:B------:R-:W-:Y:S01]  /*d0f0*/  @!P6 IMAD.IADD R9, R9, 0x1, -R10 ;  /* 0x000000010909e824 */ /* 0x000fe200078e0a0a */
[----:B------:R-:W-:Y:S01]  /*d100*/  ISETP.GE.AND P0, PT, R21, RZ, PT ;  /* 0x000000ff1500720c */ /* 0x000fe20003f06270 */
[----:B------:R-:W-:Y:S01]  /*d110*/  IMAD.HI.U32 R18, R11, R16, RZ ;  /* 0x000000100b127227 */ /* 0x000fe200078e00ff */
[----:B------:R-:W-:-:S03]  /*d120*/  ISETP.GT.U32.AND P6, PT, R10, R12, PT ;  /* 0x0000000c0a00720c */ /* 0x000fc60003fc4070 */
[----:B------:R-:W-:Y:S02]  /*d130*/  IMAD.MOV R18, RZ, RZ, -R18 ;  /* 0x000000ffff127224 */ /* 0x000fe400078e0a12 */
[----:B------:R-:W-:Y:S01]  /*d140*/  @!P4 IMAD.IADD R8, R8, 0x1, -R10 ;  /* 0x000000010808c824 */ /* 0x000fe200078e0a0a */
[----:B------:R-:W-:Y:S01]  /*d150*/  ISETP.GE.AND P4, PT, R25, RZ, PT ;  /* 0x000000ff1900720c */ /* 0x000fe20003f86270 */
[----:B------:R-:W-:Y:S02]  /*d160*/  VIADD R21, R0, 0x2b ;  /* 0x0000002b00157836 */ /* 0x000fe40000000000 */
[----:B------:R-:W-:Y:S01]  /*d170*/  IMAD R16, R10, R18, R16 ;  /* 0x000000120a107224 */ /* 0x000fe200078e0210 */
[----:B------:R0:W-:Y:S01]  /*d180*/  STL [R1+0x5c], R23 ;  /* 0x00005c1701007387 */ /* 0x0001e20000100800 */
[----:B------:R-:W-:Y:S01]  /*d190*/  @!P5 IMAD.IADD R14, R14, 0x1, -R10 ;  /* 0x000000010e0ed824 */ /* 0x000fe200078e0a0a */
[----:B------:R-:W-:Y:S01]  /*d1a0*/  IABS R19, R21 ;  /* 0x0000001500137213 */ /* 0x000fe20000000000 */
[----:B------:R-:W-:-:S02]  /*d1b0*/  IMAD.MOV.U32 R27, RZ, RZ, R17 ;  /* 0x000000ffff1b7224 */ /* 0x000fc400078e0011 */
[----:B------:R-:W-:Y:S02]  /*d1c0*/  @!P6 IMAD.IADD R12, R12, 0x1, -R10 ;  /* 0x000000010c0ce824 */ /* 0x000fe400078e0a0a */
[----:B------:R-:W-:Y:S01]  /*d1d0*/  @!P0 IMAD.MOV R15, RZ, RZ, -R15 ;  /* 0x000000ffff0f8224 */ /* 0x000fe200078e0a0f */
[----:B------:R-:W-:Y:S01]  /*d1e0*/  ISETP.GT.U32.AND P0, PT, R10, R16, PT ;  /* 0x000000100a00720c */ /* 0x000fe20003f04070 */
[----:B0-----:R-:W-:Y:S02]  /*d1f0*/  VIADD R23, R0, 0x2c ;  /* 0x0000002c00177836 */ /* 0x001fe40000000000 */
[----:B------:R-:W-:Y:S01]  /*d200*/  @!P3 IMAD.MOV R27, RZ, RZ, -R27 ;  /* 0x000000ffff1bb224 */ /* 0x000fe200078e0a1b */
[C---:B------:R-:W-:Y:S01]  /*d210*/  ISETP.GT.U32.AND P3, PT, R10.reuse, R14, PT ;  /* 0x0000000e0a00720c */ /* 0x040fe20003f64070 */
[----:B------:R-:W-:Y:S01]  /*d220*/  IMAD.HI.U32 R26, R11, R19, RZ ;  /* 0x000000130b1a7227 */ /* 0x000fe200078e00ff */
[----:B------:R-:W-:Y:S02]  /*d230*/  ISETP.GT.U32.AND P6, PT, R10, R12, PT ;  /* 0x0000000c0a00720c */ /* 0x000fe40003fc4070 */
[----:B------:R-:W-:Y:S01]  /*d240*/  IABS R25, R23 ;  /* 0x0000001700197213 */ /* 0x000fe20000000000 */
[----:B------:R-:W-:-:S02]  /*d250*/  @!P1 IMAD.MOV R9, RZ, RZ, -R9 ;  /* 0x000000ffff099224 */ /* 0x000fc400078e0a09 */
[----:B------:R-:W-:Y:S01]  /*d260*/  @!P4 IMAD.MOV R8, RZ, RZ, -R8 ;  /* 0x000000ffff08c224 */ /* 0x000fe200078e0a08 */
[----:B------:R-:W-:Y:S01]  /*d270*/  STL [R1+0x50], R27 ;  /* 0x0000501b01007387 */ /* 0x000fe20000100800 */
[----:B------:R-:W-:Y:S01]  /*d280*/  IMAD.MOV R17, RZ, RZ, -R26 ;  /* 0x000000ffff117224 */ /* 0x000fe200078e0a1a */
[----:B------:R-:W-:Y:S01]  /*d290*/  ISETP.GE.AND P5, PT, R20, RZ, PT ;  /* 0x000000ff1400720c */ /* 0x000fe20003fa6270 */
[----:B------:R-:W-:Y:S01]  /*d2a0*/  IMAD.MOV.U32 R18, RZ, RZ, R25 ;  /* 0x000000ffff127224 */ /* 0x000fe200078e0019 */
[----:B------:R0:W-:Y:S01]  /*d2b0*/  STL [R1+0x4c], R15 ;  /* 0x00004c0f01007387 */ /* 0x0001e20000100800 */
[----:B------:R-:W-:-:S03]  /*d2c0*/  ISETP.GE.AND P1, PT, R24, RZ, PT ;  /* 0x000000ff1800720c */ /* 0x000fc60003f26270 */
[----:B------:R-:W-:Y:S01]  /*d2d0*/  STL [R1+0x48], R9 ;  /* 0x0000480901007387 */ /* 0x000fe20000100800 */
[----:B------:R-:W-:-:S03]  /*d2e0*/  @!P0 IMAD.IADD R16, R16, 0x1, -R10 ;  /* 0x0000000110108824 */ /* 0x000fc600078e0a0a */
[----:B------:R1:W-:Y:S01]  /*d2f0*/  STL [R1+0x44], R8 ;  /* 0x0000440801007387 */ /* 0x0003e20000100800 */
[----:B0-----:R-:W-:Y:S01]  /*d300*/  IMAD.HI.U32 R15, R11, R18, RZ ;  /* 0x000000120b0f7227 */ /* 0x001fe200078e00ff */
[----:B------:R-:W-:-:S03]  /*d310*/  ISETP.GT.U32.AND P0, PT, R10, R16, PT ;  /* 0x000000100a00720c */ /* 0x000fc60003f04070 */
[--C-:B------:R-:W-:Y:S02]  /*d320*/  @!P3 IMAD.IADD R14, R14, 0x1, -R10.reuse ;  /* 0x000000010e0eb824 */ /* 0x100fe400078e0a0a */
[----:B-1----:R-:W-:Y:S02]  /*d330*/  IMAD R8, R10, R17, R19 ;  /* 0x000000110a087224 */ /* 0x002fe400078e0213 */
[----:B------:R-:W-:Y:S02]  /*d340*/  VIADD R17, R0, 0x2d ;  /* 0x0000002d00117836 */ /* 0x000fe40000000000 */
[----:B------:R-:W-:Y:S01]  /*d350*/  @!P6 IMAD.IADD R12, R12, 0x1, -R10 ;  /* 0x000000010c0ce824 */ /* 0x000fe200078e0a0a */
[----:B------:R-:W-:Y:S01]  /*d360*/  ISETP.GT.U32.AND P6, PT, R10, R8, PT ;  /* 0x000000080a00720c */ /* 0x000fe20003fc4070 */
[----:B------:R-:W-:Y:S01]  /*d370*/  IMAD.MOV R15, RZ, RZ, -R15 ;  /* 0x000000ffff0f7224 */ /* 0x000fe200078e0a0f */
[----:B------:R-:W-:Y:S01]  /*d380*/  IABS R9, R17 ;  /* 0x0000001100097213 */ /* 0x000fe20000000000 */
[----:B------:R-:W-:-:S02]  /*d390*/  IMAD.MOV.U32 R24, RZ, RZ, R14 ;  /* 0x000000ffff187224 */ /* 0x000fc400078e000e */
[----:B------:R-:W-:Y:S02]  /*d3a0*/  IMAD.MOV.U32 R20, RZ, RZ, R12 ;  /* 0x000000ffff147224 */ /* 0x000fe400078e000c */
[----:B------:R-:W-:Y:S02]  /*d3b0*/  IMAD R15, R10, R15, R18 ;  /* 0x0000000f0a0f7224 */ /* 0x000fe400078e0212 */
[----:B------:R-:W-:Y:S02]  /*d3c0*/  IMAD.MOV.U32 R14, RZ, RZ, R9 ;  /* 0x000000ffff0e7224 */ /* 0x000fe400078e0009 */
[----:B------:R-:W-:Y:S01]  /*d3d0*/  @!P5 IMAD.MOV R24, RZ, RZ, -R24 ;  /* 0x000000ffff18d224 */ /* 0x000fe200078e0a18 */
[----:B------:R-:W-:Y:S01]  /*d3e0*/  ISETP.GE.AND P4, PT, R22, RZ, PT ;  /* 0x000000ff1600720c */ /* 0x000fe20003f86270 */
[----:B------:R-:W-:Y:S01]  /*d3f0*/  @!P1 IMAD.MOV R20, RZ, RZ, -R20 ;  /* 0x000000ffff149224 */ /* 0x000fe200078e0a14 */
[----:B------:R-:W-:Y:S01]  /*d400*/  ISETP.GT.U32.AND P1, PT, R10, R15, PT ;  /* 0x0000000f0a00720c */ /* 0x000fe20003f24070 */
[----:B------:R-:W-:Y:S01]  /*d410*/  IMAD.HI.U32 R12, R11, R14, RZ ;  /* 0x0000000e0b0c7227 */ /* 0x000fe200078e00ff */
[----:B------:R-:W-:Y:S03]  /*d420*/  STL [R1+0x28], R24 ;  /* 0x0000281801007387 */ /* 0x000fe60000100800 */
[--C-:B------:R-:W-:Y:S01]  /*d430*/  @!P0 IMAD.IADD R16, R16, 0x1, -R10.reuse ;  /* 0x0000000110108824 */ /* 0x100fe200078e0a0a */
[----:B------:R0:W-:Y:S01]  /*d440*/  STL [R1+0x24], R20 ;  /* 0x0000241401007387 */ /* 0x0001e20000100800 */
[----:B------:R-:W-:-:S02]  /*d450*/  @!P6 IMAD.IADD R8, R8, 0x1, -R10 ;  /* 0x000000010808e824 */ /* 0x000fc400078e0a0a */
[----:B------:R-:W-:Y:S02]  /*d460*/  VIADD R9, R0, 0x2e ;  /* 0x0000002e00097836 */ /* 0x000fe40000000000 */
[----:B------:R-:W-:Y:S02]  /*d470*/  IMAD.MOV.U32 R22, RZ, RZ, R16 ;  /* 0x000000ffff167224 */ /* 0x000fe400078e0010 */
[----:B0-----:R-:W-:Y:S01]  /*d480*/  IMAD.MOV R20, RZ, RZ, -R12 ;  /* 0x000000ffff147224 */ /* 0x001fe200078e0a0c */
[----:B------:R-:W-:-:S03]  /*d490*/  ISETP.GT.U32.AND P6, PT, R10, R8, PT ;  /* 0x000000080a00720c */ /* 0x000fc60003fc4070 */
[----:B------:R-:W-:Y:S01]  /*d4a0*/  IMAD R14, R10, R20, R14 ;  /* 0x000000140a0e7224 */ /* 0x000fe200078e020e */
[----:B------:R-:W-:Y:S01]  /*d4b0*/  IABS R19, R9 ;  /* 0x0000000900137213 */ /* 0x000fe20000000000 */
[----:B------:R-:W-:Y:S02]  /*d4c0*/  @!P4 IMAD.MOV R22, RZ, RZ, -R22 ;  /* 0x000000ffff16c224 */ /* 0x000fe400078e0a16 */
[----:B------:R-:W-:Y:S01]  /*d4d0*/  VIADD R18, R0, 0x30 ;  /* 0x0000003000127836 */ /* 0x000fe20000000000 */
[----:B------:R-:W-:Y:S01]  /*d4e0*/  ISETP.GT.U32.AND P4, PT, R10, R14, PT ;  /* 0x0000000e0a00720c */ /* 0x000fe20003f84070 */
[----:B------:R-:W-:Y:S01]  /*d4f0*/  @!P1 IMAD.IADD R15, R15, 0x1, -R10 ;  /* 0x000000010f0f9824 */ /* 0x000fe200078e0a0a */
[----:B------:R-:W-:Y:S01]  /*d500*/  ISETP.GE.AND P3, PT, R21, RZ, PT ;  /* 0x000000ff1500720c */ /* 0x000fe20003f66270 */
[----:B------:R-:W-:Y:S01]  /*d510*/  IMAD.MOV.U32 R12, RZ, RZ, R19 ;  /* 0x000000ffff0c7224 */ /* 0x000fe200078e0013 */
[----:B------:R-:W-:Y:S01]  /*d520*/  ISETP.GE.AND P0, PT, R17, RZ, PT ;  /* 0x000000ff1100720c */ /* 0x000fe20003f06270 */
[----:B------:R-:W-:Y:S01]  /*d530*/  VIADD R21, R0, 0x31 ;  /* 0x0000003100157836 */ /* 0x000fe20000000000 */
[----:B------:R-:W-:-:S02]  /*d540*/  IABS R17, R18 ;  /* 0x0000001200117213 */ /* 0x000fc40000000000 */
[----:B------:R-:W-:Y:S01]  /*d550*/  ISETP.GT.U32.AND P1, PT, R10, R15, PT ;  /* 0x0000000f0a00720c */ /* 0x000fe20003f24070 */
[----:B------:R-:W-:Y:S01]  /*d560*/  IMAD.HI.U32 R19, R11, R12, RZ ;  /* 0x0000000c0b137227 */ /* 0x000fe200078e00ff */
[----:B------:R-:W-:-:S03]  /*d570*/  IABS R20, R21 ;  /* 0x0000001500147213 */ /* 0x000fc60000000000 */
[----:B------:R-:W-:Y:S01]  /*d580*/  IMAD.HI.U32 R16, R11, R17, RZ ;  /* 0x000000110b107227 */ /* 0x000fe200078e00ff */
[----:B------:R0:W-:Y:S03]  /*d590*/  STL [R1+0x20], R22 ;  /* 0x0000201601007387 */ /* 0x0001e60000100800 */
[--C-:B------:R-:W-:Y:S02]  /*d5a0*/  @!P6 IMAD.IADD R8, R8, 0x1, -R10.reuse ;  /* 0x000000010808e824 */ /* 0x100fe400078e0a0a */
[----:B------:R-:W-:Y:S01]  /*d5b0*/  IMAD.MOV R19, RZ, RZ, -R19 ;  /* 0x000000ffff137224 */ /* 0x000fe200078e0a13 */
[----:B------:R-:W-:Y:S01]  /*d5c0*/  ISETP.GE.AND P6, PT, R9, RZ, PT ;  /* 0x000000ff0900720c */ /* 0x000fe20003fc6270 */
[----:B------:R-:W-:Y:S01]  /*d5d0*/  @!P4 IMAD.IADD R14, R14, 0x1, -R10 ;  /* 0x000000010e0ec824 */ /* 0x000fe200078e0a0a */
[----:B------:R-:W-:Y:S01]  /*d5e0*/  ISETP.GE.AND P5, PT, R23, RZ, PT ;  /* 0x000000ff1700720c */ /* 0x000fe20003fa6270 */
[----:B------:R-:W-:-:S02]  /*d5f0*/  IMAD.MOV R9, RZ, RZ, -R16 ;  /* 0x000000ffff097224 */ /* 0x000fc400078e0a10 */
[----:B0-----:R-:W-:Y:S02]  /*d600*/  IMAD.MOV.U32 R22, RZ, RZ, R8 ;  /* 0x000000ffff167224 */ /* 0x001fe400078e0008 */
[----:B------:R-:W-:Y:S02]  /*d610*/  IMAD.MOV.U32 R8, RZ, RZ, R20 ;  /* 0x000000ffff087224 */ /* 0x000fe400078e0014 */
[C---:B------:R-:W-:Y:S01]  /*d620*/  IMAD R12, R10.reuse, R19, R12 ;  /* 0x000000130a0c7224 */ /* 0x040fe200078e020c */
[C---:B------:R-:W-:Y:S01]  /*d630*/  ISETP.GT.U32.AND P4, PT, R10.reuse, R14, PT ;  /* 0x0000000e0a00720c */ /* 0x040fe20003f84070 */
[C---:B------:R-:W-:Y:S02]  /*d640*/  IMAD R9, R10.reuse, R9, R17 ;  /* 0x000000090a097224 */ /* 0x040fe400078e0211 */
[----:B------:R-:W-:Y:S01]  /*d650*/  @!P1 IMAD.IADD R15, R15, 0x1, -R10 ;  /* 0x000000010f0f9824 */ /* 0x000fe200078e0a0a */
[----:B------:R-:W-:Y:S01]  /*d660*/  ISETP.GT.U32.AND P1, PT, R10, R12, PT ;  /* 0x0000000c0a00720c */ /* 0x000fe20003f24070 */
[----:B------:R-:W-:-:S04]  /*d670*/  IMAD.HI.U32 R17, R11, R8, RZ ;  /* 0x000000080b117227 */ /* 0x000fc800078e00ff */
[----:B------:R-:W-:Y:S02]  /*d680*/  IMAD.MOV.U32 R20, RZ, RZ, R15 ;  /* 0x000000ffff147224 */ /* 0x000fe400078e000f */
[----:B------:R-:W-:Y:S02]  /*d690*/  IMAD.MOV R15, RZ, RZ, -R17 ;  /* 0x000000ffff0f7224 */ /* 0x000fe400078e0a11 */
[----:B------:R-:W-:Y:S01]  /*d6a0*/  @!P5 IMAD.MOV R20, RZ, RZ, -R20 ;  /* 0x000000ffff14d224 */ /* 0x000fe200078e0a14 */
[C---:B------:R-:W-:Y:S01]  /*d6b0*/  ISETP.GT.U32.AND P5, PT, R10.reuse, R9, PT ;  /* 0x000000090a00720c */ /* 0x040fe20003fa4070 */
[----:B------:R-:W-:Y:S02]  /*d6c0*/  IMAD R8, R10, R15, R8 ;  /* 0x0000000f0a087224 */ /* 0x000fe400078e0208 */
[--C-:B------:R-:W-:Y:S02]  /*d6d0*/  @!P4 IMAD.IADD R14, R14, 0x1, -R10.reuse ;  /* 0x000000010e0ec824 */ /* 0x100fe400078e0a0a */
[----:B------:R-:W-:Y:S01]  /*d6e0*/  @!P1 IMAD.IADD R12, R12, 0x1, -R10 ;  /* 0x000000010c0c9824 */ /* 0x000fe200078e0a0a */
[----:B------:R-:W-:Y:S01]  /*d6f0*/  ISETP.GT.U32.AND P4, PT, R10, R8, PT ;  /* 0x000000080a00720c */ /* 0x000fe20003f84070 */
[----:B------:R-:W-:-:S02]  /*d700*/  @!P3 IMAD.MOV R22, RZ, RZ, -R22 ;  /* 0x000000ffff16b224 */ /* 0x000fc400078e0a16 */
[----:B------:R-:W-:Y:S01]  /*d710*/  VIADD R16, R0, 0x32 ;  /* 0x0000003200107836 */ /* 0x000fe20000000000 */
[----:B------:R-:W-:Y:S01]  /*d720*/  ISETP.GT.U32.AND P1, PT, R10, R12, PT ;  /* 0x0000000c0a00720c */ /* 0x000fe20003f24070 */
[----:B------:R-:W-:Y:S01]  /*d730*/  VIADD R19, R0, 0x33 ;  /* 0x0000003300137836 */ /* 0x000fe20000000000 */
[----:B------:R-:W-:Y:S01]  /*d740*/  STL [R1+0x14], R22 ;  /* 0x0000141601007387 */ /* 0x000fe20000100800 */
[----:B------:R-:W-:Y:S01]  /*d750*/  @!P5 IMAD.IADD R9, R9, 0x1, -R10 ;  /* 0x000000010909d824 */ /* 0x000fe200078e0a0a */
[----:B------:R-:W-:Y:S02]  /*d760*/  IABS R15, R16 ;  /* 0x00000010000f7213 */ /* 0x000fe40000000000 */
[----:B------:R0:W-:Y:S01]  /*d770*/  STL [R1+0x10], R20 ;  /* 0x0000101401007387 */ /* 0x0001e20000100800 */
[----:B------:R-:W-:Y:S01]  /*d780*/  IABS R17, R19 ;  /* 0x0000001300117213 */ /* 0x000fe20000000000 */
[----:B------:R-:W-:Y:S01]  /*d790*/  IMAD.MOV.U32 R24, RZ, RZ, R14 ;  /* 0x000000ffff187224 */ /* 0x000fe200078e000e */
[----:B------:R-:W-:Y:S01]  /*d7a0*/  ISETP.GE.AND P3, PT, R18, RZ, PT ;  /* 0x000000ff1200720c */ /* 0x000fe20003f66270 */
[----:B------:R-:W-:Y:S01]  /*d7b0*/  @!P4 IMAD.IADD R8, R8, 0x1, -R10 ;  /* 0x000000010808c824 */ /* 0x000fe200078e0a0a */
[----:B------:R-:W-:Y:S01]  /*d7c0*/  ISETP.GT.U32.AND P5, PT, R10, R9, PT ;  /* 0x000000090a00720c */ /* 0x000fe20003fa4070 */
[----:B0-----:R-:W-:-:S02]  /*d7d0*/  VIADD R20, R0, 0x34 ;  /* 0x0000003400147836 */ /* 0x001fc40000000000 */
[----:B------:R-:W-:-:S03]  /*d7e0*/  IMAD.HI.U32 R22, R11, R15, RZ ;  /* 0x0000000f0b167227 */ /* 0x000fc600078e00ff */
[----:B------:R-:W-:Y:S01]  /*d7f0*/  IABS R18, R20 ;  /* 0x0000001400127213 */ /* 0x000fe20000000000 */
[----:B------:R-:W-:Y:S01]  /*d800*/  IMAD.HI.U32 R23, R11, R17, RZ ;  /* 0x000000110b177227 */ /* 0x000fe200078e00ff */
[----:B------:R-:W-:-:S03]  /*d810*/  ISETP.GT.U32.AND P4, PT, R10, R8, PT ;  /* 0x000000080a00720c */ /* 0x000fc60003f84070 */
[----:B------:R-:W-:Y:S01]  /*d820*/  @!P0 IMAD.MOV R24, RZ, RZ, -R24 ;  /* 0x000000ffff188224 */ /* 0x000fe200078e0a18 */
[----:B------:R-:W-:Y:S01]  /*d830*/  ISETP.GE.AND P0, PT, R21, RZ, PT ;  /* 0x000000ff1500720c */ /* 0x000fe20003f06270 */
[----:B------:R-:W-:Y:S02]  /*d840*/  IMAD.MOV R21, RZ, RZ, -R22 ;  /* 0x000000ffff157224 */ /* 0x000fe400078e0a16 */
[----:B------:R-:W-:-:S04]  /*d850*/  IMAD.HI.U32 R14, R11, R18, RZ ;  /* 0x000000120b0e7227 */ /* 0x000fc800078e00ff */
[----:B------:R-:W-:Y:S02]  /*d860*/  IMAD.MOV R22, RZ, RZ, -R23 ;  /* 0x000000ffff167224 */ /* 0x000fe400078e0a17 */
[----:B------:R-:W-:Y:S02]  /*d870*/  @!P1 IMAD.IADD R12, R12, 0x1, -R10 ;  /* 0x000000010c0c9824 */ /* 0x000fe400078e0a0a */
[----:B------:R-:W-:Y:S02]  /*d880*/  IMAD.MOV R14, RZ, RZ, -R14 ;  /* 0x000000ffff0e7224 */ /* 0x000fe400078e0a0e */
[----:B------:R-:W-:Y:S02]  /*d890*/  IMAD R17, R10, R22, R17 ;  /* 0x000000160a117224 */ /* 0x000fe400078e0211 */
[----:B------:R-:W-:Y:S01]  /*d8a0*/  IMAD.MOV.U32 R90, RZ, RZ, R12 ;  /* 0x000000ffff5a7224 */ /* 0x000fe200078e000c */
[----:B------:R-:W-:Y:S01]  /*d8b0*/  ISETP.GE.AND P1, PT, R16, RZ, PT ;  /* 0x000000ff1000720c */ /* 0x000fe20003f26270 */
[----:B------:R-:W-:-:S02]  /*d8c0*/  IMAD R15, R10, R21, R15 ;  /* 0x000000150a0f7224 */ /* 0x000fc400078e020f */
[----:B------:R-:W-:Y:S02]  /*d8d0*/  @!P5 IMAD.IADD R9, R9, 0x1, -R10 ;  /* 0x000000010909d824 */ /* 0x000fe400078e0a0a */
[C---:B------:R-:W-:Y:S02]  /*d8e0*/  IMAD R16, R10.reuse, R14, R18 ;  /* 0x0000000e0a107224 */ /* 0x040fe400078e0212 */
[----:B------:R-:W-:Y:S01]  /*d8f0*/  @!P6 IMAD.MOV R90, RZ, RZ, -R90 ;  /* 0x000000ffff5ae224 */ /* 0x000fe200078e0a5a */
[C---:B------:R-:W-:Y:S01]  /*d900*/  ISETP.GT.U32.AND P6, PT, R10.reuse, R17, PT ;  /* 0x000000110a00720c */ /* 0x040fe20003fc4070 */
[----:B------:R-:W-:Y:S01]  /*d910*/  IMAD.MOV.U32 R89, RZ, RZ, R9 ;  /* 0x000000ffff597224 */ /* 0x000fe200078e0009 */
[----:B------:R-:W-:Y:S01]  /*d920*/  ISETP.GT.U32.AND P5, PT, R10, R15, PT ;  /* 0x0000000f0a00720c */ /* 0x000fe20003fa4070 */
[----:B------:R-:W-:Y:S01]  /*d930*/  @!P4 IMAD.IADD R8, R8, 0x1, -R10 ;  /* 0x000000010808c824 */ /* 0x000fe200078e0a0a */
[----:B------:R-:W-:Y:S01]  /*d940*/  ISETP.GT.U32.AND P4, PT, R10, R16, PT ;  /* 0x000000100a00720c */ /* 0x000fe20003f84070 */
[----:B------:R-:W-:-:S02]  /*d950*/  VIADD R9, R0, 0x35 ;  /* 0x0000003500097836 */ /* 0x000fc40000000000 */
[----:B------:R-:W-:-:S03]  /*d960*/  VIADD R18, R0, 0x36 ;  /* 0x0000003600127836 */ /* 0x000fc60000000000 */
[----:B------:R-:W-:Y:S01]  /*d970*/  IABS R14, R9 ;  /* 0x00000009000e7213 */ /* 0x000fe20000000000 */
[----:B------:R-:W-:Y:S01]  /*d980*/  @!P3 IMAD.MOV R89, RZ, RZ, -R89 ;  /* 0x000000ffff59b224 */ /* 0x000fe200078e0a59 */
[----:B------:R-:W-:Y:S01]  /*d990*/  ISETP.GE.AND P3, PT, R19, RZ, PT ;  /* 0x000000ff1300720c */ /* 0x000fe20003f66270 */
[----:B------:R-:W-:Y:S01]  /*d9a0*/  @!P6 IMAD.IADD R17, R17, 0x1, -R10 ;  /* 0x000000011111e824 */ /* 0x000fe200078e0a0a */
[----:B------:R-:W-:Y:S01]  /*d9b0*/  IABS R12, R18 ;  /* 0x00000012000c7213 */ /* 0x000fe20000000000 */
[----:B------:R-:W-:-:S04]  /*d9c0*/  IMAD.HI.U32 R19, R11, R14, RZ ;  /* 0x0000000e0b137227 */ /* 0x000fc800078e00ff */
[----:B------:R-:W-:Y:S01]  /*d9d0*/  @!P5 IMAD.IADD R15, R15, 0x1, -R10 ;  /* 0x000000010f0fd824 */ /* 0x000fe200078e0a0a */
[----:B------:R-:W-:Y:S01]  /*d9e0*/  ISETP.GE.AND P5, PT, R20, RZ, PT ;  /* 0x000000ff1400720c */ /* 0x000fe20003fa6270 */
[----:B------:R-:W-:Y:S02]  /*d9f0*/  IMAD.MOV.U32 R88, RZ, RZ, R8 ;  /* 0x000000ffff587224 */ /* 0x000fe400078e0008 */
[----:B------:R-:W-:Y:S01]  /*da00*/  @!P4 IMAD.IADD R16, R16, 0x1, -R10 ;  /* 0x000000011010c824 */ /* 0x000fe200078e0a0a */
[----:B------:R-:W-:Y:S01]  /*da10*/  ISETP.GT.U32.AND P4, PT, R10, R17, PT ;  /* 0x000000110a00720c */ /* 0x000fe20003f84070 */
[----:B------:R-:W-:Y:S02]  /*da20*/  IMAD.MOV R8, RZ, RZ, -R19 ;  /* 0x000000ffff087224 */ /* 0x000fe400078e0a13 */
[----:B------:R-:W-:-:S04]  /*da30*/  IMAD.HI.U32 R20, R11, R12, RZ ;  /* 0x0000000c0b147227 */ /* 0x000fc800078e00ff */
[C---:B------:R-:W-:Y:S02]  /*da40*/  IMAD R14, R10.reuse, R8, R14 ;  /* 0x000000080a0e7224 */ /* 0x040fe400078e020e */
[----:B------:R-:W-:Y:S01]  /*da50*/  IMAD.MOV R8, RZ, RZ, -R20 ;  /* 0x000000ffff087224 */ /* 0x000fe200078e0a14 */
[----:B------:R-:W-:-:S03]  /*da60*/  ISETP.GT.U32.AND P6, PT, R10, R15, PT ;  /* 0x0000000f0a00720c */ /* 0x000fc60003fc4070 */
[C---:B------:R-:W-:Y:S02]  /*da70*/  IMAD R12, R10.reuse, R8, R12 ;  /* 0x000000080a0c7224 */ /* 0x040fe400078e020c */
[----:B------:R-:W-:Y:S02]  /*da80*/  @!P4 IMAD.IADD R17, R17, 0x1, -R10 ;  /* 0x000000011111c824 */ /* 0x000fe400078e0a0a */
[----:B------:R-:W-:Y:S01]  /*da90*/  @!P0 IMAD.MOV R88, RZ, RZ, -R88 ;  /* 0x000000ffff588224 */ /* 0x000fe200078e0a58 */
[C---:B------:R-:W-:Y:S02]  /*daa0*/  ISETP.GT.U32.AND P4, PT, R10.reuse, R12, PT ;  /* 0x0000000c0a00720c */ /* 0x040fe40003f84070 */
[----:B------:R-:W-:Y:S01]  /*dab0*/  ISETP.GT.U32.AND P0, PT, R10, R16, PT ;  /* 0x000000100a00720c */ /* 0x000fe20003f04070 */
[C---:B------:R-:W-:Y:S02]  /*dac0*/  VIADD R21, R0.reuse, 0x38 ;  /* 0x0000003800157836 */ /* 0x040fe40000000000 */
[----:B------:R-:W-:-:S03]  /*dad0*/  VIADD R20, R0, 0x39 ;  /* 0x0000003900147836 */ /* 0x000fc60000000000 */
[----:B------:R-:W-:Y:S01]  /*dae0*/  IABS R19, R21 ;  /* 0x0000001500137213 */ /* 0x000fe20000000000 */
[--C-:B------:R-:W-:Y:S01]  /*daf0*/  @!P6 IMAD.IADD R15, R15, 0x1, -R10.reuse ;  /* 0x000000010f0fe824 */ /* 0x100fe200078e0a0a */
[----:B------:R-:W-:Y:S01]  /*db00*/  ISETP.GT.U32.AND P6, PT, R10, R14, PT ;  /* 0x0000000e0a00720c */ /* 0x000fe20003fc4070 */
[----:B------:R-:W-:Y:S01]  /*db10*/  VIADD R22, R0, 0x3a ;  /* 0x0000003a00167836 */ /* 0x000fe20000000000 */
[----:B------:R-:W-:Y:S01]  /*db20*/  IABS R8, R20 ;  /* 0x0000001400087213 */ /* 0x000fe20000000000 */
[----:B------:R-:W-:Y:S02]  /*db30*/  @!P4 IMAD.IADD R12, R12, 0x1, -R10 ;  /* 0x000000010c0cc824 */ /* 0x000fe400078e0a0a */
[----:B------:R-:W-:-:S04]  /*db40*/  IMAD.HI.U32 R23, R11, R19, RZ ;  /* 0x000000130b177227 */ /* 0x000fc800078e00ff */
[----:B------:R-:W-:Y:S01]  /*db50*/  @!P0 IMAD.IADD R16, R16, 0x1, -R10 ;  /* 0x0000000110108824 */ /* 0x000fe200078e0a0a */
[----:B------:R-:W-:Y:S01]  /*db60*/  ISETP.GE.AND P0, PT, R9, RZ, PT ;  /* 0x000000ff0900720c */ /* 0x000fe20003f06270 */
[----:B------:R-:W-:Y:S01]  /*db70*/  IMAD.MOV.U32 R87, RZ, RZ, R15 ;  /* 0x000000ffff577224 */ /* 0x000fe200078e000f */
[----:B------:R-:W-:Y:S01]  /*db80*/  IABS R9, R22 ;  /* 0x0000001600097213 */ /* 0x000fe20000000000 */
[----:B------:R-:W-:Y:S01]  /*db90*/  IMAD.MOV R23, RZ, RZ, -R23 ;  /* 0x000000ffff177224 */ /* 0x000fe200078e0a17 */
[----:B------:R-:W-:Y:S01]  /*dba0*/  ISETP.GT.U32.AND P4, PT, R10, R12, PT ;  /* 0x0000000c0a00720c */ /* 0x000fe20003f84070 */
[----:B------:R-:W-:Y:S01]  /*dbb0*/  @!P1 IMAD.MOV R87, RZ, RZ, -R87 ;  /* 0x000000ffff579224 */ /* 0x000fe200078e0a57 */
[----:B------:R-:W-:Y:S01]  /*dbc0*/  ISETP.GE.AND P1, PT, R18, RZ, PT ;  /* 0x000000ff1200720c */ /* 0x000fe20003f26270 */
[----:B------:R-:W-:-:S04]  /*dbd0*/  IMAD.HI.U32 R15, R11, R8, RZ ;  /* 0x000000080b0f7227 */ /* 0x000fc800078e00ff */
[----:B------:R-:W-:Y:S02]  /*dbe0*/  IMAD.MOV.U32 R18, RZ, RZ, R9 ;  /* 0x000000ffff127224 */ /* 0x000fe400078e0009 */
[----:B------:R-:W-:Y:S02]  /*dbf0*/  IMAD R9, R10, R23, R19 ;  /* 0x000000170a097224 */ /* 0x000fe400078e0213 */
[----:B------:R-:W-:Y:S02]  /*dc00*/  IMAD.MOV R19, RZ, RZ, -R15 ;  /* 0x000000ffff137224 */ /* 0x000fe400078e0a0f */
[----:B------:R-:W-:Y:S02]  /*dc10*/  IMAD.MOV.U32 R86, RZ, RZ, R17 ;  /* 0x000000ffff567224 */ /* 0x000fe400078e0011 */
[----:B------:R-:W-:Y:S02]  /*dc20*/  @!P6 IMAD.IADD R14, R14, 0x1, -R10 ;  /* 0x000000010e0ee824 */ /* 0x000fe400078e0a0a */
[----:B------:R-:W-:Y:S01]  /*dc30*/  @!P3 IMAD.MOV R86, RZ, RZ, -R86 ;  /* 0x000000ffff56b224 */ /* 0x000fe200078e0a56 */
[C---:B------:R-:W-:Y:S01]  /*dc40*/  ISETP.GT.U32.AND P3, PT, R10.reuse, R9, PT ;  /* 0x000000090a00720c */ /* 0x040fe20003f64070 */
[C---:B------:R-:W-:Y:S01]  /*dc50*/  IMAD R8, R10.reuse, R19, R8 ;  /* 0x000000130a087224 */ /* 0x040fe200078e0208 */
[----:B------:R-:W-:Y:S01]  /*dc60*/  ISETP.GT.U32.AND P6, PT, R10, R14, PT ;  /* 0x0000000e0a00720c */ /* 0x000fe20003fc4070 */
[----:B------:R-:W-:-:S02]  /*dc70*/  @!P4 IMAD.IADD R12, R12, 0x1, -R10 ;  /* 0x000000010c0cc824 */ /* 0x000fc400078e0a0a */
[----:B------:R-:W-:Y:S01]  /*dc80*/  IMAD.HI.U32 R23, R11, R18, RZ ;  /* 0x000000120b177227 */ /* 0x000fe200078e00ff */
[----:B------:R-:W-:-:S03]  /*dc90*/  ISETP.GT.U32.AND P4, PT, R10, R8, PT ;  /* 0x000000080a00720c */ /* 0x000fc60003f84070 */
[----:B------:R-:W-:-:S04]  /*dca0*/  IMAD.MOV R15, RZ, RZ, -R23 ;  /* 0x000000ffff0f7224 */ /* 0x000fc800078e0a17 */
[----:B------:R-:W-:Y:S02]  /*dcb0*/  IMAD R18, R10, R15, R18 ;  /* 0x0000000f0a127224 */ /* 0x000fe400078e0212 */
[----:B------:R-:W-:Y:S02]  /*dcc0*/  VIADD R15, R0, 0x3b ;  /* 0x0000003b000f7836 */ /* 0x000fe40000000000 */
[--C-:B------:R-:W-:Y:S02]  /*dcd0*/  @!P3 IMAD.IADD R9, R9, 0x1, -R10.reuse ;  /* 0x000000010909b824 */ /* 0x100fe400078e0a0a */
[--C-:B------:R-:W-:Y:S01]  /*dce0*/  @!P6 IMAD.IADD R14, R14, 0x1, -R10.reuse ;  /* 0x000000010e0ee824 */ /* 0x100fe200078e0a0a */
[----:B------:R-:W-:Y:S01]  /*dcf0*/  ISETP.GE.AND P6, PT, R20, RZ, PT ;  /* 0x000000ff1400720c */ /* 0x000fe20003fc6270 */
[----:B------:R-:W-:Y:S01]  /*dd00*/  VIADD R20, R0, 0x3c ;  /* 0x0000003c00147836 */ /* 0x000fe20000000000 */
[----:B------:R-:W-:Y:S01]  /*dd10*/  IABS R17, R15 ;  /* 0x0000000f00117213 */ /* 0x000fe20000000000 */
[----:B------:R-:W-:Y:S01]  /*dd20*/  @!P4 IMAD.IADD R8, R8, 0x1, -R10 ;  /* 0x000000010808c824 */ /* 0x000fe200078e0a0a */
[C---:B------:R-:W-:Y:S01]  /*dd30*/  ISETP.GT.U32.AND P3, PT, R10.reuse, R9, PT ;  /* 0x000000090a00720c */ /* 0x040fe20003f64070 */
[----:B------:R-:W-:Y:S01]  /*dd40*/  IMAD.MOV.U32 R85, RZ, RZ, R16 ;  /* 0x000000ffff557224 */ /* 0x000fe200078e0010 */
[----:B------:R-:W-:Y:S01]  /*dd50*/  IABS R16, R20 ;  /* 0x0000001400107213 */ /* 0x000fe20000000000 */
[----:B------:R-:W-:Y:S01]  /*dd60*/  IMAD.MOV.U32 R84, RZ, RZ, R14 ;  /* 0x000000ffff547224 */ /* 0x000fe200078e000e */
[----:B------:R-:W-:Y:S01]  /*dd70*/  ISETP.GT.U32.AND P4, PT, R10, R8, PT ;  /* 0x000000080a00720c */ /* 0x000fe20003f84070 */
[----:B------:R-:W-:-:S04]  /*dd80*/  IMAD.HI.U32 R14, R11, R17, RZ ;  /* 0x000000110b0e7227 */ /* 0x000fc800078e00ff */
[----:B------:R-:W-:Y:S01]  /*dd90*/  @!P5 IMAD.MOV R85, RZ, RZ, -R85 ;  /* 0x000000ffff55d224 */ /* 0x000fe200078e0a55 */
[----:B------:R-:W-:Y:S01]  /*dda0*/  ISETP.GE.AND P5, PT, R21, RZ, PT ;  /* 0x000000ff1500720c */ /* 0x000fe20003fa6270 */
[----:B------:R-:W-:-:S04]  /*ddb0*/  IMAD.HI.U32 R21, R11, R16, RZ ;  /* 0x000000100b157227 */ /* 0x000fc800078e00ff */
[----:B------:R-:W-:Y:S02]  /*ddc0*/  IMAD.MOV R14, RZ, RZ, -R14 ;  /* 0x000000ffff0e7224 */ /* 0x000fe400078e0a0e */
[----:B------:R-:W-:Y:S02]  /*ddd0*/  IMAD.MOV R21, RZ, RZ, -R21 ;  /* 0x000000ffff157224 */ /* 0x000fe400078e0a15 */
[----:B------:R-:W-:Y:S02]  /*dde0*/  @!P3 IMAD.IADD R9, R9, 0x1, -R10 ;  /* 0x000000010909b824 */ /* 0x000fe400078e0a0a */
[C---:B------:R-:W-:Y:S02]  /*ddf0*/  IMAD R17, R10.reuse, R14, R17 ;  /* 0x0000000e0a117224 */ /* 0x040fe400078e0211 */
[----:B------:R-:W-:Y:S02]  /*de00*/  IMAD R16, R10, R21, R16 ;  /* 0x000000150a107224 */ /* 0x000fe400078e0210 */
[----:B------:R-:W-:Y:S01]  /*de10*/  @!P4 IMAD.IADD R8, R8, 0x1, -R10 ;  /* 0x000000010808c824 */ /* 0x000fe200078e0a0a */
[----:B------:R-:W-:Y:S01]  /*de20*/  ISETP.GT.U32.AND P4, PT, R10, R17, PT ;  /* 0x000000110a00720c */ /* 0x000fe20003f84070 */
[----:B------:R-:W-:-:S02]  /*de30*/  IMAD.MOV.U32 R83, RZ, RZ, R9 ;  /* 0x000000ffff537224 */ /* 0x000fc400078e0009 */
[----:B------:R-:W-:Y:S01]  /*de40*/  VIADD R19, R0, 0x3d ;  /* 0x0000003d00137836 */ /* 0x000fe20000000000 */
[----:B------:R0:W-:Y:S01]  /*de50*/  STL [R1+0x8], R24 ;  /* 0x0000081801007387 */ /* 0x0001e20000100800 */
[----:B------:R-:W-:Y:S01]  /*de60*/  @!P5 IMAD.MOV R83, RZ, RZ, -R83 ;  /* 0x000000ffff53d224 */ /* 0x000fe200078e0a53 */
[----:B------:R-:W-:Y:S02]  /*de70*/  ISETP.GT.U32.AND P5, PT, R10, R16, PT ;  /* 0x000000100a00720c */ /* 0x000fe40003fa4070 */
[----:B------:R-:W-:Y:S01]  /*de80*/  ISETP.GE.AND P3, PT, R15, RZ, PT ;  /* 0x000000ff0f00720c */ /* 0x000fe20003f66270 */
[----:B0-----:R-:W-:Y:S01]  /*de90*/  IMAD.MOV.U32 R24, RZ, RZ, R12 ;  /* 0x000000ffff187224 */ /* 0x001fe200078e000c */
[----:B------:R-:W-:Y:S01]  /*dea0*/  IABS R12, R19 ;  /* 0x00000013000c7213 */ /* 0x000fe20000000000 */
[----:B------:R-:W-:-:S04]  /*deb0*/  VIADD R27, R0, 0x3e ;  /* 0x0000003e001b7836 */ /* 0x000fc80000000000 */
[----:B------:R-:W-:Y:S02]  /*dec0*/  IMAD.MOV.U32 R15, RZ, RZ, R12 ;  /* 0x000000ffff0f7224 */ /* 0x000fe400078e000c */
[----:B------:R-:W-:Y:S02]  /*ded0*/  @!P4 IMAD.IADD R17, R17, 0x1, -R10 ;  /* 0x000000011111c824 */ /* 0x000fe400078e0a0a */
[----:B------:R-:W-:Y:S01]  /*dee0*/  IMAD.HI.U32 R12, R11, R15, RZ ;  /* 0x0000000f0b0c7227 */ /* 0x000fe200078e00ff */
[----:B------:R-:W-:Y:S02]  /*def0*/  IABS R14, R27 ;  /* 0x0000001b000e7213 */ /* 0x000fe40000000000 */
[----:B------:R-:W-:Y:S01]  /*df00*/  ISETP.GT.U32.AND P4, PT, R10, R17, PT ;  /* 0x000000110a00720c */ /* 0x000fe20003f84070 */
[----:B------:R-:W-:Y:S02]  /*df10*/  IMAD.MOV.U32 R82, RZ, RZ, R8 ;  /* 0x000000ffff527224 */ /* 0x000fe400078e0008 */
[----:B------:R-:W-:-:S02]  /*df20*/  @!P5 IMAD.IADD R16, R16, 0x1, -R10 ;  /* 0x000000011010d824 */ /* 0x000fc400078e0a0a */
[----:B------:R-:W-:Y:S02]  /*df30*/  IMAD.MOV R8, RZ, RZ, -R12 ;  /* 0x000000ffff087224 */ /* 0x000fe400078e0a0c */
[----:B------:R-:W-:Y:S01]  /*df40*/  VIADD R23, R0, 0x40 ;  /* 0x0000004000177836 */ /* 0x000fe20000000000 */
[C---:B------:R-:W-:Y:S01]  /*df50*/  ISETP.GT.U32.AND P5, PT, R10.reuse, R16, PT ;  /* 0x000000100a00720c */ /* 0x040fe20003fa4070 */
[----:B------:R-:W-:Y:S02]  /*df60*/  IMAD R15, R10, R8, R15 ;  /* 0x000000080a0f7224 */ /* 0x000fe400078e020f */
[----:B------:R-:W-:Y:S01]  /*df70*/  IMAD.HI.U32 R8, R11, R14, RZ ;  /* 0x0000000e0b087227 */ /* 0x000fe200078e00ff */
[----:B------:R-:W-:-:S03]  /*df80*/  IABS R12, R23 ;  /* 0x00000017000c7213 */ /* 0x000fc60000000000 */
[----:B------:R-:W-:Y:S01]  /*df90*/  @!P1 IMAD.MOV R24, RZ, RZ, -R24 ;  /* 0x000000ffff189224 */ /* 0x000fe200078e0a18 */
[----:B------:R-:W-:Y:S01]  /*dfa0*/  ISETP.GE.AND P1, PT, R22, RZ, PT ;  /* 0x000000ff1600720c */ /* 0x000fe20003f26270 */
[----:B------:R-:W-:Y:S02]  /*dfb0*/  VIADD R22, R0, 0x41 ;  /* 0x0000004100167836 */ /* 0x000fe40000000000 */
[----:B------:R-:W-:Y:S02]  /*dfc0*/  IMAD.MOV R8, RZ, RZ, -R8 ;  /* 0x000000ffff087224 */ /* 0x000fe400078e0a08 */
[----:B------:R-:W-:Y:S01]  /*dfd0*/  @!P0 IMAD.MOV R84, RZ, RZ, -R84 ;  /* 0x000000ffff548224 */ /* 0x000fe200078e0a54 */
[----:B------:R-:W-:Y:S01]  /*dfe0*/  ISETP.GT.U32.AND P0, PT, R10, R18, PT ;  /* 0x000000120a00720c */ /* 0x000fe20003f04070 */
[----:B------:R-:W-:Y:S01]  /*dff0*/  @!P6 IMAD.MOV R82, RZ, RZ, -R82 ;  /* 0x000000ffff52e224 */ /* 0x000fe200078e0a52 */
[----:B------:R-:W-:Y:S01]  /*e000*/  ISETP.GE.AND P6, PT, R20, RZ, PT ;  /* 0x000000ff1400720c */ /* 0x000fe20003fc6270 */
[C---:B------:R-:W-:Y:S01]  /*e010*/  IMAD R14, R10.reuse, R8, R14 ;  /* 0x000000080a0e7224 */ /* 0x040fe200078e020e */
[----:B------:R-:W-:Y:S01]  /*e020*/  IABS R9, R22 ;  /* 0x0000001600097213 */ /* 0x000fe20000000000 */
[----:B------:R-:W-:Y:S01]  /*e030*/  @!P4 IMAD.IADD R17, R17, 0x1, -R10 ;  /* 0x000000011111c824 */ /* 0x000fe200078e0a0a */
[----:B------:R-:W-:Y:S01]  /*e040*/  ISETP.GT.U32.AND P4, PT, R10, R15, PT ;  /* 0x0000000f0a00720c */ /* 0x000fe20003f84070 */
[----:B------:R-:W-:-:S04]  /*e050*/  IMAD.HI.U32 R20, R11, R12, RZ ;  /* 0x0000000c0b147227 */ /* 0x000fc800078e00ff */
[----:B------:R-:W-:Y:S01]  /*e060*/  @!P5 IMAD.IADD R16, R16, 0x1, -R10 ;  /* 0x000000011010d824 */ /* 0x000fe200078e0a0a */
[----:B------:R-:W-:Y:S01]  /*e070*/  ISETP.GT.U32.AND P5, PT, R10, R14, PT ;  /* 0x0000000e0a00720c */ /* 0x000fe20003fa4070 */
[----:B------:R-:W-:-:S04]  /*e080*/  IMAD.HI.U32 R21, R11, R9, RZ ;  /* 0x000000090b157227 */ /* 0x000fc800078e00ff */
[----:B------:R-:W-:Y:S02]  /*e090*/  IMAD.MOV R20, RZ, RZ, -R20 ;  /* 0x000000ffff147224 */ /* 0x000fe400078e0a14 */
[----:B------:R-:W-:Y:S02]  /*e0a0*/  IMAD.MOV R21, RZ, RZ, -R21 ;  /* 0x000000ffff157224 */ /* 0x000fe400078e0a15 */
[----:B------:R-:W-:Y:S02]  /*e0b0*/  IMAD R12, R10, R20, R12 ;  /* 0x000000140a0c7224 */ /* 0x000fe400078e020c */
[--C-:B------:R-:W-:Y:S02]  /*e0c0*/  @!P0 IMAD.IADD R18, R18, 0x1, -R10.reuse ;  /* 0x0000000112128824 */ /* 0x100fe400078e0a0a */
[C---:B------:R-:W-:Y:S02]  /*e0d0*/  IMAD R9, R10.reuse, R21, R9 ;  /* 0x000000150a097224 */ /* 0x040fe400078e0209 */
[----:B------:R-:W-:Y:S01]  /*e0e0*/  @!P4 IMAD.IADD R15, R15, 0x1, -R10 ;  /* 0x000000010f0fc824 */ /* 0x000fe200078e0a0a */
[----:B------:R-:W-:-:S02]  /*e0f0*/  ISETP.GT.U32.AND P4, PT, R10, R12, PT ;  /* 0x0000000c0a00720c */ /* 0x000fc40003f84070 */
[----:B------:R-:W-:Y:S01]  /*e100*/  ISETP.GT.U32.AND P0, PT, R10, R18, PT ;  /* 0x000000120a00720c */ /* 0x000fe20003f04070 */
[----:B------:R-:W-:Y:S01]  /*e110*/  @!P5 IMAD.IADD R14, R14, 0x1, -R10 ;  /* 0x000000010e0ed824 */ /* 0x000fe200078e0a0a */
[----:B------:R-:W-:Y:S01]  /*e120*/  ISETP.GT.U32.AND P5, PT, R10, R9, PT ;  /* 0x000000090a00720c */ /* 0x000fe20003fa4070 */
[C---:B------:R-:W-:Y:S02]  /*e130*/  VIADD R26, R0.reuse, 0x42 ;  /* 0x00000042001a7836 */ /* 0x040fe40000000000 */
[----:B------:R-:W-:-:S03]  /*e140*/  VIADD R21, R0, 0x44 ;  /* 0x0000004400157836 */ /* 0x000fc60000000000 */
[----:B------:R-:W-:Y:S02]  /*e150*/  IABS R8, R26 ;  /* 0x0000001a00087213 */ /* 0x000fe40000000000 */
[----:B------:R-:W-:Y:S01]  /*e160*/  IABS R20, R21 ;  /* 0x0000001500147213 */ /* 0x000fe20000000000 */
[--C-:B------:R-:W-:Y:S02]  /*e170*/  @!P4 IMAD.IADD R12, R12, 0x1, -R10.reuse ;  /* 0x000000010c0cc824 */ /* 0x100fe400078e0a0a */
[--C-:B------:R-:W-:Y:S02]  /*e180*/  @!P0 IMAD.IADD R18, R18, 0x1, -R10.reuse ;  /* 0x0000000112128824 */ /* 0x100fe400078e0a0a */
[----:B------:R-:W-:Y:S01]  /*e190*/  @!P5 IMAD.IADD R9, R9, 0x1, -R10 ;  /* 0x000000010909d824 */ /* 0x000fe200078e0a0a */
[----:B------:R-:W-:Y:S01]  /*e1a0*/  ISETP.GT.U32.AND P5, PT, R10, R12, PT ;  /* 0x0000000c0a00720c */ /* 0x000fe20003fa4070 */
[----:B------:R-:W-:Y:S02]  /*e1b0*/  IMAD.MOV.U32 R81, RZ, RZ, R18 ;  /* 0x000000ffff517224 */ /* 0x000fe400078e0012 */
[----:B------:R-:W-:-:S02]  /*e1c0*/  VIADD R25, R0, 0x43 ;  /* 0x0000004300197836 */ /* 0x000fc40000000000 */
[----:B------:R-:W-:-:S04]  /*e1d0*/  IMAD.HI.U32 R29, R11, R8, RZ ;  /* 0x000000080b1d7227 */ /* 0x000fc800078e00ff */
[----:B------:R-:W-:Y:S01]  /*e1e0*/  IMAD.HI.U32 R18, R11, R20, RZ ;  /* 0x000000140b127227 */ /* 0x000fe200078e00ff */
[----:B------:R-:W-:Y:S02]  /*e1f0*/  ISETP.GE.AND P0, PT, R19, RZ, PT ;  /* 0x000000ff1300720c */ /* 0x000fe40003f06270 */
[----:B------:R-:W-:Y:S01]  /*e200*/  IABS R19, R25 ;  /* 0x0000001900137213 */ /* 0x000fe20000000000 */
[----:B------:R-:W-:Y:S02]  /*e210*/  IMAD.MOV R29, RZ, RZ, -R29 ;  /* 0x000000ffff1d7224 */ /* 0x000fe400078e0a1d */
[----:B------:R-:W-:Y:S01]  /*e220*/  IMAD.MOV R18, RZ, RZ, -R18 ;  /* 0x000000ffff127224 */ /* 0x000fe200078e0a12 */
[----:B------:R-:W-:Y:S01]  /*e230*/  STL [R1+0x1278], R90 ;  /* 0x0012785a01007387 */ /* 0x000fe20000100800 */
[----:B------:R-:W-:Y:S02]  /*e240*/  IMAD R8, R10, R29, R8 ;  /* 0x0000001d0a087224 */ /* 0x000fe400078e0208 */
[----:B------:R-:W-:-:S02]  /*e250*/  IMAD.MOV.U32 R79, RZ, RZ, R16 ;  /* 0x000000ffff4f7224 */ /* 0x000fc400078e0010 */
[C---:B------:R-:W-:Y:S01]  /*e260*/  IMAD R18, R10.reuse, R18, R20 ;  /* 0x000000120a127224 */ /* 0x040fe200078e0214 */
[----:B------:R-:W-:Y:S01]  /*e270*/  STL.64 [R1+0x1280], R88 ;  /* 0x0012805801007387 */ /* 0x000fe20000100a00 */
[----:B------:R-:W-:Y:S01]  /*e280*/  IMAD.HI.U32 R28, R11, R19, RZ ;  /* 0x000000130b1c7227 */ /* 0x000fe200078e00ff */
[C---:B------:R-:W-:Y:S02]  /*e290*/  ISETP.GT.U32.AND P4, PT, R10.reuse, R14, PT ;  /* 0x0000000e0a00720c */ /* 0x040fe40003f84070 */
[----:B------:R-:W-:Y:S01]  /*e2a0*/  STL.64 [R1+0x1288], R86 ;  /* 0x0012885601007387 */ /* 0x000fe20000100a00 */
[----:B------:R-:W-:Y:S01]  /*e2b0*/  @!P1 IMAD.MOV R81, RZ, RZ, -R81 ;  /* 0x000000ffff519224 */ /* 0x000fe200078e0a51 */
[C---:B------:R-:W-:Y:S01]  /*e2c0*/  ISETP.GT.U32.AND P1, PT, R10.reuse, R15, PT ;  /* 0x0000000f0a00720c */ /* 0x040fe20003f24070 */
[----:B------:R-:W-:Y:S01]  /*e2d0*/  IMAD.MOV.U32 R80, RZ, RZ, R17 ;  /* 0x000000ffff507224 */ /* 0x000fe200078e0011 */
[----:B------:R-:W-:Y:S01]  /*e2e0*/  STL.64 [R1+0x1290], R84 ;  /* 0x0012905401007387 */ /* 0x000fe20000100a00 */
[----:B------:R-:W-:Y:S01]  /*e2f0*/  @!P6 IMAD.MOV R79, RZ, RZ, -R79 ;  /* 0x000000ffff4fe224 */ /* 0x000fe200078e0a4f */
[----:B------:R-:W-:Y:S01]  /*e300*/  ISETP.GT.U32.AND P6, PT, R10, R8, PT ;  /* 0x000000080a00720c */ /* 0x000fe20003fc4070 */
[----:B------:R-:W-:Y:S01]  /*e310*/  @!P5 IMAD.IADD R12, R12, 0x1, -R10 ;  /* 0x000000010c0cd824 */ /* 0x000fe200078e0a0a */
[----:B------:R0:W-:Y:S01]  /*e320*/  STL [R1+0x140], R24 ;  /* 0x0001401801007387 */ /* 0x0001e20000100800 */
[----:B------:R-:W-:Y:S01]  /*e330*/  ISETP.GT.U32.AND P5, PT, R10, R18, PT ;  /* 0x000000120a00720c */ /* 0x000fe20003fa4070 */
[----:B------:R-:W-:-:S02]  /*e340*/  IMAD.MOV R28, RZ, RZ, -R28 ;  /* 0x000000ffff1c7224 */ /* 0x000fc400078e0a1c */
[----:B------:R-:W-:Y:S01]  /*e350*/  @!P3 IMAD.MOV R80, RZ, RZ, -R80 ;  /* 0x000000ffff50b224 */ /* 0x000fe200078e0a50 */
[C---:B------:R-:W-:Y:S01]  /*e360*/  ISETP.GT.U32.AND P3, PT, R10.reuse, R9, PT ;  /* 0x000000090a00720c */ /* 0x040fe20003f64070 */
[----:B------:R-:W-:Y:S02]  /*e370*/  IMAD R19, R10, R28, R19 ;  /* 0x0000001c0a137224 */ /* 0x000fe400078e0213 */
[C---:B0-----:R-:W-:Y:S02]  /*e380*/  VIADD R24, R0.reuse, 0x45 ;  /* 0x0000004500187836 */ /* 0x041fe40000000000 */
[----:B------:R-:W-:-:S03]  /*e390*/  VIADD R20, R0, 0x46 ;  /* 0x0000004600147836 */ /* 0x000fc60000000000 */
[----:B------:R-:W-:Y:S01]  /*e3a0*/  IABS R28, R24 ;  /* 0x00000018001c7213 */ /* 0x000fe20000000000 */
[--C-:B------:R-:W-:Y:S01]  /*e3b0*/  @!P1 IMAD.IADD R15, R15, 0x1, -R10.reuse ;  /* 0x000000010f0f9824 */ /* 0x100fe200078e0a0a */
[----:B------:R-:W-:Y:S01]  /*e3c0*/  ISETP.GT.U32.AND P1, PT, R10, R19, PT ;  /* 0x000000130a00720c */ /* 0x000fe20003f24070 */
[----:B------:R-:W-:Y:S02]  /*e3d0*/  @!P4 IMAD.IADD R14, R14, 0x1, -R10 ;  /* 0x000000010e0ec824 */ /* 0x000fe400078e0a0a */
[----:B------:R-:W-:Y:S01]  /*e3e0*/  IMAD.MOV.U32 R17, RZ, RZ, R28 ;  /* 0x000000ffff117224 */ /* 0x000fe200078e001c */
[----:B------:R-:W-:Y:S01]  /*e3f0*/  ISETP.GE.AND P4, PT, R27, RZ, PT ;  /* 0x000000ff1b00720c */ /* 0x000fe20003f86270 */
[--C-:B------:R-:W-:Y:S01]  /*e400*/  @!P6 IMAD.IADD R8, R8, 0x1, -R10.reuse ;  /* 0x000000010808e824 */ /* 0x100fe200078e0a0a */
[----:B------:R-:W-:Y:S01]  /*e410*/  IABS R16, R20 ;  /* 0x0000001400107213 */ /* 0x000fe20000000000 */
[----:B------:R-:W-:Y:S01]  /*e420*/  @!P5 IMAD.IADD R18, R18, 0x1, -R10 ;  /* 0x000000011212d824 */ /* 0x000fe200078e0a0a */
[----:B------:R-:W-:Y:S01]  /*e430*/  ISETP.GE.AND P6, PT, R22, RZ, PT ;  /* 0x000000ff1600720c */ /* 0x000fe20003fc6270 */
[----:B------:R-:W-:-:S03]  /*e440*/  IMAD.HI.U32 R27, R11, R17, RZ ;  /* 0x000000110b1b7227 */ /* 0x000fc600078e00ff */
[----:B------:R-:W-:Y:S01]  /*e450*/  ISETP.GT.U32.AND P5, PT, R10, R18, PT ;  /* 0x000000120a00720c */ /* 0x000fe20003fa4070 */
[----:B------:R-:W-:Y:S01]  /*e460*/  @!P3 IMAD.IADD R9, R9, 0x1, -R10 ;  /* 0x000000010909b824 */ /* 0x000fe200078e0a0a */
[----:B------:R-:W-:Y:S01]  /*e470*/  ISETP.GE.AND P3, PT, R23, RZ, PT ;  /* 0x000000ff1700720c */ /* 0x000fe20003f66270 */
[----:B------:R-:W-:Y:S02]  /*e480*/  IMAD.MOV.U32 R78, RZ, RZ, R15 ;  /* 0x000000ffff4e7224 */ /* 0x000fe400078e000f */
[----:B------:R-:W-:Y:S02]  /*e490*/  IMAD.MOV R23, RZ, RZ, -R27 ;  /* 0x000000ffff177224 */ /* 0x000fe400078e0a1b */
[----:B------:R-:W-:-:S04]  /*e4a0*/  IMAD.HI.U32 R15, R11, R16, RZ ;  /* 0x000000100b0f7227 */ /* 0x000fc800078e00ff */
[----:B------:R-:W-:Y:S01]  /*e4b0*/  @!P0 IMAD.MOV R78, RZ, RZ, -R78 ;  /* 0x000000ffff4e8224 */ /* 0x000fe200078e0a4e */
[C---:B------:R-:W-:Y:S01]  /*e4c0*/  ISETP.GT.U32.AND P0, PT, R10.reuse, R8, PT ;  /* 0x000000080a00720c */ /* 0x040fe20003f04070 */
[----:B------:R-:W-:Y:S02]  /*e4d0*/  IMAD.MOV.U32 R77, RZ, RZ, R12 ;  /* 0x000000ffff4d7224 */ /* 0x000fe400078e000c */
[----:B------:R-:W-:Y:S02]  /*e4e0*/  IMAD R17, R10, R23, R17 ;  /* 0x000000170a117224 */ /* 0x000fe400078e0211 */
[----:B------:R-:W-:Y:S02]  /*e4f0*/  IMAD.MOV.U32 R76, RZ, RZ, R9 ;  /* 0x000000ffff4c7224 */ /* 0x000fe400078e0009 */
[----:B------:R-:W-:Y:S02]  /*e500*/  IMAD.MOV R12, RZ, RZ, -R15 ;  /* 0x000000ffff0c7224 */ /* 0x000fe400078e0a0f */
[----:B------:R-:W-:Y:S01]  /*e510*/  @!P1 IMAD.IADD R19, R19, 0x1, -R10 ;  /* 0x0000000113139824 */ /* 0x000fe200078e0a0a */
[----:B------:R-:W-:Y:S01]  /*e520*/  ISETP.GE.AND P1, PT, R26, RZ, PT ;  /* 0x000000ff1a00720c */ /* 0x000fe20003f26270 */
[----:B------:R-:W-:-:S02]  /*e530*/  VIADD R26, R0, 0x48 ;  /* 0x00000048001a7836 */ /* 0x000fc40000000000 */
[----:B------:R-:W-:Y:S01]  /*e540*/  @!P6 IMAD.MOV R76, RZ, RZ, -R76 ;  /* 0x000000ffff4ce224 */ /* 0x000fe200078e0a4c */
[C---:B------:R-:W-:Y:S01]  /*e550*/  ISETP.GT.U32.AND P6, PT, R10.reuse, R17, PT ;  /* 0x000000110a00720c */ /* 0x040fe20003fc4070 */
[----:B------:R-:W-:Y:S01]  /*e560*/  IMAD R16, R10, R12, R16 ;  /* 0x0000000c0a107224 */ /* 0x000fe200078e0210 */
[----:B------:R-:W-:Y:S01]  /*e570*/  IABS R9, R26 ;  /* 0x0000001a00097213 */ /* 0x000fe20000000000 */
[----:B------:R-:W-:-:S03]  /*e580*/  @!P5 IMAD.IADD R18, R18, 0x1, -R10 ;  /* 0x000000011212d824 */ /* 0x000fc600078e0a0a */
[----:B------:R-:W-:Y:S01]  /*e590*/  ISETP.GT.U32.AND P5, PT, R10, R16, PT ;  /* 0x000000100a00720c */ /* 0x000fe20003fa4070 */
[----:B------:R-:W-:Y:S02]  /*e5a0*/  IMAD.MOV.U32 R30, RZ, RZ, R14 ;  /* 0x000000ffff1e7224 */ /* 0x000fe400078e000e */
[----:B------:R-:W-:Y:S01]  /*e5b0*/  @!P0 IMAD.IADD R8, R8, 0x1, -R10 ;  /* 0x0000000108088824 */ /* 0x000fe200078e0a0a */
[----:B------:R-:W-:Y:S01]  /*e5c0*/  ISETP.GE.AND P0, PT, R21, RZ, PT ;  /* 0x000000ff1500720c */ /* 0x000fe20003f06270 */
[----:B------:R-:W-:-:S04]  /*e5d0*/  IMAD.HI.U32 R12, R11, R9, RZ ;  /* 0x000000090b0c7227 */ /* 0x000fc800078e00ff */
[----:B------:R-:W-:Y:S02]  /*e5e0*/  VIADD R21, R0, 0x49 ;  /* 0x0000004900157836 */ /* 0x000fe40000000000 */
[----:B------:R-:W-:Y:S01]  /*e5f0*/  @!P4 IMAD.MOV R30, RZ, RZ, -R30 ;  /* 0x000000ffff1ec224 */ /* 0x000fe200078e0a1e */
[----:B------:R-:W-:Y:S01]  /*e600*/  ISETP.GT.U32.AND P4, PT, R10, R19, PT ;  /* 0x000000130a00720c */ /* 0x000fe20003f84070 */
[----:B------:R-:W-:Y:S02]  /*e610*/  IMAD.MOV.U32 R75, RZ, RZ, R8 ;  /* 0x000000ffff4b7224 */ /* 0x000fe400078e0008 */
[----:B------:R-:W-:Y:S01]  /*e620*/  IMAD.MOV R8, RZ, RZ, -R12 ;  /* 0x000000ffff087224 */ /* 0x000fe200078e0a0c */
[----:B------:R-:W-:Y:S01]  /*e630*/  IABS R12, R21 ;  /* 0x00000015000c7213 */ /* 0x000fe20000000000 */
[----:B------:R-:W-:Y:S02]  /*e640*/  @!P6 IMAD.IADD R17, R17, 0x1, -R10 ;  /* 0x000000011111e824 */ /* 0x000fe400078e0a0a */
[----:B------:R-:W-:-:S02]  /*e650*/  @!P1 IMAD.MOV R75, RZ, RZ, -R75 ;  /* 0x000000ffff4b9224 */ /* 0x000fc400078e0a4b */
[----:B------:R-:W-:Y:S01]  /*e660*/  @!P5 IMAD.IADD R16, R16, 0x1, -R10 ;  /* 0x000000011010d824 */ /* 0x000fe200078e0a0a */
[C---:B------:R-:W-:Y:S01]  /*e670*/  ISETP.GT.U32.AND P1, PT, R10.reuse, R17, PT ;  /* 0x000000110a00720c */ /* 0x040fe20003f24070 */
[C---:B------:R-:W-:Y:S02]  /*e680*/  IMAD R9, R10.reuse, R8, R9 ;  /* 0x000000080a097224 */ /* 0x040fe400078e0209 */
[----:B------:R-:W-:Y:S01]  /*e690*/  IMAD.MOV.U32 R8, RZ, RZ, R12 ;  /* 0x000000ffff087224 */ /* 0x000fe200078e000c */
[----:B------:R-:W-:Y:S01]  /*e6a0*/  ISETP.GT.U32.AND P5, PT, R10, R16, PT ;  /* 0x000000100a00720c */ /* 0x000fe20003fa4070 */
[----:B------:R-:W-:Y:S02]  /*e6b0*/  @!P4 IMAD.IADD R19, R19, 0x1, -R10 ;  /* 0x000000011313c824 */ /* 0x000fe400078e0a0a */
[----:B------:R-:W-:Y:S01]  /*e6c0*/  IMAD.HI.U32 R12, R11, R8, RZ ;  /* 0x000000080b0c7227 */ /* 0x000fe200078e00ff */
[----:B------:R-:W-:-:S03]  /*e6d0*/  ISETP.GE.AND P4, PT, R24, RZ, PT ;  /* 0x000000ff1800720c */ /* 0x000fc60003f86270 */
[----:B------:R-:W-:Y:S02]  /*e6e0*/  IMAD.MOV R24, RZ, RZ, -R12 ;  /* 0x000000ffff187224 */ /* 0x000fe400078e0a0c */
[----:B------:R-:W-:Y:S01]  /*e6f0*/  @!P1 IMAD.IADD R17, R17, 0x1, -R10 ;  /* 0x0000000111119824 */ /* 0x000fe200078e0a0a */
[C---:B------:R-:W-:Y:S01]  /*e700*/  ISETP.GT.U32.AND P1, PT, R10.reuse, R9, PT ;  /* 0x000000090a00720c */ /* 0x040fe20003f24070 */
[----:B------:R-:W-:Y:S02]  /*e710*/  IMAD R8, R10, R24, R8 ;  /* 0x000000180a087224 */ /* 0x000fe400078e0208 */
[C---:B------:R-:W-:Y:S02]  /*e720*/  VIADD R23, R0.reuse, 0x4c ;  /* 0x0000004c00177836 */ /* 0x040fe40000000000 */
[----:B------:R-:W-:Y:S01]  /*e730*/  VIADD R22, R0, 0x4a ;  /* 0x0000004a00167836 */ /* 0x000fe20000000000 */
[----:B------:R-:W-:Y:S01]  /*e740*/  ISETP.GE.AND P6, PT, R20, RZ, PT ;  /* 0x000000ff1400720c */ /* 0x000fe20003fc6270 */
[----:B------:R-:W-:Y:S01]  /*e750*/  @!P3 IMAD.MOV R77, RZ, RZ, -R77 ;  /* 0x000000ffff4db224 */ /* 0x000fe200078e0a4d */
[----:B------:R-:W-:Y:S01]  /*e760*/  ISETP.GE.AND P3, PT, R25, RZ, PT ;  /* 0x000000ff1900720c */ /* 0x000fe20003f66270 */
[----:B------:R-:W-:Y:S01]  /*e770*/  @!P5 IMAD.IADD R16, R16, 0x1, -R10 ;  /* 0x000000011010d824 */ /* 0x000fe200078e0a0a */
[----:B------:R-:W-:Y:S01]  /*e780*/  ISETP.GT.U32.AND P5, PT, R10, R8, PT ;  /* 0x000000080a00720c */ /* 0x000fe20003fa4070 */
[----:B------:R-:W-:Y:S01]  /*e790*/  VIADD R20, R0, 0x4b ;  /* 0x0000004b00147836 */ /* 0x000fe20000000000 */
[----:B------:R-:W-:-:S02]  /*e7a0*/  IABS R25, R23 ;  /* 0x0000001700197213 */ /* 0x000fc40000000000 */
[----:B------:R-:W-:Y:S02]  /*e7b0*/  IABS R15, R22 ;  /* 0x00000016000f7213 */ /* 0x000fe40000000000 */
[----:B------:R-:W-:Y:S01]  /*e7c0*/  IABS R14, R20 ;  /* 0x00000014000e7213 */ /* 0x000fe20000000000 */
[----:B------:R-:W-:Y:S02]  /*e7d0*/  IMAD.MOV.U32 R12, RZ, RZ, R25 ;  /* 0x000000ffff0c7224 */ /* 0x000fe400078e0019 */
[----:B------:R-:W-:-:S04]  /*e7e0*/  IMAD.HI.U32 R25, R11, R15, RZ ;  /* 0x0000000f0b197227 */ /* 0x000fc800078e00ff */
[----:B------:R-:W-:Y:S02]  /*e7f0*/  @!P1 IMAD.IADD R9, R9, 0x1, -R10 ;  /* 0x0000000109099824 */ /* 0x000fe400078e0a0a */
[----:B------:R-:W-:-:S04]  /*e800*/  IMAD.HI.U32 R28, R11, R14, RZ ;  /* 0x0000000e0b1c7227 */ /* 0x000fc800078e00ff */
[----:B------:R-:W-:Y:S02]  /*e810*/  IMAD.MOV R25, RZ, RZ, -R25 ;  /* 0x000000ffff197224 */ /* 0x000fe400078e0a19 */
[----:B------:R-:W-:Y:S01]  /*e820*/  @!P5 IMAD.IADD R8, R8, 0x1, -R10 ;  /* 0x000000010808d824 */ /* 0x000fe200078e0a0a */
[----:B------:R-:W-:Y:S01]  /*e830*/  ISETP.GT.U32.AND P5, PT, R10, R9, PT ;  /* 0x000000090a00720c */ /* 0x000fe20003fa4070 */
[----:B------:R-:W-:-:S04]  /*e840*/  IMAD.HI.U32 R27, R11, R12, RZ ;  /* 0x0000000c0b1b7227 */ /* 0x000fc800078e00ff */
[----:B------:R-:W-:Y:S02]  /*e850*/  IMAD.MOV R28, RZ, RZ, -R28 ;  /* 0x000000ffff1c7224 */ /* 0x000fe400078e0a1c */
[C---:B------:R-:W-:Y:S02]  /*e860*/  IMAD R15, R10.reuse, R25, R15 ;  /* 0x000000190a0f7224 */ /* 0x040fe400078e020f */
[----:B------:R-:W-:Y:S02]  /*e870*/  IMAD.MOV.U32 R74, RZ, RZ, R19 ;  /* 0x000000ffff4a7224 */ /* 0x000fe400078e0013 */
[----:B------:R-:W-:Y:S02]  /*e880*/  IMAD.MOV R27, RZ, RZ, -R27 ;  /* 0x000000ffff1b7224 */ /* 0x000fe400078e0a1b */
[C---:B------:R-:W-:Y:S02]  /*e890*/  IMAD R14, R10.reuse, R28, R14 ;  /* 0x0000001c0a0e7224 */ /* 0x040fe400078e020e */
[----:B------:R-:W-:Y:S01]  /*e8a0*/  @!P3 IMAD.MOV R74, RZ, RZ, -R74 ;  /* 0x000000ffff4ab224 */ /* 0x000fe200078e0a4a */
[----:B------:R-:W-:Y:S01]  /*e8b0*/  ISETP.GT.U32.AND P3, PT, R10, R15, PT ;  /* 0x0000000f0a00720c */ /* 0x000fe20003f64070 */
[----:B------:R-:W-:-:S02]  /*e8c0*/  IMAD.MOV.U32 R72, RZ, RZ, R17 ;  /* 0x000000ffff487224 */ /* 0x000fc400078e0011 */
[C---:B------:R-:W-:Y:S02]  /*e8d0*/  IMAD R12, R10.reuse, R27, R12 ;  /* 0x0000001b0a0c7224 */ /* 0x040fe400078e020c */
[----:B------:R-:W-:Y:S01]  /*e8e0*/  @!P4 IMAD.MOV R72, RZ, RZ, -R72 ;  /* 0x000000ffff48c224 */ /* 0x000fe200078e0a48 */
[----:B------:R-:W-:Y:S01]  /*e8f0*/  ISETP.GT.U32.AND P4, PT, R10, R14, PT ;  /* 0x0000000e0a00720c */ /* 0x000fe20003f84070 */
[----:B------:R-:W-:Y:S02]  /*e900*/  VIADD R24, R0, 0x4d ;  /* 0x0000004d00187836 */ /* 0x000fe40000000000 */
[----:B------:R-:W-:Y:S02]  /*e910*/  IMAD.MOV.U32 R29, RZ, RZ, R16 ;  /* 0x000000ffff1d7224 */ /* 0x000fe400078e0010 */
[--C-:B------:R-:W-:Y:S01]  /*e920*/  @!P5 IMAD.IADD R9, R9, 0x1, -R10.reuse ;  /* 0x000000010909d824 */ /* 0x100fe200078e0a0a */
[----:B------:R-:W-:Y:S01]  /*e930*/  ISETP.GT.U32.AND P5, PT, R10, R12, PT ;  /* 0x0000000c0a00720c */ /* 0x000fe20003fa4070 */
[----:B------:R-:W-:Y:S01]  /*e940*/  @!P6 IMAD.MOV R29, RZ, RZ, -R29 ;  /* 0x000000ffff1de224 */ /* 0x000fe200078e0a1d */
[----:B------:R-:W-:Y:S01]  /*e950*/  IABS R25, R24 ;  /* 0x0000001800197213 */ /* 0x000fe20000000000 */
[----:B------:R-:W-:Y:S01]  /*e960*/  @!P3 IMAD.IADD R15, R15, 0x1, -R10 ;  /* 0x000000010f0fb824 */ /* 0x000fe200078e0a0a */
[----:B------:R-:W-:Y:S01]  /*e970*/  ISETP.GE.AND P6, PT, R21, RZ, PT ;  /* 0x000000ff1500720c */ /* 0x000fe20003fc6270 */
[----:B------:R-:W-:-:S02]  /*e980*/  VIADD R21, R0, 0x4e ;  /* 0x0000004e00157836 */ /* 0x000fc40000000000 */
[----:B------:R-:W-:Y:S02]  /*e990*/  IMAD.MOV.U32 R73, RZ, RZ, R18 ;  /* 0x000000ffff497224 */ /* 0x000fe400078e0012 */
[----:B------:R-:W-:Y:S01]  /*e9a0*/  IMAD.MOV.U32 R19, RZ, RZ, R25 ;  /* 0x000000ffff137224 */ /* 0x000fe200078e0019 */
[----:B------:R-:W-:Y:S01]  /*e9b0*/  IABS R16, R21 ;  /* 0x0000001500107213 */ /* 0x000fe20000000000 */
[----:B------:R-:W-:Y:S01]  /*e9c0*/  @!P4 IMAD.IADD R14, R14, 0x1, -R10 ;  /* 0x000000010e0ec824 */ /* 0x000fe200078e0a0a */
[----:B------:R-:W-:Y:S01]  /*e9d0*/  ISETP.GT.U32.AND P4, PT, R10, R15, PT ;  /* 0x0000000f0a00720c */ /* 0x000fe20003f84070 */
[----:B------:R-:W-:Y:S01]  /*e9e0*/  @!P0 IMAD.MOV R73, RZ, RZ, -R73 ;  /* 0x000000ffff498224 */ /* 0x000fe200078e0a49 */
[----:B------:R-:W-:Y:S01]  /*e9f0*/  ISETP.GE.AND P1, PT, R26, RZ, PT ;  /* 0x000000ff1a00720c */ /* 0x000fe20003f26270 */
[----:B------:R-:W-:Y:S01]  /*ea00*/  IMAD.HI.U32 R18, R11, R19, RZ ;  /* 0x000000130b127227 */ /* 0x000fe200078e00ff */
[----:B------:R-:W-:-:S03]  /*ea10*/  ISETP.GT.U32.AND P0, PT, R10, R8, PT ;  /* 0x000000080a00720c */ /* 0x000fc60003f04070 */
[----:B------:R-:W-:Y:S01]  /*ea20*/  @!P5 IMAD.IADD R12, R12, 0x1, -R10 ;  /* 0x000000010c0cd824 */ /* 0x000fe200078e0a0a */
[----:B------:R-:W-:Y:S01]  /*ea30*/  ISETP.GT.U32.AND P5, PT, R10, R14, PT ;  /* 0x0000000e0a00720c */ /* 0x000fe20003fa4070 */
[----:B------:R-:W-:Y:S02]  /*ea40*/  IMAD.MOV.U32 R70, RZ, RZ, R9 ;  /* 0x000000ffff467224 */ /* 0x000fe400078e0009 */
[----:B------:R-:W-:Y:S02]  /*ea50*/  IMAD.MOV R18, RZ, RZ, -R18 ;  /* 0x000000ffff127224 */ /* 0x000fe400078e0a12 */
[----:B------:R-:W-:-:S04]  /*ea60*/  IMAD.HI.U32 R9, R11, R16, RZ ;  /* 0x000000100b097227 */ /* 0x000fc800078e00ff */
[----:B------:R-:W-:Y:S02]  /*ea70*/  IMAD R18, R10, R18, R19 ;  /* 0x000000120a127224 */ /* 0x000fe400078e0213 */
[----:B------:R-:W-:Y:S01]  /*ea80*/  IMAD.MOV R9, RZ, RZ, -R9 ;  /* 0x000000ffff097224 */ /* 0x000fe200078e0a09 */
[----:B------:R-:W-:Y:S01]  /*ea90*/  ISETP.GE.AND P3, PT, R20, RZ, PT ;  /* 0x000000ff1400720c */ /* 0x000fe20003f66270 */
[----:B------:R-:W-:Y:S01]  /*eaa0*/  @!P4 IMAD.IADD R15, R15, 0x1, -R10 ;  /* 0x000000010f0fc824 */ /* 0x000fe200078e0a0a */
[C---:B------:R-:W-:Y:S01]  /*eab0*/  ISETP.GT.U32.AND P4, PT, R10.reuse, R18, PT ;  /* 0x000000120a00720c */ /* 0x040fe20003f84070 */
[----:B------:R-:W-:Y:S02]  /*eac0*/  IMAD R9, R10, R9, R16 ;  /* 0x000000090a097224 */ /* 0x000fe400078e0210 */
[----:B------:R-:W-:Y:S02]  /*ead0*/  @!P0 IMAD.IADD R8, R8, 0x1, -R10 ;  /* 0x0000000108088824 */ /* 0x000fe400078e0a0a */
[----:B------:R-:W-:-:S02]  /*eae0*/  VIADD R20, R0, 0x50 ;  /* 0x0000005000147836 */ /* 0x000fc40000000000 */
[----:B------:R-:W-:Y:S01]  /*eaf0*/  @!P1 IMAD.MOV R70, RZ, RZ, -R70 ;  /* 0x000000ffff469224 */ /* 0x000fe200078e0a46 */
[----:B------:R-:W-:Y:S01]  /*eb00*/  ISETP.GT.U32.AND P1, PT, R10, R12, PT ;  /* 0x0000000c0a00720c */ /* 0x000fe20003f24070 */
[----:B------:R-:W-:Y:S01]  /*eb10*/  @!P5 IMAD.IADD R14, R14, 0x1, -R10 ;  /* 0x000000010e0ed824 */ /* 0x000fe200078e0a0a */
[----:B------:R-:W-:Y:S01]  /*eb20*/  ISETP.GT.U32.AND P5, PT, R10, R9, PT ;  /* 0x000000090a00720c */ /* 0x000fe20003fa4070 */
[----:B------:R-:W-:Y:S01]  /*eb30*/  IMAD.MOV.U32 R69, RZ, RZ, R8 ;  /* 0x000000ffff457224 */ /* 0x000fe200078e0008 */
[----:B------:R-:W-:Y:S01]  /*eb40*/  IABS R17, R20 ;  /* 0x0000001400117213 */ /* 0x000fe20000000000 */
[----:B------:R-:W-:Y:S01]  /*eb50*/  VIADD R19, R0, 0x51 ;  /* 0x0000005100137836 */ /* 0x000fe20000000000 */
[----:B------:R-:W-:Y:S01]  /*eb60*/  ISETP.GE.AND P0, PT, R22, RZ, PT ;  /* 0x000000ff1600720c */ /* 0x000fe20003f06270 */
[----:B------:R-:W-:Y:S01]  /*eb70*/  @!P6 IMAD.MOV R69, RZ, RZ, -R69 ;  /* 0x000000ffff45e224 */ /* 0x000fe200078e0a45 */
[----:B------:R-:W-:Y:S01]  /*eb80*/  ISETP.GE.AND P6, PT, R23, RZ, PT ;  /* 0x000000ff1700720c */ /* 0x000fe20003fc6270 */
[----:B------:R-:W-:-:S02]  /*eb90*/  VIADD R22, R0, 0x52 ;  /* 0x0000005200167836 */ /* 0x000fc40000000000 */
[----:B------:R-:W-:Y:S01]  /*eba0*/  IMAD.HI.U32 R16, R11, R17, RZ ;  /* 0x000000110b107227 */ /* 0x000fe200078e00ff */
[----:B------:R-:W-:-:S03]  /*ebb0*/  IABS R8, R19 ;  /* 0x0000001300087213 */ /* 0x000fc60000000000 */
[--C-:B------:R-:W-:Y:S01]  /*ebc0*/  @!P4 IMAD.IADD R18, R18, 0x1, -R10.reuse ;  /* 0x000000011212c824 */ /* 0x100fe200078e0a0a */
[----:B------:R-:W-:Y:S01]  /*ebd0*/  IABS R23, R22 ;  /* 0x0000001600177213 */ /* 0x000fe20000000000 */
[----:B------:R-:W-:Y:S02]  /*ebe0*/  @!P1 IMAD.IADD R12, R12, 0x1, -R10 ;  /* 0x000000010c0c9824 */ /* 0x000fe400078e0a0a */
[----:B------:R-:W-:Y:S02]  /*ebf0*/  IMAD.MOV R16, RZ, RZ, -R16 ;  /* 0x000000ffff107224 */ /* 0x000fe400078e0a10 */
[----:B------:R-:W-:Y:S01]  /*ec00*/  @!P5 IMAD.IADD R9, R9, 0x1, -R10 ;  /* 0x000000010909d824 */ /* 0x000fe200078e0a0a */
[C---:B------:R-:W-:Y:S01]  /*ec10*/  ISETP.GT.U32.AND P5, PT, R10.reuse, R18, PT ;  /* 0x000000120a00720c */ /* 0x040fe20003fa4070 */
[----:B------:R-:W-:Y:S02]  /*ec20*/  IMAD R17, R10, R16, R17 ;  /* 0x000000100a117224 */ /* 0x000fe400078e0211 */
[----:B------:R-:W-:-:S02]  /*ec30*/  IMAD.MOV.U32 R68, RZ, RZ, R15 ;  /* 0x000000ffff447224 */ /* 0x000fc400078e000f */
[----:B------:R-:W-:Y:S02]  /*ec40*/  IMAD.MOV.U32 R65, RZ, RZ, R12 ;  /* 0x000000ffff417224 */ /* 0x000fe400078e000c */
[----:B------:R-:W-:-:S04]  /*ec50*/  IMAD.HI.U32 R15, R11, R8, RZ ;  /* 0x000000080b0f7227 */ /* 0x000fc800078e00ff */
[----:B------:R-:W-:Y:S02]  /*ec60*/  IMAD.MOV.U32 R16, RZ, RZ, R23 ;  /* 0x000000ffff107224 */ /* 0x000fe400078e0017 */
[----:B------:R-:W-:Y:S02]  /*ec70*/  IMAD.MOV.U32 R67, RZ, RZ, R14 ;  /* 0x000000ffff437224 */ /* 0x000fe400078e000e */
[----:B------:R-:W-:Y:S01]  /*ec80*/  @!P6 IMAD.MOV R65, RZ, RZ, -R65 ;  /* 0x000000ffff41e224 */ /* 0x000fe200078e0a41 */
[----:B------:R-:W-:Y:S01]  /*ec90*/  ISETP.GT.U32.AND P6, PT, R10, R17, PT ;  /* 0x000000110a00720c */ /* 0x000fe20003fc4070 */
[----:B------:R-:W-:Y:S02]  /*eca0*/  IMAD.MOV R14, RZ, RZ, -R15 ;  /* 0x000000ffff0e7224 */ /* 0x000fe400078e0a0f */
[----:B------:R-:W-:-:S04]  /*ecb0*/  IMAD.HI.U32 R12, R11, R16, RZ ;  /* 0x000000100b0c7227 */ /* 0x000fc800078e00ff */
[----:B------:R-:W-:Y:S02]  /*ecc0*/  IMAD R8, R10, R14, R8 ;  /* 0x0000000e0a087224 */ /* 0x000fe400078e0208 */
[----:B------:R-:W-:Y:S02]  /*ecd0*/  IMAD.MOV R12, RZ, RZ, -R12 ;  /* 0x000000ffff0c7224 */ /* 0x000fe400078e0a0c */
[----:B------:R-:W-:Y:S01]  /*ece0*/  @!P5 IMAD.IADD R18, R18, 0x1, -R10 ;  /* 0x000000011212d824 */ /* 0x000fe200078e0a0a */
[C---:B------:R-:W-:Y:S01]  /*ecf0*/  ISETP.GT.U32.AND P5, PT, R10.reuse, R8, PT ;  /* 0x000000080a00720c */ /* 0x040fe20003fa4070 */
[----:B------:R-:W-:Y:S01]  /*ed00*/  IMAD R16, R10, R12, R16 ;  /* 0x0000000c0a107224 */ /* 0x000fe200078e0210 */
[----:B------:R-:W-:Y:S01]  /*ed10*/  ISETP.GE.AND P1, PT, R24, RZ, PT ;  /* 0x000000ff1800720c */ /* 0x000fe20003f26270 */
[----:B------:R-:W-:Y:S01]  /*ed20*/  @!P0 IMAD.MOV R68, RZ, RZ, -R68 ;  /* 0x000000ffff448224 */ /* 0x000fe200078e0a44 */
[C---:B------:R-:W-:Y:S01]  /*ed30*/  ISETP.GT.U32.AND P0, PT, R10.reuse, R9, PT ;  /* 0x000000090a00720c */ /* 0x040fe20003f04070 */
[----:B------:R-:W-:Y:S01]  /*ed40*/  @!P6 IMAD.IADD R17, R17, 0x1, -R10 ;  /* 0x000000011111e824 */ /* 0x000fe200078e0a0a */
[----:B------:R-:W-:-:S02]  /*ed50*/  ISETP.GT.U32.AND P6, PT, R10, R16, PT ;  /* 0x000000100a00720c */ /* 0x000fc40003fc4070 */
[----:B------:R-:W-:Y:S01]  /*ed60*/  ISETP.GE.AND P4, PT, R21, RZ, PT ;  /* 0x000000ff1500720c */ /* 0x000fe20003f86270 */
[----:B------:R-:W-:Y:S02]  /*ed70*/  VIADD R21, R0, 0x53 ;  /* 0x0000005300157836 */ /* 0x000fe40000000000 */
[----:B------:R-:W-:Y:S01]  /*ed80*/  @!P3 IMAD.MOV R67, RZ, RZ, -R67 ;  /* 0x000000ffff43b224 */ /* 0x000fe200078e0a43 */
[----:B------:R-:W-:Y:S01]  /*ed90*/  ISETP.GE.AND P3, PT, R20, RZ, PT ;  /* 0x000000ff1400720c */ /* 0x000fe20003f66270 */
[----:B------:R-:W-:Y:S01]  /*eda0*/  IMAD.MOV.U32 R63, RZ, RZ, R18 ;  /* 0x000000ffff3f7224 */ /* 0x000fe200078e0012 */
[----:B------:R-:W-:Y:S01]  /*edb0*/  IABS R15, R21 ;  /* 0x00000015000f7213 */ /* 0x000fe20000000000 */
[----:B------:R-:W-:Y:S02]  /*edc0*/  VIADD R20, R0, 0x54 ;  /* 0x0000005400147836 */ /* 0x000fe40000000000 */
[--C-:B------:R-:W-:Y:S02]  /*edd0*/  @!P5 IMAD.IADD R8, R8, 0x1, -R10.reuse ;  /* 0x000000010808d824 */ /* 0x100fe400078e0a0a */
[----:B------:R-:W-:Y:S01]  /*ede0*/  @!P1 IMAD.MOV R63, RZ, RZ, -R63 ;  /* 0x000000ffff3f9224 */ /* 0x000fe200078e0a3f */
[C---:B------:R-:W-:Y:S01]  /*edf0*/  ISETP.GT.U32.AND P1, PT, R10.reuse, R17, PT ;  /* 0x000000110a00720c */ /* 0x040fe20003f24070 */
[----:B------:R-:W-:Y:S01]  /*ee00*/  @!P0 IMAD.IADD R9, R9, 0x1, -R10 ;  /* 0x0000000109098824 */ /* 0x000fe200078e0a0a */
[----:B------:R-:W-:Y:S01]  /*ee10*/  IABS R14, R20 ;  /* 0x00000014000e7213 */ /* 0x000fe20000000000 */
[----:B------:R-:W-:Y:S01]  /*ee20*/  IMAD.HI.U32 R12, R11, R15, RZ ;  /* 0x0000000f0b0c7227 */ /* 0x000fe200078e00ff */
[----:B------:R-:W-:-:S03]  /*ee30*/  ISETP.GT.U32.AND P5, PT, R10, R8, PT ;  /* 0x000000080a00720c */ /* 0x000fc60003fa4070 */
[----:B------:R-:W-:Y:S01]  /*ee40*/  @!P6 IMAD.IADD R16, R16, 0x1, -R10 ;  /* 0x000000011010e824 */ /* 0x000fe200078e0a0a */
[----:B------:R-:W-:Y:S01]  /*ee50*/  ISETP.GE.AND P0, PT, R19, RZ, PT ;  /* 0x000000ff1300720c */ /* 0x000fe20003f06270 */
[----:B------:R-:W-:Y:S02]  /*ee60*/  IMAD.MOV.U32 R25, RZ, RZ, R9 ;  /* 0x000000ffff197224 */ /* 0x000fe400078e0009 */
[----:B------:R-:W-:Y:S01]  /*ee70*/  IMAD.MOV R9, RZ, RZ, -R12 ;  /* 0x000000ffff097224 */ /* 0x000fe200078e0a0c */
[----:B------:R-:W-:Y:S01]  /*ee80*/  ISETP.GT.U32.AND P6, PT, R10, R16, PT ;  /* 0x000000100a00720c */ /* 0x000fe20003fc4070 */
[----:B------:R-:W-:Y:S02]  /*ee90*/  VIADD R19, R0, 0x55 ;  /* 0x0000005500137836 */ /* 0x000fe40000000000 */
[----:B------:R-:W-:-:S04]  /*eea0*/  IMAD.HI.U32 R18, R11, R14, RZ ;  /* 0x0000000e0b127227 */ /* 0x000fc800078e00ff */
[C---:B------:R-:W-:Y:S01]  /*eeb0*/  IMAD R15, R10.reuse, R9, R15 ;  /* 0x000000090a0f7224 */ /* 0x040fe200078e020f */
[----:B------:R-:W-:Y:S01]  /*eec0*/  IABS R12, R19 ;  /* 0x00000013000c7213 */ /* 0x000fe20000000000 */
[----:B------:R-:W-:Y:S02]  /*eed0*/  IMAD.MOV R18, RZ, RZ, -R18 ;  /* 0x000000ffff127224 */ /* 0x000fe400078e0a12 */
[----:B------:R-:W-:Y:S01]  /*eee0*/  @!P1 IMAD.IADD R17, R17, 0x1, -R10 ;  /* 0x0000000111119824 */ /* 0x000fe200078e0a0a */
[----:B------:R-:W-:Y:S01]  /*eef0*/  ISETP.GT.U32.AND P1, PT, R10, R15, PT ;  /* 0x0000000f0a00720c */ /* 0x000fe20003f24070 */
[----:B------:R-:W-:Y:S01]  /*ef00*/  @!P4 IMAD.MOV R25, RZ, RZ, -R25 ;  /* 0x000000ffff19c224 */ /* 0x000fe200078e0a19 */
[----:B------:R-:W-:Y:S01]  /*ef10*/  ISETP.GE.AND P4, PT, R22, RZ, PT ;  /* 0x000000ff1600720c */ /* 0x000fe20003f86270 */
[----:B------:R-:W-:Y:S02]  /*ef20*/  IMAD R14, R10, R18, R14 ;  /* 0x000000120a0e7224 */ /* 0x000fe400078e020e */
[----:B------:R-:W-:-:S02]  /*ef30*/  @!P5 IMAD.IADD R8, R8, 0x1, -R10 ;  /* 0x000000010808d824 */ /* 0x000fc400078e0a0a */
[----:B------:R-:W-:Y:S01]  /*ef40*/  IMAD.HI.U32 R9, R11, R12, RZ ;  /* 0x0000000c0b097227 */ /* 0x000fe200078e00ff */
[----:B------:R-:W-:-:S03]  /*ef50*/  ISETP.GT.U32.AND P5, PT, R10, R14, PT ;  /* 0x0000000e0a00720c */ /* 0x000fc60003fa4070 */
[----:B------:R-:W-:Y:S02]  /*ef60*/  IMAD.MOV.U32 R58, RZ, RZ, R8 ;  /* 0x000000ffff3a7224 */ /* 0x000fe400078e0008 */
[----:B------:R-:W-:Y:S02]  /*ef70*/  IMAD.MOV R8, RZ, RZ, -R9 ;  /* 0x000000ffff087224 */ /* 0x000fe400078e0a09 */
[----:B------:R-:W-:Y:S02]  /*ef80*/  @!P6 IMAD.IADD R16, R16, 0x1, -R10 ;  /* 0x000000011010e824 */ /* 0x000fe400078e0a0a */
[----:B------:R-:W-:Y:S02]  /*ef90*/  IMAD R12, R10, R8, R12 ;  /* 0x000000080a0c7224 */ /* 0x000fe400078e020c */
[----:B------:R-:W-:Y:S02]  /*efa0*/  IMAD.MOV.U32 R56, RZ, RZ, R16 ;  /* 0x000000ffff387224 */ /* 0x000fe400078e0010 */
[----:B------:R-:W-:-:S02]  /*efb0*/  @!P1 IMAD.IADD R15, R15, 0x1, -R10 ;  /* 0x000000010f0f9824 */ /* 0x000fc400078e0a0a */
[----:B------:R-:W-:Y:S01]  /*efc0*/  @!P4 IMAD.MOV R56, RZ, RZ, -R56 ;  /* 0x000000ffff38c224 */ /* 0x000fe200078e0a38 */
[C---:B------:R-:W-:Y:S01]  /*efd0*/  ISETP.GT.U32.AND P4, PT, R10.reuse, R12, PT ;  /* 0x0000000c0a00720c */ /* 0x040fe20003f84070 */
[----:B------:R-:W-:Y:S01]  /*efe0*/  IMAD.MOV.U32 R59, RZ, RZ, R17 ;  /* 0x000000ffff3b7224 */ /* 0x000fe200078e0011 */
[----:B------:R-:W-:Y:S01]  /*eff0*/  ISETP.GT.U32.AND P1, PT, R10, R15, PT ;  /* 0x0000000f0a00720c */ /* 0x000fe20003f24070 */
[----:B------:R-:W-:Y:S02]  /*f000*/  @!P5 IMAD.IADD R14, R14, 0x1, -R10 ;  /* 0x000000010e0ed824 */ /* 0x000fe400078e0a0a */
[C---:B------:R-:W-:Y:S02]  /*f010*/  VIADD R17, R0.reuse, 0x56 ;  /* 0x0000005600117836 */ /* 0x040fe40000000000 */
[----:B------:R-:W-:Y:S01]  /*f020*/  VIADD R8, R0, 0x58 ;  /* 0x0000005800087836 */ /* 0x000fe20000000000 */
[----:B------:R-:W-:Y:S02]  /*f030*/  ISETP.GT.U32.AND P5, PT, R10, R14, PT ;  /* 0x0000000e0a00720c */ /* 0x000fe40003fa4070 */
        /* <DEDUP_REMOVED lines=8> */
[----:B------:R-:W-:Y:S01]  /*f0c0*/  IMAD.MOV R17, RZ, RZ, -R20 ;  /* 0x000000ffff117224 */ /* 0x000fe200078e0a14 */
[----:B------:R-:W-:Y:S01]  /*f0d0*/  ISETP.GT.U32.AND P4, PT, R10, R12, PT ;  /* 0x0000000c0a00720c */ /* 0x000fe20003f84070 */
[----:B------:R-:W-:-:S04]  /*f0e0*/  IMAD.HI.U32 R20, R11, R16, RZ ;  /* 0x000000100b147227 */ /* 0x000fc800078e00ff */
[----:B------:R-:W-:Y:S01]  /*f0f0*/  @!P5 IMAD.IADD R14, R14, 0x1, -R10 ;  /* 0x000000010e0ed824 */ /* 0x000fe200078e0a0a */
[----:B------:R-:W-:Y:S01]  /*f100*/  ISETP.GE.AND P5, PT, R8, RZ, PT ;  /* 0x000000ff0800720c */ /* 0x000fe20003fa6270 */
[----:B------:R-:W-:Y:S02]  /*f110*/  IMAD.MOV R8, RZ, RZ, -R20 ;  /* 0x000000ffff087224 */ /* 0x000fe400078e0a14 */
[----:B------:R-:W-:Y:S02]  /*f120*/  VIADD R18, R0, 0x59 ;  /* 0x0000005900127836 */ /* 0x000fe40000000000 */
[----:B------:R-:W-:Y:S02]  /*f130*/  IMAD R8, R10, R8, R16 ;  /* 0x000000080a087224 */ /* 0x000fe400078e0210 */
[----:B------:R-:W-:Y:S01]  /*f140*/  @!P3 IMAD.MOV R59, RZ, RZ, -R59 ;  /* 0x000000ffff3bb224 */ /* 0x000fe200078e0a3b */
[----:B------:R-:W-:Y:S01]  /*f150*/  ISETP.GE.AND P3, PT, R21, RZ, PT ;  /* 0x000000ff1500720c */ /* 0x000fe20003f66270 */
[----:B------:R-:W-:Y:S01]  /*f160*/  @!P4 IMAD.IADD R12, R12, 0x1, -R10 ;  /* 0x000000010c0cc824 */ /* 0x000fe200078e0a0a */
[----:B------:R-:W-:-:S02]  /*f170*/  ISETP.GE.AND P6, PT, R19, RZ, PT ;  /* 0x000000ff1300720c */ /* 0x000fc40003fc6270 */
[----:B------:R-:W-:Y:S02]  /*f180*/  IABS R19, R18 ;  /* 0x0000001200137213 */ /* 0x000fe40000000000 */
[----:B------:R-:W-:Y:S01]  /*f190*/  ISETP.GT.U32.AND P4, PT, R10, R8, PT ;  /* 0x000000080a00720c */ /* 0x000fe20003f84070 */
[----:B------:R-:W-:Y:S02]  /*f1a0*/  IMAD.MOV.U32 R51, RZ, RZ, R15 ;  /* 0x000000ffff337224 */ /* 0x000fe400078e000f */
[----:B------:R-:W-:-:S04]  /*f1b0*/  IMAD.HI.U32 R21, R11, R19, RZ ;  /* 0x000000130b157227 */ /* 0x000fc800078e00ff */
[----:B------:R-:W-:Y:S02]  /*f1c0*/  IMAD.MOV.U32 R50, RZ, RZ, R14 ;  /* 0x000000ffff327224 */ /* 0x000fe400078e000e */
[C---:B------:R-:W-:Y:S02]  /*f1d0*/  VIADD R14, R0.reuse, 0x5a ;  /* 0x0000005a000e7836 */ /* 0x040fe40000000000 */
[----:B------:R-:W-:Y:S02]  /*f1e0*/  IMAD.MOV R15, RZ, RZ, -R21 ;  /* 0x000000ffff0f7224 */ /* 0x000fe400078e0a15 */
[----:B------:R-:W-:Y:S02]  /*f1f0*/  VIADD R26, R0, 0x5b ;  /* 0x0000005b001a7836 */ /* 0x000fe40000000000 */
[----:B------:R-:W-:Y:S01]  /*f200*/  @!P3 IMAD.MOV R51, RZ, RZ, -R51 ;  /* 0x000000ffff33b224 */ /* 0x000fe200078e0a33 */
[----:B------:R-:W-:Y:S01]  /*f210*/  ISETP.GE.AND P3, PT, R18, RZ, PT ;  /* 0x000000ff1200720c */ /* 0x000fe20003f66270 */
[C---:B------:R-:W-:Y:S01]  /*f220*/  IMAD R9, R10.reuse, R17, R9 ;  /* 0x000000110a097224 */ /* 0x040fe200078e0209 */
[----:B------:R-:W-:Y:S01]  /*f230*/  IABS R18, R14 ;  /* 0x0000000e00127213 */ /* 0x000fe20000000000 */
[----:B------:R-:W-:Y:S01]  /*f240*/  IMAD R19, R10, R15, R19 ;  /* 0x0000000f0a137224 */ /* 0x000fe200078e0213 */
[----:B------:R-:W-:Y:S01]  /*f250*/  STL [R1+0x1298], R83 ;  /* 0x0012985301007387 */ /* 0x000fe20000100800 */
[----:B------:R-:W-:Y:S01]  /*f260*/  @!P4 IMAD.IADD R8, R8, 0x1, -R10 ;  /* 0x000000010808c824 */ /* 0x000fe200078e0a0a */
[----:B------:R-:W-:Y:S01]  /*f270*/  IABS R17, R26 ;  /* 0x0000001a00117213 */ /* 0x000fe20000000000 */
[----:B------:R-:W-:Y:S01]  /*f280*/  IMAD.MOV.U32 R48, RZ, RZ, R12 ;  /* 0x000000ffff307224 */ /* 0x000fe200078e000c */
[----:B------:R-:W-:Y:S01]  /*f290*/  STL [R1+0x12b8], R83 ;  /* 0x0012b85301007387 */ /* 0x000fe20000100800 */
[----:B------:R-:W-:Y:S01]  /*f2a0*/  IMAD.HI.U32 R21, R11, R18, RZ ;  /* 0x000000120b157227 */ /* 0x000fe200078e00ff */
[----:B------:R-:W-:-:S02]  /*f2b0*/  ISETP.GT.U32.AND P4, PT, R10, R8, PT ;  /* 0x000000080a00720c */ /* 0x000fc40003f84070 */
[----:B------:R-:W-:Y:S01]  /*f2c0*/  STL [R1+0x12d8], R83 ;  /* 0x0012d85301007387 */ /* 0x000fe20000100800 */
[----:B------:R-:W-:Y:S01]  /*f2d0*/  @!P6 IMAD.MOV R48, RZ, RZ, -R48 ;  /* 0x000000ffff30e224 */ /* 0x000fe200078e0a30 */
[----:B------:R-:W-:Y:S02]  /*f2e0*/  ISETP.GT.U32.AND P6, PT, R10, R19, PT ;  /* 0x000000130a00720c */ /* 0x000fe40003fc4070 */
[----:B------:R-:W-:Y:S01]  /*f2f0*/  STL [R1+0x12f8], R83 ;  /* 0x0012f85301007387 */ /* 0x000fe20000100800 */
[----:B------:R-:W-:-:S03]  /*f300*/  IMAD.HI.U32 R20, R11, R17, RZ ;  /* 0x000000110b147227 */ /* 0x000fc600078e00ff */
[----:B------:R-:W-:Y:S01]  /*f310*/  STL [R1+0x1318], R83 ;  /* 0x0013185301007387 */ /* 0x000fe20000100800 */
[----:B------:R-:W-:-:S03]  /*f320*/  IMAD.MOV R24, RZ, RZ, -R21 ;  /* 0x000000ffff187224 */ /* 0x000fc600078e0a15 */
[----:B------:R-:W-:Y:S01]  /*f330*/  STL [R1+0x1338], R83 ;  /* 0x0013385301007387 */ /* 0x000fe20000100800 */
[----:B------:R-:W-:-:S03]  /*f340*/  IMAD.MOV R21, RZ, RZ, -R20 ;  /* 0x000000ffff157224 */ /* 0x000fc600078e0a14 */
[----:B------:R-:W-:Y:S04]  /*f350*/  STL [R1+0x1358], R83 ;  /* 0x0013585301007387 */ /* 0x000fe80000100800 */
[----:B------:R-:W-:Y:S04]  /*f360*/  STL [R1+0x1378], R83 ;  /* 0x0013785301007387 */ /* 0x000fe80000100800 */
[----:B------:R-:W-:Y:S04]  /*f370*/  STL [R1+0x1398], R83 ;  /* 0x0013985301007387 */ /* 0x000fe80000100800 */
[----:B------:R-:W-:Y:S01]  /*f380*/  STL [R1+0x13b8], R83 ;  /* 0x0013b85301007387 */ /* 0x000fe20000100800 */
[----:B------:R-:W-:-:S03]  /*f390*/  VIADD R23, R0, 0x5c ;  /* 0x0000005c00177836 */ /* 0x000fc60000000000 */
[----:B------:R-:W-:Y:S01]  /*f3a0*/  STL [R1+0x13d8], R83 ;  /* 0x0013d85301007387 */ /* 0x000fe20000100800 */
[----:B------:R-:W-:-:S03]  /*f3b0*/  IMAD R18, R10, R24, R18 ;  /* 0x000000180a127224 */ /* 0x000fc600078e0212 */
[----:B------:R-:W-:Y:S01]  /*f3c0*/  STL [R1+0x13f8], R83 ;  /* 0x0013f85301007387 */ /* 0x000fe20000100800 */
[----:B------:R-:W-:-:S03]  /*f3d0*/  IMAD R17, R10, R21, R17 ;  /* 0x000000150a117224 */ /* 0x000fc600078e0211 */
[----:B------:R-:W-:Y:S04]  /*f3e0*/  STL [R1+0x12a8], R82 ;  /* 0x0012a85201007387 */ /* 0x000fe80000100800 */
[----:B------:R-:W-:Y:S01]  /*f3f0*/  STL [R1+0x12e8], R82 ;  /* 0x0012e85201007387 */ /* 0x000fe20000100800 */
[----:B------:R-:W-:-:S03]  /*f400*/  @!P0 IMAD.MOV R50, RZ, RZ, -R50 ;  /* 0x000000ffff328224 */ /* 0x000fc600078e0a32 */
[----:B------:R-:W-:Y:S01]  /*f410*/  STL [R1+0x1328], R82 ;  /* 0x0013285201007387 */ /* 0x000fe20000100800 */
[----:B------:R-:W-:-:S03]  /*f420*/  @!P4 IMAD.IADD R8, R8, 0x1, -R10 ;  /* 0x000000010808c824 */ /* 0x000fc600078e0a0a */
[----:B------:R-:W-:Y:S01]  /*f430*/  STL [R1+0x1368], R82 ;  /* 0x0013685201007387 */ /* 0x000fe20000100800 */
[----:B------:R-:W-:Y:S01]  /*f440*/  @!P6 IMAD.IADD R19, R19, 0x1, -R10 ;  /* 0x000000011313e824 */ /* 0x000fe200078e0a0a */
[C---:B------:R-:W-:Y:S02]  /*f450*/  ISETP.GT.U32.AND P0, PT, R10.reuse, R9, PT ;  /* 0x000000090a00720c */ /* 0x040fe40003f04070 */
[----:B------:R-:W-:Y:S01]  /*f460*/  STL [R1+0x13a8], R82 ;  /* 0x0013a85201007387 */ /* 0x000fe20000100800 */
[----:B------:R-:W-:Y:S02]  /*f470*/  IABS R16, R23 ;  /* 0x0000001700107213 */ /* 0x000fe40000000000 */
[C---:B------:R-:W-:Y:S01]  /*f480*/  ISETP.GT.U32.AND P4, PT, R10.reuse, R18, PT ;  /* 0x000000120a00720c */ /* 0x040fe20003f84070 */
[----:B------:R-:W-:Y:S01]  /*f490*/  STL [R1+0x13e8], R82 ;  /* 0x0013e85201007387 */ /* 0x000fe20000100800 */
[----:B------:R-:W-:-:S03]  /*f4a0*/  ISETP.GT.U32.AND P6, PT, R10, R17, PT ;  /* 0x000000110a00720c */ /* 0x000fc60003fc4070 */
[----:B------:R-:W-:Y:S04]  /*f4b0*/  STL.64 [R1+0x12a0], R80 ;  /* 0x0012a05001007387 */ /* 0x000fe80000100a00 */
[----:B------:R-:W-:Y:S01]  /*f4c0*/  STL.64 [R1+0x12b0], R78 ;  /* 0x0012b04e01007387 */ /* 0x000fe20000100a00 */
[----:B------:R-:W-:-:S03]  /*f4d0*/  VIADD R28, R0, 0x5d ;  /* 0x0000005d001c7836 */ /* 0x000fc60000000000 */
[----:B------:R-:W-:Y:S01]  /*f4e0*/  STL [R1+0x138], R30 ;  /* 0x0001381e01007387 */ /* 0x000fe20000100800 */
[----:B------:R-:W-:-:S03]  /*f4f0*/  IMAD.HI.U32 R22, R11, R16, RZ ;  /* 0x000000100b167227 */ /* 0x000fc600078e00ff */
[----:B------:R-:W-:Y:S04]  /*f500*/  STL.64 [R1+0x12c0], R76 ;  /* 0x0012c04c01007387 */ /* 0x000fe80000100a00 */
[----:B------:R-:W-:Y:S04]  /*f510*/  STL [R1+0x12c8], R75 ;  /* 0x0012c84b01007387 */ /* 0x000fe80000100800 */
[----:B------:R-:W-:Y:S01]  /*f520*/  STL.64 [R1+0x12e0], R74 ;  /* 0x0012e04a01007387 */ /* 0x000fe20000100a00 */
[----:B------:R-:W-:-:S03]  /*f530*/  IMAD.MOV R12, RZ, RZ, -R22 ;  /* 0x000000ffff0c7224 */ /* 0x000fc600078e0a16 */
[----:B------:R-:W-:Y:S01]  /*f540*/  STL.64 [R1+0x12d0], R72 ;  /* 0x0012d04801007387 */ /* 0x000fe20000100a00 */
[----:B------:R-:W-:-:S03]  /*f550*/  VIADD R24, R0, 0x60 ;  /* 0x0000006000187836 */ /* 0x000fc60000000000 */
[----:B------:R0:W-:Y:S01]  /*f560*/  STL [R1+0x134], R29 ;  /* 0x0001341d01007387 */ /* 0x0001e20000100800 */
[----:B------:R-:W-:-:S03]  /*f570*/  IABS R15, R28 ;  /* 0x0000001c000f7213 */ /* 0x000fc60000000000 */
[----:B------:R-:W-:Y:S04]  /*f580*/  STL [R1+0x1308], R70 ;  /* 0x0013084601007387 */ /* 0x000fe80000100800 */
[----:B------:R-:W-:Y:S01]  /*f590*/  STL [R1+0x1348], R70 ;  /* 0x0013484601007387 */ /* 0x000fe20000100800 */
[----:B------:R-:W-:-:S03]  /*f5a0*/  @!P0 IMAD.IADD R9, R9, 0x1, -R10 ;  /* 0x0000000109098824 */ /* 0x000fc600078e0a0a */
[----:B------:R-:W-:Y:S01]  /*f5b0*/  STL [R1+0x1388], R70 ;  /* 0x0013884601007387 */ /* 0x000fe20000100800 */
[----:B------:R-:W-:-:S03]  /*f5c0*/  IMAD R16, R10, R12, R16 ;  /* 0x0000000c0a107224 */ /* 0x000fc600078e0210 */
[----:B------:R-:W-:Y:S01]  /*f5d0*/  STL [R1+0x13c8], R70 ;  /* 0x0013c84601007387 */ /* 0x000fe20000100800 */
[--C-:B------:R-:W-:Y:S01]  /*f5e0*/  @!P4 IMAD.IADD R18, R18, 0x1, -R10.reuse ;  /* 0x000000011212c824 */ /* 0x100fe200078e0a0a */
[----:B------:R-:W-:Y:S01]  /*f5f0*/  IABS R12, R24 ;  /* 0x00000018000c7213 */ /* 0x000fe20000000000 */
[----:B------:R-:W-:Y:S01]  /*f600*/  @!P6 IMAD.IADD R17, R17, 0x1, -R10 ;  /* 0x000000011111e824 */ /* 0x000fe200078e0a0a */
[----:B------:R-:W-:Y:S01]  /*f610*/  STL [R1+0x1408], R70 ;  /* 0x0014084601007387 */ /* 0x000fe20000100800 */
[----:B------:R-:W-:-:S03]  /*f620*/  ISETP.GT.U32.AND P4, PT, R10, R19, PT ;  /* 0x000000130a00720c */ /* 0x000fc60003f84070 */
[----:B------:R-:W-:Y:S04]  /*f630*/  STL.64 [R1+0x12f0], R68 ;  /* 0x0012f04401007387 */ /* 0x000fe80000100a00 */
[----:B------:R1:W-:Y:S01]  /*f640*/  STL [R1+0x130], R25 ;  /* 0x0001301901007387 */ /* 0x0003e20000100800 */
[C---:B------:R-:W-:Y:S01]  /*f650*/  ISETP.GT.U32.AND P0, PT, R10.reuse, R9, PT ;  /* 0x000000090a00720c */ /* 0x040fe20003f04070 */
[----:B0-----:R-:W-:Y:S01]  /*f660*/  IMAD.HI.U32 R29, R11, R12, RZ ;  /* 0x0000000c0b1d7227 */ /* 0x001fe200078e00ff */
[----:B------:R-:W-:-:S03]  /*f670*/  ISETP.GT.U32.AND P6, PT, R10, R17, PT ;  /* 0x000000110a00720c */ /* 0x000fc60003fc4070 */
[----:B-1----:R-:W-:-:S04]  /*f680*/  IMAD.HI.U32 R25, R11, R15, RZ ;  /* 0x0000000f0b197227 */ /* 0x002fc800078e00ff */
[----:B------:R-:W-:Y:S02]  /*f690*/  IMAD.MOV R20, RZ, RZ, -R25 ;  /* 0x000000ffff147224 */ /* 0x000fe400078e0a19 */
[----:B------:R-:W-:Y:S02]  /*f6a0*/  IMAD.MOV.U32 R47, RZ, RZ, R8 ;  /* 0x000000ffff2f7224 */ /* 0x000fe400078e0008 */
[C---:B------:R-:W-:Y:S02]  /*f6b0*/  IMAD R15, R10.reuse, R20, R15 ;  /* 0x000000140a0f7224 */ /* 0x040fe400078e020f */
[----:B------:R-:W-:Y:S02]  /*f6c0*/  IMAD.MOV R29, RZ, RZ, -R29 ;  /* 0x000000ffff1d7224 */ /* 0x000fe400078e0a1d */
[----:B------:R-:W-:Y:S01]  /*f6d0*/  @!P5 IMAD.MOV R47, RZ, RZ, -R47 ;  /* 0x000000ffff2fd224 */ /* 0x000fe200078e0a2f */
[C---:B------:R-:W-:Y:S01]  /*f6e0*/  ISETP.GT.U32.AND P5, PT, R10.reuse, R16, PT ;  /* 0x000000100a00720c */ /* 0x040fe20003fa4070 */
[----:B------:R-:W-:Y:S01]  /*f6f0*/  @!P4 IMAD.IADD R19, R19, 0x1, -R10 ;  /* 0x000000011313c824 */ /* 0x000fe200078e0a0a */
[C---:B------:R-:W-:Y:S01]  /*f700*/  ISETP.GT.U32.AND P4, PT, R10.reuse, R15, PT ;  /* 0x0000000f0a00720c */ /* 0x040fe20003f84070 */
[----:B------:R-:W-:-:S02]  /*f710*/  IMAD R12, R10, R29, R12 ;  /* 0x0000001d0a0c7224 */ /* 0x000fc400078e020c */
[----:B------:R-:W-:Y:S02]  /*f720*/  VIADD R25, R0, 0x5e ;  /* 0x0000005e00197836 */ /* 0x000fe40000000000 */
[--C-:B------:R-:W-:Y:S01]  /*f730*/  @!P0 IMAD.IADD R9, R9, 0x1, -R10.reuse ;  /* 0x0000000109098824 */ /* 0x100fe200078e0a0a */
[----:B------:R-:W-:Y:S01]  /*f740*/  ISETP.GE.AND P0, PT, R14, RZ, PT ;  /* 0x000000ff0e00720c */ /* 0x000fe20003f06270 */
[----:B------:R-:W-:Y:S01]  /*f750*/  @!P6 IMAD.IADD R17, R17, 0x1, -R10 ;  /* 0x000000011111e824 */ /* 0x000fe200078e0a0a */
[----:B------:R-:W-:Y:S01]  /*f760*/  ISETP.GT.U32.AND P6, PT, R10, R12, PT ;  /* 0x0000000c0a00720c */ /* 0x000fe20003fc4070 */
[C---:B------:R-:W-:Y:S01]  /*f770*/  VIADD R22, R0.reuse, 0x61 ;  /* 0x0000006100167836 */ /* 0x040fe20000000000 */
[----:B------:R-:W-:Y:S01]  /*f780*/  IABS R14, R25 ;  /* 0x00000019000e7213 */ /* 0x000fe20000000000 */
[----:B------:R-:W-:Y:S02]  /*f790*/  VIADD R27, R0, 0x62 ;  /* 0x00000062001b7836 */ /* 0x000fe40000000000 */
[----:B------:R-:W-:Y:S01]  /*f7a0*/  IMAD.MOV.U32 R30, RZ, RZ, R9 ;  /* 0x000000ffff1e7224 */ /* 0x000fe200078e0009 */
[----:B------:R-:W-:Y:S01]  /*f7b0*/  IABS R20, R22 ;  /* 0x0000001600147213 */ /* 0x000fe20000000000 */
[----:B------:R-:W-:Y:S01]  /*f7c0*/  IMAD.HI.U32 R9, R11, R14, RZ ;  /* 0x0000000e0b097227 */ /* 0x000fe200078e00ff */
[----:B------:R-:W-:-:S03]  /*f7d0*/  IABS R21, R27 ;  /* 0x0000001b00157213 */ /* 0x000fc60000000000 */
[--C-:B------:R-:W-:Y:S01]  /*f7e0*/  @!P5 IMAD.IADD R16, R16, 0x1, -R10.reuse ;  /* 0x000000011010d824 */ /* 0x100fe200078e0a0a */
[----:B------:R-:W-:Y:S01]  /*f7f0*/  ISETP.GE.AND P5, PT, R26, RZ, PT ;  /* 0x000000ff1a00720c */ /* 0x000fe20003fa6270 */
[----:B------:R-:W-:Y:S02]  /*f800*/  @!P4 IMAD.IADD R15, R15, 0x1, -R10 ;  /* 0x000000010f0fc824 */ /* 0x000fe400078e0a0a */
[----:B------:R-:W-:Y:S02]  /*f810*/  IMAD.MOV R8, RZ, RZ, -R9 ;  /* 0x000000ffff087224 */ /* 0x000fe400078e0a09 */
[----:B------:R-:W-:-:S04]  /*f820*/  IMAD.HI.U32 R9, R11, R20, RZ ;  /* 0x000000140b097227 */ /* 0x000fc800078e00ff */
[----:B------:R-:W-:Y:S01]  /*f830*/  @!P1 IMAD.MOV R30, RZ, RZ, -R30 ;  /* 0x000000ffff1e9224 */ /* 0x000fe200078e0a1e */
[----:B------:R-:W-:Y:S01]  /*f840*/  ISETP.GT.U32.AND P1, PT, R10, R18, PT ;  /* 0x000000120a00720c */ /* 0x000fe20003f24070 */
[----:B------:R-:W-:Y:S01]  /*f850*/  @!P6 IMAD.IADD R12, R12, 0x1, -R10 ;  /* 0x000000010c0ce824 */ /* 0x000fe200078e0a0a */
[C---:B------:R-:W-:Y:S01]  /*f860*/  ISETP.GT.U32.AND P6, PT, R10.reuse, R15, PT ;  /* 0x0000000f0a00720c */ /* 0x040fe20003fc4070 */
[----:B------:R-:W-:Y:S02]  /*f870*/  IMAD R14, R10, R8, R14 ;  /* 0x000000080a0e7224 */ /* 0x000fe400078e020e */
[----:B------:R-:W-:-:S04]  /*f880*/  IMAD.HI.U32 R8, R11, R21, RZ ;  /* 0x000000150b087227 */ /* 0x000fc800078e00ff */
[----:B------:R-:W-:Y:S02]  /*f890*/  IMAD.MOV R9, RZ, RZ, -R9 ;  /* 0x000000ffff097224 */ /* 0x000fe400078e0a09 */
[----:B------:R-:W-:Y:S02]  /*f8a0*/  IMAD.MOV R8, RZ, RZ, -R8 ;  /* 0x000000ffff087224 */ /* 0x000fe400078e0a08 */
[C---:B------:R-:W-:Y:S02]  /*f8b0*/  IMAD R9, R10.reuse, R9, R20 ;  /* 0x000000090a097224 */ /* 0x040fe400078e0214 */
[----:B------:R-:W-:Y:S02]  /*f8c0*/  IMAD.MOV.U32 R43, RZ, RZ, R17 ;  /* 0x000000ffff2b7224 */ /* 0x000fe400078e0011 */
[C---:B------:R-:W-:Y:S02]  /*f8d0*/  IMAD R8, R10.reuse, R8, R21 ;  /* 0x000000080a087224 */ /* 0x040fe400078e0215 */
[----:B------:R-:W-:Y:S01]  /*f8e0*/  @!P5 IMAD.MOV R43, RZ, RZ, -R43 ;  /* 0x000000ffff2bd224 */ /* 0x000fe200078e0a2b */
[----:B------:R-:W-:Y:S01]  /*f8f0*/  ISETP.GT.U32.AND P5, PT, R10, R9, PT ;  /* 0x000000090a00720c */ /* 0x000fe20003fa4070 */
[--C-:B------:R-:W-:Y:S01]  /*f900*/  @!P1 IMAD.IADD R18, R18, 0x1, -R10.reuse ;  /* 0x0000000112129824 */ /* 0x100fe200078e0a0a */
[C---:B------:R-:W-:Y:S01]  /*f910*/  ISETP.GT.U32.AND P1, PT, R10.reuse, R14, PT ;  /* 0x0000000e0a00720c */ /* 0x040fe20003f24070 */
[----:B------:R-:W-:Y:S01]  /*f920*/  @!P6 IMAD.IADD R15, R15, 0x1, -R10 ;  /* 0x000000010f0fe824 */ /* 0x000fe200078e0a0a */
[----:B------:R-:W-:Y:S01]  /*f930*/  ISETP.GT.U32.AND P6, PT, R10, R8, PT ;  /* 0x000000080a00720c */ /* 0x000fe20003fc4070 */
[----:B------:R-:W-:-:S05]  /*f940*/  VIADD R26, R0, 0x63 ;  /* 0x00000063001a7836 */ /* 0x000fca0000000000 */
[----:B------:R-:W-:-:S03]  /*f950*/  IABS R20, R26 ;  /* 0x0000001a00147213 */ /* 0x000fc60000000000 */
[--C-:B------:R-:W-:Y:S02]  /*f960*/  @!P5 IMAD.IADD R9, R9, 0x1, -R10.reuse ;  /* 0x000000010909d824 */ /* 0x100fe400078e0a0a */
[--C-:B------:R-:W-:Y:S01]  /*f970*/  @!P1 IMAD.IADD R14, R14, 0x1, -R10.reuse ;  /* 0x000000010e0e9824 */ /* 0x100fe200078e0a0a */
[----:B------:R-:W-:Y:S01]  /*f980*/  ISETP.GT.U32.AND P1, PT, R10, R16, PT ;  /* 0x000000100a00720c */ /* 0x000fe20003f24070 */
[----:B------:R-:W-:Y:S01]  /*f990*/  @!P6 IMAD.IADD R8, R8, 0x1, -R10 ;  /* 0x000000010808e824 */ /* 0x000fe200078e0a0a */
[----:B------:R-:W-:Y:S01]  /*f9a0*/  ISETP.GT.U32.AND P6, PT, R10, R9, PT ;  /* 0x000000090a00720c */ /* 0x000fe20003fc4070 */
[----:B------:R-:W-:Y:S02]  /*f9b0*/  IMAD.MOV.U32 R44, RZ, RZ, R18 ;  /* 0x000000ffff2c7224 */ /* 0x000fe400078e0012 */
[----:B------:R-:W-:-:S04]  /*f9c0*/  IMAD.HI.U32 R18, R11, R20, RZ ;  /* 0x000000140b127227 */ /* 0x000fc800078e00ff */
[----:B------:R-:W-:Y:S02]  /*f9d0*/  VIADD R17, R0, 0x65 ;  /* 0x0000006500117836 */ /* 0x000fe40000000000 */
[----:B------:R-:W-:Y:S01]  /*f9e0*/  IMAD.MOV R18, RZ, RZ, -R18 ;  /* 0x000000ffff127224 */ /* 0x000fe200078e0a12 */
[----:B------:R-:W-:Y:S02]  /*f9f0*/  ISETP.GE.AND P5, PT, R22, RZ, PT ;  /* 0x000000ff1600720c */ /* 0x000fe40003fa6270 */
[----:B------:R-:W-:Y:S01]  /*fa00*/  IABS R22, R17 ;  /* 0x0000001100167213 */ /* 0x000fe20000000000 */
[C---:B------:R-:W-:Y:S02]  /*fa10*/  IMAD R20, R10.reuse, R18, R20 ;  /* 0x000000120a147224 */ /* 0x040fe400078e0214 */
[----:B------:R-:W-:Y:S01]  /*fa20*/  @!P0 IMAD.MOV R44, RZ, RZ, -R44 ;  /* 0x000000ffff2c8224 */ /* 0x000fe200078e0a2c */
[----:B------:R-:W-:Y:S01]  /*fa30*/  ISETP.GT.U32.AND P0, PT, R10, R14, PT ;  /* 0x0000000e0a00720c */ /* 0x000fe20003f04070 */
[--C-:B------:R-:W-:Y:S01]  /*fa40*/  @!P1 IMAD.IADD R16, R16, 0x1, -R10.reuse ;  /* 0x0000000110109824 */ /* 0x100fe200078e0a0a */
[----:B------:R-:W-:Y:S01]  /*fa50*/  ISETP.GE.AND P1, PT, R28, RZ, PT ;  /* 0x000000ff1c00720c */ /* 0x000fe20003f26270 */
[----:B------:R-:W-:Y:S01]  /*fa60*/  @!P6 IMAD.IADD R9, R9, 0x1, -R10 ;  /* 0x000000010909e824 */ /* 0x000fe200078e0a0a */
[----:B------:R-:W-:Y:S01]  /*fa70*/  ISETP.GT.U32.AND P6, PT, R10, R20, PT ;  /* 0x000000140a00720c */ /* 0x000fe20003fc4070 */
[----:B------:R-:W-:-:S02]  /*fa80*/  IMAD.MOV.U32 R41, RZ, RZ, R15 ;  /* 0x000000ffff297224 */ /* 0x000fc400078e000f */
[----:B------:R-:W-:-:S04]  /*fa90*/  IMAD.HI.U32 R15, R11, R22, RZ ;  /* 0x000000160b0f7227 */ /* 0x000fc800078e00ff */
[----:B------:R-:W-:Y:S02]  /*faa0*/  VIADD R29, R0, 0x64 ;  /* 0x00000064001d7836 */ /* 0x000fe40000000000 */
[----:B------:R-:W-:Y:S01]  /*fab0*/  IMAD.MOV R15, RZ, RZ, -R15 ;  /* 0x000000ffff0f7224 */ /* 0x000fe200078e0a0f */
[----:B------:R-:W-:Y:S02]  /*fac0*/  ISETP.GE.AND P4, PT, R23, RZ, PT ;  /* 0x000000ff1700720c */ /* 0x000fe40003f86270 */
[----:B------:R-:W-:Y:S01]  /*fad0*/  IABS R23, R29 ;  /* 0x0000001d00177213 */ /* 0x000fe20000000000 */
[----:B------:R-:W-:Y:S02]  /*fae0*/  IMAD R22, R10, R15, R22 ;  /* 0x0000000f0a167224 */ /* 0x000fe400078e0216 */
[----:B------:R-:W-:Y:S02]  /*faf0*/  IMAD.MOV.U32 R45, RZ, RZ, R19 ;  /* 0x000000ffff2d7224 */ /* 0x000fe400078e0013 */
[--C-:B------:R-:W-:Y:S01]  /*fb00*/  @!P0 IMAD.IADD R14, R14, 0x1, -R10.reuse ;  /* 0x000000010e0e8824 */ /* 0x100fe200078e0a0a */
[----:B------:R-:W-:Y:S01]  /*fb10*/  ISETP.GE.AND P0, PT, R25, RZ, PT ;  /* 0x000000ff1900720c */ /* 0x000fe20003f06270 */
[----:B------:R-:W-:Y:S01]  /*fb20*/  @!P1 IMAD.MOV R41, RZ, RZ, -R41 ;  /* 0x000000ffff299224 */ /* 0x000fe200078e0a29 */
[----:B------:R-:W-:Y:S01]  /*fb30*/  ISETP.GT.U32.AND P1, PT, R10, R8, PT ;  /* 0x000000080a00720c */ /* 0x000fe20003f24070 */
[----:B------:R-:W-:Y:S01]  /*fb40*/  @!P6 IMAD.IADD R20, R20, 0x1, -R10 ;  /* 0x000000011414e824 */ /* 0x000fe200078e0a0a */
[----:B------:R-:W-:Y:S01]  /*fb50*/  ISETP.GT.U32.AND P6, PT, R10, R22, PT ;  /* 0x000000160a00720c */ /* 0x000fe20003fc4070 */
[----:B------:R-:W-:-:S04]  /*fb60*/  IMAD.HI.U32 R19, R11, R23, RZ ;  /* 0x000000170b137227 */ /* 0x000fc800078e00ff */
[----:B------:R-:W-:Y:S02]  /*fb70*/  VIADD R25, R0, 0x66 ;  /* 0x0000006600197836 */ /* 0x000fe40000000000 */
[----:B------:R-:W-:Y:S01]  /*fb80*/  @!P3 IMAD.MOV R45, RZ, RZ, -R45 ;  /* 0x000000ffff2db224 */ /* 0x000fe200078e0a2d */
[C---:B------:R-:W-:Y:S01]  /*fb90*/  ISETP.GT.U32.AND P3, PT, R10.reuse, R12, PT ;  /* 0x0000000c0a00720c */ /* 0x040fe20003f64070 */
[----:B------:R-:W-:Y:S01]  /*fba0*/  IMAD.MOV.U32 R42, RZ, RZ, R16 ;  /* 0x000000ffff2a7224 */ /* 0x000fe200078e0010 */
[----:B------:R-:W-:Y:S01]  /*fbb0*/  IABS R21, R25 ;  /* 0x0000001900157213 */ /* 0x000fe20000000000 */
[----:B------:R-:W-:Y:S01]  /*fbc0*/  IMAD.MOV R16, RZ, RZ, -R19 ;  /* 0x000000ffff107224 */ /* 0x000fe200078e0a13 */
[----:B------:R-:W-:Y:S03]  /*fbd0*/  STL.64 [R1+0x1300], R58 ;  /* 0x0013003a01007387 */ /* 0x000fe60000100a00 */
[----:B------:R-:W-:Y:S01]  /*fbe0*/  IMAD R23, R10, R16, R23 ;  /* 0x000000100a177224 */ /* 0x000fe200078e0217 */
[----:B------:R-:W-:Y:S01]  /*fbf0*/  STL.64 [R1+0x1310], R50 ;  /* 0x0013103201007387 */ /* 0x000fe20000100a00 */
[----:B------:R-:W-:-:S03]  /*fc00*/  IMAD.HI.U32 R15, R11, R21, RZ ;  /* 0x000000150b0f7227 */ /* 0x000fc600078e00ff */
[----:B------:R0:W-:Y:S01]  /*fc10*/  STL [R1+0x12c], R30 ;  /* 0x00012c1e01007387 */ /* 0x0001e20000100800 */
[--C-:B------:R-:W-:Y:S01]  /*fc20*/  @!P1 IMAD.IADD R8, R8, 0x1, -R10.reuse ;  /* 0x0000000108089824 */ /* 0x100fe200078e0a0a */
[----:B------:R-:W-:Y:S01]  /*fc30*/  ISETP.GT.U32.AND P1, PT, R10, R23, PT ;  /* 0x000000170a00720c */ /* 0x000fe20003f24070 */
[--C-:B------:R-:W-:Y:S02]  /*fc40*/  @!P6 IMAD.IADD R22, R22, 0x1, -R10.reuse ;  /* 0x000000011616e824 */ /* 0x100fe400078e0a0a */
[----:B------:R-:W-:Y:S02]  /*fc50*/  IMAD.MOV R15, RZ, RZ, -R15 ;  /* 0x000000ffff0f7224 */ /* 0x000fe400078e0a0f */
[----:B0-----:R-:W-:Y:S02]  /*fc60*/  VIADD R30, R0, 0x69 ;  /* 0x00000069001e7836 */ /* 0x001fe40000000000 */
[----:B------:R-:W-:-:S03]  /*fc70*/  @!P3 IMAD.IADD R12, R12, 0x1, -R10 ;  /* 0x000000010c0cb824 */ /* 0x000fc600078e0a0a */
[----:B------:R-:W-:Y:S01]  /*fc80*/  IABS R19, R30 ;  /* 0x0000001e00137213 */ /* 0x000fe20000000000 */
[----:B------:R-:W-:Y:S01]  /*fc90*/  IMAD R21, R10, R15, R21 ;  /* 0x0000000f0a157224 */ /* 0x000fe200078e0215 */
[----:B------:R-:W-:Y:S02]  /*fca0*/  ISETP.GE.AND P3, PT, R24, RZ, PT ;  /* 0x000000ff1800720c */ /* 0x000fe40003f66270 */
[----:B------:R-:W-:Y:S01]  /*fcb0*/  ISETP.GT.U32.AND P6, PT, R10, R22, PT ;  /* 0x000000160a00720c */ /* 0x000fe20003fc4070 */
[----:B------:R-:W-:-:S04]  /*fcc0*/  IMAD.HI.U32 R15, R11, R19, RZ ;  /* 0x000000130b0f7227 */ /* 0x000fc800078e00ff */
[----:B------:R-:W-:Y:S02]  /*fcd0*/  IMAD.MOV.U32 R39, RZ, RZ, R9 ;  /* 0x000000ffff277224 */ /* 0x000fe400078e0009 */
[----:B------:R-:W-:Y:S02]  /*fce0*/  IMAD.MOV R9, RZ, RZ, -R15 ;  /* 0x000000ffff097224 */ /* 0x000fe400078e0a0f */
[----:B------:R-:W-:Y:S01]  /*fcf0*/  @!P4 IMAD.MOV R42, RZ, RZ, -R42 ;  /* 0x000000ffff2ac224 */ /* 0x000fe200078e0a2a */
[----:B------:R-:W-:Y:S01]  /*fd00*/  ISETP.GE.AND P4, PT, R27, RZ, PT ;  /* 0x000000ff1b00720c */ /* 0x000fe20003f86270 */
[----:B------:R-:W-:Y:S02]  /*fd10*/  @!P1 IMAD.IADD R23, R23, 0x1, -R10 ;  /* 0x0000000117179824 */ /* 0x000fe400078e0a0a */
[----:B------:R-:W-:Y:S02]  /*fd20*/  IMAD.MOV.U32 R40, RZ, RZ, R12 ;  /* 0x000000ffff287224 */ /* 0x000fe400078e000c */
[----:B------:R-:W-:-:S02]  /*fd30*/  IMAD R19, R10, R9, R19 ;  /* 0x000000090a137224 */ /* 0x000fc400078e0213 */
[----:B------:R-:W-:Y:S01]  /*fd40*/  @!P3 IMAD.MOV R40, RZ, RZ, -R40 ;  /* 0x000000ffff28b224 */ /* 0x000fe200078e0a28 */
[----:B------:R-:W-:Y:S01]  /*fd50*/  ISETP.GT.U32.AND P3, PT, R10, R23, PT ;  /* 0x000000170a00720c */ /* 0x000fe20003f64070 */
[----:B------:R-:W-:Y:S01]  /*fd60*/  @!P6 IMAD.IADD R22, R22, 0x1, -R10 ;  /* 0x000000011616e824 */ /* 0x000fe200078e0a0a */
[----:B------:R-:W-:Y:S01]  /*fd70*/  ISETP.GT.U32.AND P6, PT, R10, R19, PT ;  /* 0x000000130a00720c */ /* 0x000fe20003fc4070 */
[----:B------:R-:W-:Y:S02]  /*fd80*/  VIADD R31, R0, 0x6a ;  /* 0x0000006a001f7836 */ /* 0x000fe40000000000 */
[----:B------:R-:W-:-:S03]  /*fd90*/  IMAD.MOV.U32 R38, RZ, RZ, R8 ;  /* 0x000000ffff267224 */ /* 0x000fc600078e0008 */
[----:B------:R-:W-:Y:S01]  /*fda0*/  IABS R18, R31 ;  /* 0x0000001f00127213 */ /* 0x000fe20000000000 */
[----:B------:R-:W-:Y:S01]  /*fdb0*/  @!P4 IMAD.MOV R38, RZ, RZ, -R38 ;  /* 0x000000ffff26c224 */ /* 0x000fe200078e0a26 */
[----:B------:R-:W-:Y:S01]  /*fdc0*/  ISETP.GE.AND P4, PT, R29, RZ, PT ;  /* 0x000000ff1d00720c */ /* 0x000fe20003f86270 */
[----:B------:R-:W-:Y:S02]  /*fdd0*/  VIADD R28, R0, 0x68 ;  /* 0x00000068001c7836 */ /* 0x000fe40000000000 */
[----:B------:R-:W-:Y:S02]  /*fde0*/  IMAD.MOV.U32 R32, RZ, RZ, R14 ;  /* 0x000000ffff207224 */ /* 0x000fe400078e000e */
[----:B------:R-:W-:Y:S01]  /*fdf0*/  @!P5 IMAD.MOV R39, RZ, RZ, -R39 ;  /* 0x000000ffff27d224 */ /* 0x000fe200078e0a27 */
[----:B------:R-:W-:Y:S01]  /*fe00*/  ISETP.GT.U32.AND P5, PT, R10, R21, PT ;  /* 0x000000150a00720c */ /* 0x000fe20003fa4070 */
[----:B------:R-:W-:Y:S02]  /*fe10*/  VIADD R29, R0, 0x6b ;  /* 0x0000006b001d7836 */ /* 0x000fe40000000000 */
[----:B------:R-:W-:Y:S01]  /*fe20*/  IMAD.HI.U32 R14, R11, R18, RZ ;  /* 0x000000120b0e7227 */ /* 0x000fe200078e00ff */
[----:B------:R-:W-:-:S03]  /*fe30*/  IABS R24, R28 ;  /* 0x0000001c00187213 */ /* 0x000fc60000000000 */
[--C-:B------:R-:W-:Y:S01]  /*fe40*/  @!P3 IMAD.IADD R23, R23, 0x1, -R10.reuse ;  /* 0x000000011717b824 */ /* 0x100fe200078e0a0a */
[----:B------:R-:W-:Y:S01]  /*fe50*/  ISETP.GE.AND P3, PT, R17, RZ, PT ;  /* 0x000000ff1100720c */ /* 0x000fe20003f66270 */
[----:B------:R-:W-:Y:S01]  /*fe60*/  @!P6 IMAD.IADD R19, R19, 0x1, -R10 ;  /* 0x000000011313e824 */ /* 0x000fe200078e0a0a */
[----:B------:R-:W-:Y:S01]  /*fe70*/  IABS R17, R29 ;  /* 0x0000001d00117213 */ /* 0x000fe20000000000 */
[----:B------:R-:W-:Y:S02]  /*fe80*/  IMAD.MOV R8, RZ, RZ, -R14 ;  /* 0x000000ffff087224 */ /* 0x000fe400078e0a0e */
[----:B------:R-:W-:Y:S01]  /*fe90*/  @!P0 IMAD.MOV R32, RZ, RZ, -R32 ;  /* 0x000000ffff208224 */ /* 0x000fe200078e0a20 */
[C---:B------:R-:W-:Y:S01]  /*fea0*/  ISETP.GT.U32.AND P0, PT, R10.reuse, R20, PT ;  /* 0x000000140a00720c */ /* 0x040fe20003f04070 */
[C---:B------:R-:W-:Y:S01]  /*feb0*/  IMAD R18, R10.reuse, R8, R18 ;  /* 0x000000080a127224 */ /* 0x040fe200078e0212 */
[----:B------:R-:W-:Y:S01]  /*fec0*/  ISETP.GT.U32.AND P6, PT, R10, R19, PT ;  /* 0x000000130a00720c */ /* 0x000fe20003fc4070 */
[----:B------:R-:W-:-:S04]  /*fed0*/  IMAD.HI.U32 R16, R11, R24, RZ ;  /* 0x000000180b107227 */ /* 0x000fc800078e00ff */
[----:B------:R-:W-:-:S04]  /*fee0*/  IMAD.HI.U32 R8, R11, R17, RZ ;  /* 0x000000110b087227 */ /* 0x000fc800078e00ff */
[----:B------:R-:W-:Y:S02]  /*fef0*/  IMAD.MOV R16, RZ, RZ, -R16 ;  /* 0x000000ffff107224 */ /* 0x000fe400078e0a10 */
[----:B------:R-:W-:Y:S02]  /*ff00*/  @!P5 IMAD.IADD R21, R21, 0x1, -R10 ;  /* 0x000000011515d824 */ /* 0x000fe400078e0a0a */
[----:B------:R-:W-:Y:S02]  /*ff10*/  IMAD.MOV R8, RZ, RZ, -R8 ;  /* 0x000000ffff087224 */ /* 0x000fe400078e0a08 */
[C---:B------:R-:W-:Y:S01]  /*ff20*/  IMAD R24, R10.reuse, R16, R24 ;  /* 0x000000100a187224 */ /* 0x040fe200078e0218 */
[C---:B------:R-:W-:Y:S01]  /*ff30*/  ISETP.GT.U32.AND P5, PT, R10.reuse, R21, PT ;  /* 0x000000150a00720c */ /* 0x040fe20003fa4070 */
[----:B------:R-:W-:Y:S02]  /*ff40*/  IMAD R17, R10, R8, R17 ;  /* 0x000000080a117224 */ /* 0x000fe400078e0211 */
[--C-:B------:R-:W-:Y:S01]  /*ff50*/  @!P0 IMAD.IADD R20, R20, 0x1, -R10.reuse ;  /* 0x0000000114148824 */ /* 0x100fe200078e0a0a */
[C---:B------:R-:W-:Y:S01]  /*ff60*/  ISETP.GT.U32.AND P0, PT, R10.reuse, R24, PT ;  /* 0x000000180a00720c */ /* 0x040fe20003f04070 */
[----:B------:R-:W-:Y:S01]  /*ff70*/  @!P6 IMAD.IADD R19, R19, 0x1, -R10 ;  /* 0x000000011313e824 */ /* 0x000fe200078e0a0a */
[----:B------:R-:W-:-:S02]  /*ff80*/  ISETP.GT.U32.AND P6, PT, R10, R17, PT ;  /* 0x000000110a00720c */ /* 0x000fc40003fc4070 */
[----:B------:R-:W-:Y:S01]  /*ff90*/  ISETP.GE.AND P1, PT, R26, RZ, PT ;  /* 0x000000ff1a00720c */ /* 0x000fe20003f26270 */
[C---:B------:R-:W-:Y:S02]  /*ffa0*/  VIADD R26, R0.reuse, 0x6c ;  /* 0x0000006c001a7836 */ /* 0x040fe40000000000 */
[----:B------:R-:W-:Y:S02]  /*ffb0*/  VIADD R60, R0, 0x6d ;  /* 0x0000006d003c7836 */ /* 0x000fe40000000000 */
[--C-:B------:R-:W-:Y:S01]  /*ffc0*/  @!P5 IMAD.IADD R21, R21, 0x1, -R10.reuse ;  /* 0x000000011515d824 */ /* 0x100fe200078e0a0a */
[----:B------:R-:W-:Y:S02]  /*ffd0*/  ISETP.GT.U32.AND P5, PT, R10, R18, PT ;  /* 0x000000120a00720c */ /* 0x000fe40003fa4070 */
[----:B------:R-:W-:Y:S01]  /*ffe0*/  IABS R16, R26 ;  /* 0x0000001a00107213 */ /* 0x000fe20000000000 */
[--C-:B------:R-:W-:Y:S01]  /*fff0*/  @!P0 IMAD.IADD R24, R24, 0x1, -R10.reuse ;  /* 0x0000000118188824 */ /* 0x100fe200078e0a0a */
[----:B------:R-:W-:Y:S01]  /*10000*/  IABS R15, R60 ;  /* 0x0000003c000f7213 */ /* 0x000fe20000000000 */
[----:B------:R-:W-:-:S02]  /*10010*/  @!P6 IMAD.IADD R17, R17, 0x1, -R10 ;  /* 0x000000011111e824 */ /* 0x000fc400078e0a0a */
[C---:B------:R-:W-:Y:S01]  /*10020*/  IMAD.HI.U32 R12, R11.reuse, R16, RZ ;  /* 0x000000100b0c7227 */ /* 0x040fe200078e00ff */
[C---:B------:R-:W-:Y:S02]  /*10030*/  ISETP.GT.U32.AND P0, PT, R10.reuse, R24, PT ;  /* 0x000000180a00720c */ /* 0x040fe40003f04070 */
[----:B------:R-:W-:Y:S01]  /*10040*/  ISETP.GT.U32.AND P6, PT, R10, R17, PT ;  /* 0x000000110a00720c */ /* 0x000fe20003fc4070 */
[----:B------:R-:W-:-:S04]  /*10050*/  IMAD.HI.U32 R14, R11, R15, RZ ;  /* 0x0000000f0b0e7227 */ /* 0x000fc800078e00ff */
[----:B------:R-:W-:Y:S02]  /*10060*/  IMAD.MOV R8, RZ, RZ, -R12 ;  /* 0x000000ffff087224 */ /* 0x000fe400078e0a0c */
[----:B------:R-:W-:Y:S02]  /*10070*/  IMAD.MOV R12, RZ, RZ, -R14 ;  /* 0x000000ffff0c7224 */ /* 0x000fe400078e0a0e */
[----:B------:R-:W-:Y:S02]  /*10080*/  @!P5 IMAD.IADD R18, R18, 0x1, -R10 ;  /* 0x000000011212d824 */ /* 0x000fe400078e0a0a */
[----:B------:R-:W-:Y:S02]  /*10090*/  VIADD R52, R0, 0x70 ;  /* 0x0000007000347836 */ /* 0x000fe40000000000 */
[----:B------:R-:W-:Y:S02]  /*100a0*/  IMAD.MOV.U32 R37, RZ, RZ, R20 ;  /* 0x000000ffff257224 */ /* 0x000fe400078e0014 */
[C---:B------:R-:W-:Y:S01]  /*100b0*/  IMAD R15, R10.reuse, R12, R15 ;  /* 0x0000000c0a0f7224 */ /* 0x040fe200078e020f */
[----:B------:R-:W-:Y:S01]  /*100c0*/  IABS R14, R52 ;  /* 0x00000034000e7213 */ /* 0x000fe20000000000 */
[----:B------:R-:W-:Y:S01]  /*100d0*/  @!P1 IMAD.MOV R37, RZ, RZ, -R37 ;  /* 0x000000ffff259224 */ /* 0x000fe200078e0a25 */
[----:B------:R-:W-:Y:S01]  /*100e0*/  ISETP.GT.U32.AND P1, PT, R10, R18, PT ;  /* 0x000000120a00720c */ /* 0x000fe20003f24070 */
[--C-:B------:R-:W-:Y:S01]  /*100f0*/  @!P0 IMAD.IADD R24, R24, 0x1, -R10.reuse ;  /* 0x0000000118188824 */ /* 0x100fe200078e0a0a */
[----:B------:R-:W-:Y:S01]  /*10100*/  ISETP.GE.AND P0, PT, R25, RZ, PT ;  /* 0x000000ff1900720c */ /* 0x000fe20003f06270 */
[----:B------:R-:W-:Y:S01]  /*10110*/  @!P6 IMAD.IADD R17, R17, 0x1, -R10 ;  /* 0x000000011111e824 */ /* 0x000fe200078e0a0a */
[----:B------:R-:W-:Y:S01]  /*10120*/  ISETP.GT.U32.AND P6, PT, R10, R15, PT ;  /* 0x0000000f0a00720c */ /* 0x000fe20003fc4070 */
[----:B------:R-:W-:-:S02]  /*10130*/  VIADD R66, R0, 0x6e ;  /* 0x0000006e00427836 */ /* 0x000fc40000000000 */
[----:B------:R-:W-:-:S03]  /*10140*/  IMAD.HI.U32 R25, R11, R14, RZ ;  /* 0x0000000e0b197227 */ /* 0x000fc600078e00ff */
[----:B------:R-:W-:Y:S01]  /*10150*/  IABS R27, R66 ;  /* 0x00000042001b7213 */ /* 0x000fe20000000000 */
[----:B------:R-:W-:Y:S02]  /*10160*/  IMAD R16, R10, R8, R16 ;  /* 0x000000080a107224 */ /* 0x000fe400078e0210 */
[----:B------:R-:W-:Y:S02]  /*10170*/  IMAD.MOV R25, RZ, RZ, -R25 ;  /* 0x000000ffff197224 */ /* 0x000fe400078e0a19 */
[----:B------:R-:W-:Y:S01]  /*10180*/  @!P1 IMAD.IADD R18, R18, 0x1, -R10 ;  /* 0x0000000112129824 */ /* 0x000fe200078e0a0a */
[C---:B------:R-:W-:Y:S01]  /*10190*/  ISETP.GT.U32.AND P1, PT, R10.reuse, R16, PT ;  /* 0x000000100a00720c */ /* 0x040fe20003f24070 */
[----:B------:R-:W-:Y:S02]  /*101a0*/  IMAD R14, R10, R25, R14 ;  /* 0x000000190a0e7224 */ /* 0x000fe400078e020e */
[----:B------:R-:W-:-:S04]  /*101b0*/  IMAD.HI.U32 R9, R11, R27, RZ ;  /* 0x0000001b0b097227 */ /* 0x000fc800078e00ff */
[--C-:B------:R-:W-:Y:S01]  /*101c0*/  @!P6 IMAD.IADD R15, R15, 0x1, -R10.reuse ;  /* 0x000000010f0fe824 */ /* 0x100fe200078e0a0a */
[----:B------:R-:W-:Y:S01]  /*101d0*/  ISETP.GT.U32.AND P6, PT, R10, R14, PT ;  /* 0x0000000e0a00720c */ /* 0x000fe20003fc4070 */
[C---:B------:R-:W-:Y:S02]  /*101e0*/  VIADD R55, R0.reuse, 0x71 ;  /* 0x0000007100377836 */ /* 0x040fe40000000000 */
[----:B------:R-:W-:Y:S02]  /*101f0*/  IMAD.MOV R9, RZ, RZ, -R9 ;  /* 0x000000ffff097224 */ /* 0x000fe400078e0a09 */
[----:B------:R-:W-:Y:S01]  /*10200*/  VIADD R54, R0, 0x72 ;  /* 0x0000007200367836 */ /* 0x000fe20000000000 */
[----:B------:R-:W-:Y:S01]  /*10210*/  IABS R12, R55 ;  /* 0x00000037000c7213 */ /* 0x000fe20000000000 */
[----:B------:R-:W-:Y:S02]  /*10220*/  IMAD R27, R10, R9, R27 ;  /* 0x000000090a1b7224 */ /* 0x000fe400078e021b */
[----:B------:R-:W-:Y:S01]  /*10230*/  VIADD R49, R0, 0x73 ;  /* 0x0000007300317836 */ /* 0x000fe20000000000 */
[----:B------:R-:W-:Y:S01]  /*10240*/  IABS R9, R54 ;  /* 0x0000003600097213 */ /* 0x000fe20000000000 */
[----:B------:R-:W-:Y:S01]  /*10250*/  @!P1 IMAD.IADD R16, R16, 0x1, -R10 ;  /* 0x0000000110109824 */ /* 0x000fe200078e0a0a */
[----:B------:R-:W-:Y:S01]  /*10260*/  ISETP.GE.AND P5, PT, R28, RZ, PT ;  /* 0x000000ff1c00720c */ /* 0x000fe20003fa6270 */
[----:B------:R-:W-:Y:S01]  /*10270*/  IMAD.HI.U32 R20, R11, R12, RZ ;  /* 0x0000000c0b147227 */ /* 0x000fe200078e00ff */
[----:B------:R-:W-:-:S03]  /*10280*/  IABS R8, R49 ;  /* 0x0000003100087213 */ /* 0x000fc60000000000 */
[----:B------:R-:W-:-:S04]  /*10290*/  IMAD.HI.U32 R28, R11, R9, RZ ;  /* 0x000000090b1c7227 */ /* 0x000fc800078e00ff */
[----:B------:R-:W-:Y:S01]  /*102a0*/  @!P6 IMAD.IADD R14, R14, 0x1, -R10 ;  /* 0x000000010e0ee824 */ /* 0x000fe200078e0a0a */
[----:B------:R-:W-:Y:S01]  /*102b0*/  ISETP.GT.U32.AND P6, PT, R10, R16, PT ;  /* 0x000000100a00720c */ /* 0x000fe20003fc4070 */
[C---:B------:R-:W-:Y:S02]  /*102c0*/  VIADD R61, R0.reuse, 0x74 ;  /* 0x00000074003d7836 */ /* 0x040fe40000000000 */
[----:B------:R-:W-:Y:S02]  /*102d0*/  IMAD.MOV R20, RZ, RZ, -R20 ;  /* 0x000000ffff147224 */ /* 0x000fe400078e0a14 */
[----:B------:R-:W-:Y:S02]  /*102e0*/  IMAD.MOV R28, RZ, RZ, -R28 ;  /* 0x000000ffff1c7224 */ /* 0x000fe400078e0a1c */
[----:B------:R-:W-:Y:S01]  /*102f0*/  VIADD R57, R0, 0x75 ;  /* 0x0000007500397836 */ /* 0x000fe20000000000 */
[C---:B------:R-:W-:Y:S01]  /*10300*/  ISETP.GT.U32.AND P1, PT, R10.reuse, R27, PT ;  /* 0x0000001b0a00720c */ /* 0x040fe20003f24070 */
[----:B------:R-:W-:Y:S01]  /*10310*/  IMAD.HI.U32 R25, R11, R8, RZ ;  /* 0x000000080b197227 */ /* 0x000fe200078e00ff */
[----:B------:R-:W-:Y:S03]  /*10320*/  STL.64 [R1+0x1320], R44 ;  /* 0x0013202c01007387 */ /* 0x000fe60000100a00 */
[C---:B------:R-:W-:Y:S01]  /*10330*/  IMAD R12, R10.reuse, R20, R12 ;  /* 0x000000140a0c7224 */ /* 0x040fe200078e020c */
[----:B------:R-:W-:Y:S01]  /*10340*/  IABS R20, R61 ;  /* 0x0000003d00147213 */ /* 0x000fe20000000000 */
[C---:B------:R-:W-:Y:S01]  /*10350*/  IMAD R9, R10.reuse, R28, R9 ;  /* 0x0000001c0a097224 */ /* 0x040fe200078e0209 */
[----:B------:R-:W-:Y:S01]  /*10360*/  IABS R28, R57 ;  /* 0x00000039001c7213 */ /* 0x000fe20000000000 */
[----:B------:R-:W-:Y:S01]  /*10370*/  IMAD.MOV R25, RZ, RZ, -R25 ;  /* 0x000000ffff197224 */ /* 0x000fe200078e0a19 */
[----:B------:R-:W-:Y:S04]  /*10380*/  STL.64 [R1+0x1330], R42 ;  /* 0x0013302a01007387 */ /* 0x000fe80000100a00 */
[----:B------:R-:W-:Y:S01]  /*10390*/  STL.64 [R1+0x1340], R40 ;  /* 0x0013402801007387 */ /* 0x000fe20000100a00 */
[----:B------:R-:W-:-:S03]  /*103a0*/  IMAD R8, R10, R25, R8 ;  /* 0x000000190a087224 */ /* 0x000fc600078e0208 */
[----:B------:R0:W-:Y:S01]  /*103b0*/  STL [R1+0x4], R32 ;  /* 0x0000042001007387 */ /* 0x0001e20000100800 */
[----:B------:R-:W-:Y:S02]  /*103c0*/  IMAD.MOV.U32 R25, RZ, RZ, R28 ;  /* 0x000000ffff197224 */ /* 0x000fe400078e001c */
[----:B------:R-:W-:Y:S01]  /*103d0*/  @!P6 IMAD.IADD R16, R16, 0x1, -R10 ;  /* 0x000000011010e824 */ /* 0x000fe200078e0a0a */
[----:B------:R-:W-:Y:S01]  /*103e0*/  ISETP.GT.U32.AND P6, PT, R10, R9, PT ;  /* 0x000000090a00720c */ /* 0x000fe20003fc4070 */
[----:B------:R-:W-:Y:S02]  /*103f0*/  IMAD.MOV.U32 R36, RZ, RZ, R23 ;  /* 0x000000ffff247224 */ /* 0x000fe400078e0017 */
[----:B0-----:R-:W-:-:S04]  /*10400*/  IMAD.HI.U32 R32, R11, R20, RZ ;  /* 0x000000140b207227 */ /* 0x001fc800078e00ff */
[----:B------:R-:W-:Y:S02]  /*10410*/  IMAD.MOV R28, RZ, RZ, -R32 ;  /* 0x000000ffff1c7224 */ /* 0x000fe400078e0a20 */
[----:B------:R-:W-:Y:S02]  /*10420*/  VIADD R62, R0, 0x76 ;  /* 0x00000076003e7836 */ /* 0x000fe40000000000 */
[----:B------:R-:W-:-:S04]  /*10430*/  IMAD.HI.U32 R23, R11, R25, RZ ;  /* 0x000000190b177227 */ /* 0x000fc800078e00ff */
[----:B------:R-:W-:Y:S02]  /*10440*/  @!P1 IMAD.IADD R27, R27, 0x1, -R10 ;  /* 0x000000011b1b9824 */ /* 0x000fe400078e0a0a */
[----:B------:R-:W-:Y:S02]  /*10450*/  IMAD.MOV.U32 R35, RZ, RZ, R22 ;  /* 0x000000ffff237224 */ /* 0x000fe400078e0016 */
[----:B------:R-:W-:Y:S02]  /*10460*/  IMAD.MOV.U32 R42, RZ, RZ, R21 ;  /* 0x000000ffff2a7224 */ /* 0x000fe400078e0015 */
[C---:B------:R-:W-:Y:S01]  /*10470*/  IMAD R21, R10.reuse, R28, R20 ;  /* 0x0000001c0a157224 */ /* 0x040fe200078e0214 */
[----:B------:R-:W-:Y:S01]  /*10480*/  IABS R33, R62 ;  /* 0x0000003e00217213 */ /* 0x000fe20000000000 */
[----:B------:R-:W-:Y:S01]  /*10490*/  IMAD.MOV R20, RZ, RZ, -R23 ;  /* 0x000000ffff147224 */ /* 0x000fe200078e0a17 */
[----:B------:R-:W-:Y:S01]  /*104a0*/  ISETP.GT.U32.AND P1, PT, R10, R12, PT ;  /* 0x0000000c0a00720c */ /* 0x000fe20003f24070 */
[----:B------:R-:W-:-:S02]  /*104b0*/  VIADD R64, R0, 0x78 ;  /* 0x0000007800407836 */ /* 0x000fc40000000000 */
[----:B------:R-:W-:Y:S01]  /*104c0*/  @!P3 IMAD.MOV R35, RZ, RZ, -R35 ;  /* 0x000000ffff23b224 */ /* 0x000fe200078e0a23 */
[C---:B------:R-:W-:Y:S01]  /*104d0*/  ISETP.GT.U32.AND P3, PT, R10.reuse, R27, PT ;  /* 0x0000001b0a00720c */ /* 0x040fe20003f64070 */
[C---:B------:R-:W-:Y:S01]  /*104e0*/  IMAD R20, R10.reuse, R20, R25 ;  /* 0x000000140a147224 */ /* 0x040fe200078e0219 */
[----:B------:R-:W-:Y:S01]  /*104f0*/  IABS R34, R64 ;  /* 0x0000004000227213 */ /* 0x000fe20000000000 */
[----:B------:R-:W-:Y:S01]  /*10500*/  @!P4 IMAD.MOV R36, RZ, RZ, -R36 ;  /* 0x000000ffff24c224 */ /* 0x000fe200078e0a24 */
[C---:B------:R-:W-:Y:S01]  /*10510*/  ISETP.GT.U32.AND P4, PT, R10.reuse, R15, PT ;  /* 0x0000000f0a00720c */ /* 0x040fe20003f84070 */
[----:B------:R-:W-:Y:S02]  /*10520*/  IMAD.MOV.U32 R28, RZ, RZ, R33 ;  /* 0x000000ffff1c7224 */ /* 0x000fe400078e0021 */
[----:B------:R-:W-:Y:S01]  /*10530*/  @!P6 IMAD.IADD R9, R9, 0x1, -R10 ;  /* 0x000000010909e824 */ /* 0x000fe200078e0a0a */
[----:B------:R-:W-:Y:S01]  /*10540*/  ISETP.GT.U32.AND P6, PT, R10, R20, PT ;  /* 0x000000140a00720c */ /* 0x000fe20003fc4070 */
[----:B------:R-:W-:-:S04]  /*10550*/  IMAD.HI.U32 R23, R11, R28, RZ ;  /* 0x0000001c0b177227 */ /* 0x000fc800078e00ff */
[----:B------:R-:W-:Y:S02]  /*10560*/  IMAD.MOV.U32 R22, RZ, RZ, R34 ;  /* 0x000000ffff167224 */ /* 0x000fe400078e0022 */
[----:B------:R-:W-:Y:S01]  /*10570*/  @!P0 IMAD.MOV R42, RZ, RZ, -R42 ;  /* 0x000000ffff2a8224 */ /* 0x000fe200078e0a2a */
[----:B------:R-:W-:Y:S01]  /*10580*/  ISETP.GT.U32.AND P0, PT, R10, R14, PT ;  /* 0x0000000e0a00720c */ /* 0x000fe20003f04070 */
[----:B------:R-:W-:Y:S02]  /*10590*/  IMAD.MOV R23, RZ, RZ, -R23 ;  /* 0x000000ffff177224 */ /* 0x000fe400078e0a17 */
[--C-:B------:R-:W-:Y:S02]  /*105a0*/  @!P1 IMAD.IADD R12, R12, 0x1, -R10.reuse ;  /* 0x000000010c0c9824 */ /* 0x100fe400078e0a0a */
[----:B------:R-:W-:Y:S01]  /*105b0*/  @!P3 IMAD.IADD R27, R27, 0x1, -R10 ;  /* 0x000000011b1bb824 */ /* 0x000fe200078e0a0a */
[C---:B------:R-:W-:Y:S01]  /*105c0*/  ISETP.GT.U32.AND P3, PT, R10.reuse, R21, PT ;  /* 0x000000150a00720c */ /* 0x040fe20003f64070 */
[----:B------:R-:W-:Y:S01]  /*105d0*/  IMAD.HI.U32 R25, R11, R22, RZ ;  /* 0x000000160b197227 */ /* 0x000fe200078e00ff */
[----:B------:R-:W-:-:S03]  /*105e0*/  ISETP.GT.U32.AND P1, PT, R10, R12, PT ;  /* 0x0000000c0a00720c */ /* 0x000fc60003f24070 */
[----:B------:R-:W-:Y:S02]  /*105f0*/  IMAD R28, R10, R23, R28 ;  /* 0x000000170a1c7224 */ /* 0x000fe400078e021c */
[----:B------:R-:W-:Y:S02]  /*10600*/  IMAD.MOV R25, RZ, RZ, -R25 ;  /* 0x000000ffff197224 */ /* 0x000fe400078e0a19 */
[----:B------:R-:W-:Y:S02]  /*10610*/  VIADD R53, R0, 0x79 ;  /* 0x0000007900357836 */ /* 0x000fe40000000000 */
[--C-:B------:R-:W-:Y:S01]  /*10620*/  @!P4 IMAD.IADD R15, R15, 0x1, -R10.reuse ;  /* 0x000000010f0fc824 */ /* 0x100fe200078e0a0a */
[----:B------:R-:W-:Y:S01]  /*10630*/  ISETP.GT.U32.AND P4, PT, R10, R8, PT ;  /* 0x000000080a00720c */ /* 0x000fe20003f84070 */
[----:B------:R-:W-:Y:S01]  /*10640*/  @!P6 IMAD.IADD R20, R20, 0x1, -R10 ;  /* 0x000000011414e824 */ /* 0x000fe200078e0a0a */
[C---:B------:R-:W-:Y:S01]  /*10650*/  ISETP.GT.U32.AND P6, PT, R10.reuse, R28, PT ;  /* 0x0000001c0a00720c */ /* 0x040fe20003fc4070 */
[----:B------:R-:W-:Y:S01]  /*10660*/  IMAD R22, R10, R25, R22 ;  /* 0x000000190a167224 */ /* 0x000fe200078e0216 */
[----:B------:R-:W-:Y:S01]  /*10670*/  IABS R25, R53 ;  /* 0x0000003500197213 */ /* 0x000fe20000000000 */
[----:B------:R-:W-:-:S02]  /*10680*/  VIADD R71, R0, 0x7a ;  /* 0x0000007a00477836 */ /* 0x000fc40000000000 */
[----:B------:R-:W-:Y:S02]  /*10690*/  VIADD R91, R0, 0x7b ;  /* 0x0000007b005b7836 */ /* 0x000fe40000000000 */
[--C-:B------:R-:W-:Y:S01]  /*106a0*/  @!P0 IMAD.IADD R14, R14, 0x1, -R10.reuse ;  /* 0x000000010e0e8824 */ /* 0x100fe200078e0a0a */
[----:B------:R-:W-:Y:S01]  /*106b0*/  ISETP.GE.AND P0, PT, R30, RZ, PT ;  /* 0x000000ff1e00720c */ /* 0x000fe20003f06270 */
[----:B------:R-:W-:Y:S01]  /*106c0*/  VIADD R92, R0, 0x7d ;  /* 0x0000007d005c7836 */ /* 0x000fe20000000000 */
[----:B------:R-:W-:Y:S01]  /*106d0*/  IABS R23, R71 ;  /* 0x0000004700177213 */ /* 0x000fe20000000000 */
[----:B------:R-:W-:Y:S01]  /*106e0*/  @!P3 IMAD.IADD R21, R21, 0x1, -R10 ;  /* 0x000000011515b824 */ /* 0x000fe200078e0a0a */
[----:B------:R-:W-:Y:S01]  /*106f0*/  ISETP.GE.AND P3, PT, R26, RZ, PT ;  /* 0x000000ff1a00720c */ /* 0x000fe20003f66270 */
[----:B------:R-:W-:Y:S01]  /*10700*/  IMAD.HI.U32 R30, R11, R25, RZ ;  /* 0x000000190b1e7227 */ /* 0x000fe200078e00ff */
[----:B------:R-:W-:-:S03]  /*10710*/  IABS R26, R91 ;  /* 0x0000005b001a7213 */ /* 0x000fc60000000000 */
[----:B------:R-:W-:Y:S01]  /*10720*/  VIADD R93, R0, 0x7c ;  /* 0x0000007c005d7836 */ /* 0x000fe20000000000 */
[----:B------:R-:W-:Y:S01]  /*10730*/  IABS R46, R92 ;  /* 0x0000005c002e7213 */ /* 0x000fe20000000000 */
[----:B------:R-:W-:Y:S01]  /*10740*/  @!P1 IMAD.IADD R12, R12, 0x1, -R10 ;  /* 0x000000010c0c9824 */ /* 0x000fe200078e0a0a */
[----:B------:R-:W-:Y:S01]  /*10750*/  ISETP.GE.AND P1, PT, R31, RZ, PT ;  /* 0x000000ff1f00720c */ /* 0x000fe20003f26270 */
[----:B------:R-:W-:Y:S02]  /*10760*/  IMAD.MOV R32, RZ, RZ, -R30 ;  /* 0x000000ffff207224 */ /* 0x000fe400078e0a1e */
[----:B------:R-:W-:Y:S01]  /*10770*/  @!P4 IMAD.IADD R8, R8, 0x1, -R10 ;  /* 0x000000010808c824 */ /* 0x000fe200078e0a0a */
[----:B------:R-:W-:Y:S01]  /*10780*/  ISETP.GE.AND P4, PT, R29, RZ, PT ;  /* 0x000000ff1d00720c */ /* 0x000fe20003f86270 */
[----:B------:R-:W-:Y:S01]  /*10790*/  IMAD.HI.U32 R31, R11, R23, RZ ;  /* 0x000000170b1f7227 */ /* 0x000fe200078e00ff */
[----:B------:R-:W-:-:S03]  /*107a0*/  IABS R29, R93 ;  /* 0x0000005d001d7213 */ /* 0x000fc60000000000 */
[----:B------:R-:W-:-:S04]  /*107b0*/  IMAD.HI.U32 R33, R11, R26, RZ ;  /* 0x0000001a0b217227 */ /* 0x000fc800078e00ff */
[----:B------:R-:W-:Y:S01]  /*107c0*/  @!P6 IMAD.IADD R28, R28, 0x1, -R10 ;  /* 0x000000011c1ce824 */ /* 0x000fe200078e0a0a */
[C---:B------:R-:W-:Y:S01]  /*107d0*/  ISETP.GT.U32.AND P6, PT, R10.reuse, R22, PT ;  /* 0x000000160a00720c */ /* 0x040fe20003fc4070 */
[----:B------:R-:W-:Y:S02]  /*107e0*/  IMAD R25, R10, R32, R25 ;  /* 0x000000200a197224 */ /* 0x000fe400078e0219 */
[----:B------:R-:W-:-:S04]  /*107f0*/  IMAD.HI.U32 R32, R11, R46, RZ ;  /* 0x0000002e0b207227 */ /* 0x000fc800078e00ff */
[----:B------:R-:W-:Y:S02]  /*10800*/  IMAD.MOV R30, RZ, RZ, -R31 ;  /* 0x000000ffff1e7224 */ /* 0x000fe400078e0a1f */
[----:B------:R-:W-:Y:S02]  /*10810*/  IMAD.MOV R31, RZ, RZ, -R33 ;  /* 0x000000ffff1f7224 */ /* 0x000fe400078e0a21 */
[----:B------:R-:W-:Y:S01]  /*10820*/  IMAD.HI.U32 R33, R11, R29, RZ ;  /* 0x0000001d0b217227 */ /* 0x000fe200078e00ff */
[----:B------:R-:W-:Y:S03]  /*10830*/  STL.64 [R1+0x1350], R38 ;  /* 0x0013502601007387 */ /* 0x000fe60000100a00 */
[----:B------:R-:W-:Y:S02]  /*10840*/  IMAD.MOV.U32 R34, RZ, RZ, R24 ;  /* 0x000000ffff227224 */ /* 0x000fe400078e0018 */
[----:B------:R-:W-:Y:S01]  /*10850*/  IMAD.MOV R24, RZ, RZ, -R32 ;  /* 0x000000ffff187224 */ /* 0x000fe200078e0a20 */
[----:B------:R0:W-:Y:S01]  /*10860*/  STL.64 [R1+0x1360], R36 ;  /* 0x0013602401007387 */ /* 0x0001e20000100a00 */
[----:B------:R-:W-:-:S02]  /*10870*/  IMAD.MOV.U32 R32, RZ, RZ, R18 ;  /* 0x000000ffff207224 */ /* 0x000fc400078e0012 */
[C---:B------:R-:W-:Y:S02]  /*10880*/  IMAD R26, R10.reuse, R31, R26 ;  /* 0x0000001f0a1a7224 */ /* 0x040fe400078e021a */
[----:B------:R-:W-:Y:S02]  /*10890*/  IMAD.MOV.U32 R31, RZ, RZ, R17 ;  /* 0x000000ffff1f7224 */ /* 0x000fe400078e0011 */
[----:B------:R-:W-:Y:S01]  /*108a0*/  @!P1 IMAD.MOV R32, RZ, RZ, -R32 ;  /* 0x000000ffff209224 */ /* 0x000fe200078e0a20 */
[----:B------:R-:W-:Y:S01]  /*108b0*/  ISETP.GT.U32.AND P1, PT, R10, R21, PT ;  /* 0x000000150a00720c */ /* 0x000fe20003f24070 */
[----:B0-----:R-:W-:Y:S02]  /*108c0*/  IMAD.MOV R36, RZ, RZ, -R33 ;  /* 0x000000ffff247224 */ /* 0x001fe400078e0a21 */
[----:B------:R-:W-:Y:S02]  /*108d0*/  IMAD.MOV.U32 R33, RZ, RZ, R19 ;  /* 0x000000ffff217224 */ /* 0x000fe400078e0013 */
[----:B------:R-:W-:-:S02]  /*108e0*/  @!P6 IMAD.IADD R22, R22, 0x1, -R10 ;  /* 0x000000011616e824 */ /* 0x000fc400078e0a0a */
[----:B------:R-:W-:Y:S01]  /*108f0*/  @!P0 IMAD.MOV R33, RZ, RZ, -R33 ;  /* 0x000000ffff218224 */ /* 0x000fe200078e0a21 */
[C---:B------:R-:W-:Y:S01]  /*10900*/  ISETP.GT.U32.AND P0, PT, R10.reuse, R8, PT ;  /* 0x000000080a00720c */ /* 0x040fe20003f04070 */
[----:B------:R-:W-:Y:S01]  /*10910*/  @!P4 IMAD.MOV R31, RZ, RZ, -R31 ;  /* 0x000000ffff1fc224 */ /* 0x000fe200078e0a1f */
[C---:B------:R-:W-:Y:S02]  /*10920*/  ISETP.GT.U32.AND P4, PT, R10.reuse, R20, PT ;  /* 0x000000140a00720c */ /* 0x040fe40003f84070 */
[C---:B------:R-:W-:Y:S01]  /*10930*/  ISETP.GT.U32.AND P6, PT, R10.reuse, R22, PT ;  /* 0x000000160a00720c */ /* 0x040fe20003fc4070 */
[C---:B------:R-:W-:Y:S02]  /*10940*/  IMAD R23, R10.reuse, R30, R23 ;  /* 0x0000001e0a177224 */ /* 0x040fe400078e0217 */
[C---:B------:R-:W-:Y:S02]  /*10950*/  IMAD R17, R10.reuse, R36, R29 ;  /* 0x000000240a117224 */ /* 0x040fe400078e021d */
[----:B------:R-:W-:Y:S01]  /*10960*/  @!P1 IMAD.IADD R21, R21, 0x1, -R10 ;  /* 0x0000000115159824 */ /* 0x000fe200078e0a0a */
[----:B------:R-:W-:Y:S01]  /*10970*/  ISETP.GT.U32.AND P1, PT, R10, R26, PT ;  /* 0x0000001a0a00720c */ /* 0x000fe20003f24070 */
[----:B------:R-:W-:-:S02]  /*10980*/  IMAD.MOV.U32 R30, RZ, RZ, R16 ;  /* 0x000000ffff1e7224 */ /* 0x000fc400078e0010 */
[----:B------:R-:W-:Y:S02]  /*10990*/  IMAD R16, R10, R24, R46 ;  /* 0x000000180a107224 */ /* 0x000fe400078e022e */
[--C-:B------:R-:W-:Y:S01]  /*109a0*/  @!P0 IMAD.IADD R8, R8, 0x1, -R10.reuse ;  /* 0x0000000108088824 */ /* 0x100fe200078e0a0a */
[----:B------:R-:W-:Y:S01]  /*109b0*/  ISETP.GT.U32.AND P0, PT, R10, R23, PT ;  /* 0x000000170a00720c */ /* 0x000fe20003f04070 */
[----:B------:R-:W-:Y:S01]  /*109c0*/  @!P4 IMAD.IADD R20, R20, 0x1, -R10 ;  /* 0x000000011414c824 */ /* 0x000fe200078e0a0a */
[C---:B------:R-:W-:Y:S01]  /*109d0*/  ISETP.GT.U32.AND P4, PT, R10.reuse, R17, PT ;  /* 0x000000110a00720c */ /* 0x040fe20003f84070 */
[----:B------:R-:W-:Y:S01]  /*109e0*/  @!P5 IMAD.MOV R34, RZ, RZ, -R34 ;  /* 0x000000ffff22d224 */ /* 0x000fe200078e0a22 */
[----:B------:R-:W-:Y:S01]  /*109f0*/  ISETP.GT.U32.AND P5, PT, R10, R9, PT ;  /* 0x000000090a00720c */ /* 0x000fe20003fa4070 */
[----:B------:R-:W-:Y:S01]  /*10a00*/  @!P6 IMAD.IADD R22, R22, 0x1, -R10 ;  /* 0x000000011616e824 */ /* 0x000fe200078e0a0a */
[----:B------:R-:W-:Y:S01]  /*10a10*/  ISETP.GT.U32.AND P6, PT, R10, R16, PT ;  /* 0x000000100a00720c */ /* 0x000fe20003fc4070 */
[----:B------:R-:W-:-:S02]  /*10a20*/  VIADD R18, R0, 0x7e ;  /* 0x0000007e00127836 */ /* 0x000fc40000000000 */
[----:B------:R-:W-:Y:S01]  /*10a30*/  @!P3 IMAD.MOV R30, RZ, RZ, -R30 ;  /* 0x000000ffff1eb224 */ /* 0x000fe200078e0a1e */
[----:B------:R-:W-:Y:S01]  /*10a40*/  ISETP.GT.U32.AND P3, PT, R10, R28, PT ;  /* 0x0000001c0a00720c */ /* 0x000fe20003f64070 */
[--C-:B------:R-:W-:Y:S01]  /*10a50*/  @!P1 IMAD.IADD R26, R26, 0x1, -R10.reuse ;  /* 0x000000011a1a9824 */ /* 0x100fe200078e0a0a */
[----:B------:R-:W-:Y:S02]  /*10a60*/  IABS R46, R18 ;  /* 0x00000012002e7213 */ /* 0x000fe40000000000 */
[----:B------:R-:W-:Y:S01]  /*10a70*/  ISETP.GE.AND P1, PT, R54, RZ, PT ;  /* 0x000000ff3600720c */ /* 0x000fe20003f26270 */
[--C-:B------:R-:W-:Y:S02]  /*10a80*/  @!P0 IMAD.IADD R23, R23, 0x1, -R10.reuse ;  /* 0x0000000117178824 */ /* 0x100fe400078e0a0a */
[----:B------:R-:W-:Y:S01]  /*10a90*/  @!P4 IMAD.IADD R17, R17, 0x1, -R10 ;  /* 0x000000011111c824 */ /* 0x000fe200078e0a0a */
[----:B------:R-:W-:Y:S01]  /*10aa0*/  ISETP.GE.AND P4, PT, R49, RZ, PT ;  /* 0x000000ff3100720c */ /* 0x000fe20003f86270 */
[----:B------:R-:W-:-:S04]  /*10ab0*/  IMAD.HI.U32 R18, R11, R46, RZ ;  /* 0x0000002e0b127227 */ /* 0x000fc800078e00ff */
[--C-:B------:R-:W-:Y:S01]  /*10ac0*/  @!P5 IMAD.IADD R9, R9, 0x1, -R10.reuse ;  /* 0x000000010909d824 */ /* 0x100fe200078e0a0a */
[----:B------:R-:W-:Y:S01]  /*10ad0*/  ISETP.GT.U32.AND P5, PT, R10, R25, PT ;  /* 0x000000190a00720c */ /* 0x000fe20003fa4070 */
[----:B------:R-:W-:Y:S01]  /*10ae0*/  @!P6 IMAD.IADD R16, R16, 0x1, -R10 ;  /* 0x000000011010e824 */ /* 0x000fe200078e0a0a */
[----:B------:R-:W-:Y:S01]  /*10af0*/  ISETP.GT.U32.AND P6, PT, R10, R23, PT ;  /* 0x000000170a00720c */ /* 0x000fe20003fc4070 */
[----:B------:R-:W-:Y:S02]  /*10b00*/  IMAD.MOV R49, RZ, RZ, -R18 ;  /* 0x000000ffff317224 */ /* 0x000fe400078e0a12 */
[----:B------:R-:W-:Y:S02]  /*10b10*/  IMAD.MOV.U32 R18, RZ, RZ, R9 ;  /* 0x000000ffff127224 */ /* 0x000fe400078e0009 */
[----:B------:R-:W-:Y:S01]  /*10b20*/  @!P3 IMAD.IADD R28, R28, 0x1, -R10 ;  /* 0x000000011c1cb824 */ /* 0x000fe200078e0a0a */
[----:B------:R-:W-:Y:S01]  /*10b30*/  ISETP.GE.AND P3, PT, R60, RZ, PT ;  /* 0x000000ff3c00720c */ /* 0x000fe20003f66270 */
[----:B------:R-:W-:-:S02]  /*10b40*/  IMAD.MOV.U32 R29, RZ, RZ, R15 ;  /* 0x000000ffff1d7224 */ /* 0x000fc400078e000f */
[----:B------:R-:W-:Y:S02]  /*10b50*/  IMAD.MOV.U32 R15, RZ, RZ, R8 ;  /* 0x000000ffff0f7224 */ /* 0x000fe400078e0008 */
[----:B------:R-:W-:Y:S01]  /*10b60*/  @!P1 IMAD.MOV R18, RZ, RZ, -R18 ;  /* 0x000000ffff129224 */ /* 0x000fe200078e0a12 */
[C---:B------:R-:W-:Y:S01]  /*10b70*/  ISETP.GT.U32.AND P1, PT, R10.reuse, R17, PT ;  /* 0x000000110a00720c */ /* 0x040fe20003f24070 */
[----:B------:R-:W-:Y:S02]  /*10b80*/  IMAD.MOV.U32 R24, RZ, RZ, R14 ;  /* 0x000000ffff187224 */ /* 0x000fe400078e000e */
[C---:B------:R-:W-:Y:S02]  /*10b90*/  IMAD R14, R10.reuse, R49, R46 ;  /* 0x000000310a0e7224 */ /* 0x040fe400078e022e */
[----:B------:R-:W-:Y:S01]  /*10ba0*/  @!P4 IMAD.MOV R15, RZ, RZ, -R15 ;  /* 0x000000ffff0fc224 */ /* 0x000fe200078e0a0f */
[----:B------:R-:W-:Y:S01]  /*10bb0*/  ISETP.GT.U32.AND P4, PT, R10, R16, PT ;  /* 0x000000100a00720c */ /* 0x000fe20003f84070 */
[----:B------:R-:W-:-:S02]  /*10bc0*/  @!P5 IMAD.IADD R25, R25, 0x1, -R10 ;  /* 0x000000011919d824 */ /* 0x000fc400078e0a0a */
[----:B------:R-:W-:Y:S01]  /*10bd0*/  @!P6 IMAD.IADD R23, R23, 0x1, -R10 ;  /* 0x000000011717e824 */ /* 0x000fe200078e0a0a */
[----:B------:R-:W-:Y:S01]  /*10be0*/  ISETP.GT.U32.AND P6, PT, R10, R14, PT ;  /* 0x0000000e0a00720c */ /* 0x000fe20003fc4070 */
[----:B------:R-:W-:Y:S01]  /*10bf0*/  VIADD R9, R13, 0xfffffffe ;  /* 0xfffffffe0d097836 */ /* 0x000fe20000000000 */
[----:B------:R-:W-:Y:S01]  /*10c00*/  ISETP.GE.AND P5, PT, R52, RZ, PT ;  /* 0x000000ff3400720c */ /* 0x000fe20003fa6270 */
[----:B------:R-:W-:Y:S01]  /*10c10*/  @!P3 IMAD.MOV R29, RZ, RZ, -R29 ;  /* 0x000000ffff1db224 */ /* 0x000fe200078e0a1d */
[----:B------:R-:W-:Y:S02]  /*10c20*/  IABS R52, R0 ;  /* 0x0000000000347213 */ /* 0x000fe40000000000 */
[----:B------:R-:W-:Y:S01]  /*10c30*/  ISETP.GT.U32.AND P3, PT, R10, R25, PT ;  /* 0x000000190a00720c */ /* 0x000fe20003f64070 */
[----:B------:R-:W-:Y:S01]  /*10c40*/  IMAD.MOV.U32 R19, RZ, RZ, R12 ;  /* 0x000000ffff137224 */ /* 0x000fe200078e000c */
[----:B------:R-:W-:Y:S01]  /*10c50*/  STL [R1], R42 ;  /* 0x0000002a01007387 */ /* 0x000fe20000100800 */
[----:B------:R-:W-:Y:S01]  /*10c60*/  @!P1 IMAD.IADD R17, R17, 0x1, -R10 ;  /* 0x0000000111119824 */ /* 0x000fe200078e0a0a */
[----:B------:R-:W-:Y:S01]  /*10c70*/  ISETP.GE.U32.AND P1, PT, R9, 0x7fffff7f, PT ;  /* 0x7fffff7f0900780c */ /* 0x000fe20003f26070 */
[----:B------:R-:W-:Y:S01]  /*10c80*/  IMAD.MOV.U32 R12, RZ, RZ, R52 ;  /* 0x000000ffff0c7224 */ /* 0x000fe200078e0034 */
[----:B------:R-:W-:Y:S01]  /*10c90*/  STL [R1+0xfd8], R27 ;  /* 0x000fd81b01007387 */ /* 0x000fe20000100800 */
[----:B------:R-:W-:Y:S01]  /*10ca0*/  @!P4 IMAD.IADD R16, R16, 0x1, -R10 ;  /* 0x000000011010c824 */ /* 0x000fe200078e0a0a */
[----:B------:R-:W-:-:S02]  /*10cb0*/  SHF.R.S32.HI R9, RZ, 0x1f, R6 ;  /* 0x0000001fff097819 */ /* 0x000fc40000011406 */
[----:B------:R-:W-:Y:S01]  /*10cc0*/  STL.64 [R1+0x1370], R34 ;  /* 0x0013702201007387 */ /* 0x000fe20000100a00 */
[----:B------:R-:W-:-:S03]  /*10cd0*/  IMAD.HI.U32 R8, R11, R12, RZ ;  /* 0x0000000c0b087227 */ /* 0x000fc600078e00ff */
[----:B------:R0:W-:Y:S01]  /*10ce0*/  STL.64 [R1+0x1380], R32 ;  /* 0x0013802001007387 */ /* 0x0001e20000100a00 */
[----:B------:R-:W-:-:S03]  /*10cf0*/  @!P6 IMAD.IADD R14, R14, 0x1, -R10 ;  /* 0x000000010e0ee824 */ /* 0x000fc600078e0a0a */
[----:B------:R-:W-:Y:S01]  /*10d00*/  STL.64 [R1+0x1390], R30 ;  /* 0x0013901e01007387 */ /* 0x000fe20000100a00 */
[----:B------:R-:W-:-:S03]  /*10d10*/  IMAD.MOV R8, RZ, RZ, -R8 ;  /* 0x000000ffff087224 */ /* 0x000fc600078e0a08 */
[----:B------:R1:W-:Y:S01]  /*10d20*/  STL [R1+0xfd0], R28 ;  /* 0x000fd01c01007387 */ /* 0x0003e20000100800 */
[-C--:B0-----:R-:W-:Y:S01]  /*10d30*/  IADD3 R32, P4, PT, R2, R6.reuse, RZ ;  /* 0x0000000602207210 */ /* 0x081fe20007f9e0ff */
[----:B------:R-:W-:Y:S01]  /*10d40*/  @!P3 IMAD.IADD R25, R25, 0x1, -R10 ;  /* 0x000000011919b824 */ /* 0x000fe200078e0a0a */
[----:B------:R-:W-:Y:S02]  /*10d50*/  ISETP.GE.AND P3, PT, R61, RZ, PT ;  /* 0x000000ff3d00720c */ /* 0x000fe40003f66270 */
[----:B-1----:R-:W-:Y:S01]  /*10d60*/  IADD3 R28, P6, PT, R4, R6, RZ ;  /* 0x00000006041c7210 */ /* 0x002fe20007fde0ff */
[C---:B------:R-:W-:Y:S01]  /*10d70*/  IMAD.X R33, R9.reuse, 0x1, R3, P4 ;  /* 0x0000000109217824 */ /* 0x040fe200020e0603 */
[----:B------:R-:W-:Y:S01]  /*10d80*/  PRMT R61, RZ, 0x7610, R61 ;  /* 0x00007610ff3d7816 */ /* 0x000fe2000000003d */
[----:B------:R-:W-:Y:S02]  /*10d90*/  IMAD R12, R10, R8, R12 ;  /* 0x000000080a0c7224 */ /* 0x000fe400078e020c */
[----:B------:R-:W-:-:S02]  /*10da0*/  IMAD.X R30, R9, 0x1, R5, P6 ;  /* 0x00000001091e7824 */ /* 0x000fc400030e0605 */
[----:B------:R-:W-:Y:S02]  /*10db0*/  @!P1 IMAD.MOV.U32 R8, RZ, RZ, R32 ;  /* 0x000000ffff089224 */ /* 0x000fe400078e0020 */
[----:B------:R-:W-:Y:S01]  /*10dc0*/  @!P1 IMAD.MOV.U32 R9, RZ, RZ, R33 ;  /* 0x000000ffff099224 */ /* 0x000fe200078e0021 */
[----:B------:R-:W-:-:S04]  /*10dd0*/  PRMT R60, RZ, 0x7610, R60 ;  /* 0x00007610ff3c7816 */ /* 0x000fc8000000003c */
[----:B------:R0:W2:Y:S02]  /*10de0*/  @!P1 LDG.E.U8 R61, desc[UR20][R8.64] ;  /* 0x00000014083d9981 */ /* 0x0000a4000c1e1100 */
[----:B0-----:R-:W-:Y:S02]  /*10df0*/  @!P1 IMAD.MOV.U32 R8, RZ, RZ, R28 ;  /* 0x000000ffff089224 */ /* 0x001fe400078e001c */
[----:B------:R-:W-:-:S05]  /*10e00*/  @!P1 IMAD.MOV.U32 R9, RZ, RZ, R30 ;  /* 0x000000ffff099224 */ /* 0x000fca00078e001e */
[----:B------:R0:W2:Y:S01]  /*10e10*/  @!P1 LDG.E.U8 R60, desc[UR20][R8.64] ;  /* 0x00000014083c9981 */ /* 0x0000a2000c1e1100 */
[----:B------:R-:W-:Y:S01]  /*10e20*/  ISETP.GE.AND P0, PT, R55, RZ, PT ;  /* 0x000000ff3700720c */ /* 0x000fe20003f06270 */
[----:B------:R-:W1:-:S12]  /*10e30*/  S2R R90, SR_TID.X ;  /* 0x00000000005a7919 */ /* 0x000e580000002100 */
[----:B------:R-:W-:Y:S01]  /*10e40*/  @!P0 IMAD.MOV R19, RZ, RZ, -R19 ;  /* 0x000000ffff138224 */ /* 0x000fe200078e0a13 */
[C---:B------:R-:W-:Y:S02]  /*10e50*/  ISETP.GT.U32.AND P0, PT, R10.reuse, R26, PT ;  /* 0x0000001a0a00720c */ /* 0x040fe40003f04070 */
[----:B------:R-:W-:-:S11]  /*10e60*/  ISETP.GT.U32.AND P6, PT, R10, R12, PT ;  /* 0x0000000c0a00720c */ /* 0x000fd60003fc4070 */
[--C-:B------:R-:W-:Y:S01]  /*10e70*/  @!P0 IMAD.IADD R26, R26, 0x1, -R10.reuse ;  /* 0x000000011a1a8824 */ /* 0x100fe200078e0a0a */
[----:B------:R-:W-:Y:S02]  /*10e80*/  ISETP.GE.AND P0, PT, R57, RZ, PT ;  /* 0x000000ff3900720c */ /* 0x000fe40003f06270 */
[----:B-1----:R-:W-:Y:S01]  /*10e90*/  LOP3.LUT R90, R90, 0x7f, RZ, 0xc0, !PT ;  /* 0x0000007f5a5a7812 */ /* 0x002fe200078ec0ff */
[----:B------:R-:W-:Y:S01]  /*10ea0*/  STL.64 [R1+0x13a0], R18 ;  /* 0x0013a01201007387 */ /* 0x000fe20000100a00 */
[----:B------:R-:W-:-:S03]  /*10eb0*/  @!P6 IMAD.IADD R12, R12, 0x1, -R10 ;  /* 0x000000010c0ce824 */ /* 0x000fc600078e0a0a */
[----:B0-----:R-:W-:Y:S01]  /*10ec0*/  IMAD R8, R90, R7, RZ ;  /* 0x000000075a087224 */ /* 0x001fe200078e02ff */
[----:B------:R-:W-:Y:S01]  /*10ed0*/  STL [R1+0x1178], R11 ;  /* 0x0011780b01007387 */ /* 0x000fe20000100800 */
[----:B------:R-:W-:-:S04]  /*10ee0*/  ISETP.GE.AND P1, PT, R64, RZ, PT ;  /* 0x000000ff4000720c */ /* 0x000fc80003f26270 */
[----:B------:R-:W-:Y:S01]  /*10ef0*/  @!P0 IMAD.MOV R20, RZ, RZ, -R20 ;  /* 0x000000ffff148224 */ /* 0x000fe200078e0a14 */
[----:B------:R-:W-:Y:S01]  /*10f00*/  STL.64 [R1+0x13b0], R16 ;  /* 0x0013b01001007387 */ /* 0x000fe20000100a00 */
[----:B------:R-:W-:Y:S01]  /*10f10*/  IADD3 R9, P6, PT, R8, UR14, RZ ;  /* 0x0000000e08097c10 */ /* 0x000fe2000ffde0ff */
[----:B------:R-:W-:Y:S01]  /*10f20*/  @!P3 IMAD.MOV R21, RZ, RZ, -R21 ;  /* 0x000000ffff15b224 */ /* 0x000fe200078e0a15 */
[----:B------:R-:W-:Y:S01]  /*10f30*/  ISETP.GT.U32.AND P0, PT, R10, R12, PT ;  /* 0x0000000c0a00720c */ /* 0x000fe20003f04070 */
[----:B------:R0:W-:Y:S01]  /*10f40*/  STL [R1+0x2c8], R32 ;  /* 0x0002c82001007387 */ /* 0x0001e20000100800 */
[----:B------:R-:W-:Y:S01]  /*10f50*/  LEA.HI.X.SX32 R8, R8, UR15, 0x1, P6 ;  /* 0x0000000f08087c11 */ /* 0x000fe2000b0f0eff */
[----:B------:R-:W-:Y:S02]  /*10f60*/  VIADD R49, R13, 0xffffff9b ;  /* 0xffffff9b0d317836 */ /* 0x000fe40000000000 */
[C---:B------:R-:W-:Y:S01]  /*10f70*/  IMAD R46, R6.reuse, 0x64, RZ ;  /* 0x00000064062e7824 */ /* 0x040fe200078e02ff */
[----:B------:R-:W-:Y:S01]  /*10f80*/  STL [R1+0xfd4], R14 ;  /* 0x000fd40e01007387 */ /* 0x000fe20000100800 */
[----:B------:R-:W-:Y:S01]  /*10f90*/  @!P1 IMAD.MOV R22, RZ, RZ, -R22 ;  /* 0x000000ffff169224 */ /* 0x000fe200078e0a16 */
[----:B------:R-:W-:Y:S01]  /*10fa0*/  ISETP.GE.AND P3, PT, R53, RZ, PT ;  /* 0x000000ff3500720c */ /* 0x000fe20003f66270 */
[C---:B------:R-:W-:Y:S01]  /*10fb0*/  IMAD R54, R6.reuse, 0x70, RZ ;  /* 0x0000007006367824 */ /* 0x040fe200078e02ff */
[----:B------:R1:W-:Y:S01]  /*10fc0*/  STL [R1+0x2c4], R33 ;  /* 0x0002c42101007387 */ /* 0x0003e20000100800 */
[----:B------:R-:W-:Y:S01]  /*10fd0*/  IMAD R52, R6, 0x78, RZ ;  /* 0x0000007806347824 */ /* 0x000fe200078e02ff */
[----:B------:R-:W-:Y:S01]  /*10fe0*/  PRMT R31, RZ, 0x7610, R31 ;  /* 0x00007610ff1f7816 */ /* 0x000fe2000000001f */
[----:B------:R-:W-:Y:S01]  /*10ff0*/  @!P0 IMAD.IADD R12, R12, 0x1, -R10 ;  /* 0x000000010c0c8824 */ /* 0x000fe200078e0a0a */
[----:B------:R3:W-:Y:S01]  /*11000*/  STL [R1+0x2d8], R28 ;  /* 0x0002d81c01007387 */ /* 0x0007e20000100800 */
[----:B------:R-:W-:Y:S01]  /*11010*/  PRMT R27, RZ, 0x7610, R27 ;  /* 0x00007610ff1b7816 */ /* 0x000fe2000000001b */
[----:B------:R-:W-:Y:S01]  /*11020*/  IMAD R41, R6, 0x6c, RZ ;  /* 0x0000006c06297824 */ /* 0x000fe200078e02ff */
[----:B------:R-:W-:Y:S01]  /*11030*/  PRMT R55, RZ, 0x7610, R55 ;  /* 0x00007610ff377816 */ /* 0x000fe20000000037 */
[----:B------:R4:W-:Y:S01]  /*11040*/  STL [R1+0x2cc], R30 ;  /* 0x0002cc1e01007387 */ /* 0x0009e20000100800 */
[----:B------:R-:W-:Y:S01]  /*11050*/  ISETP.GE.AND P6, PT, R0, RZ, PT ;  /* 0x000000ff0000720c */ /* 0x000fe20003fc6270 */
[C---:B------:R-:W-:Y:S01]  /*11060*/  IMAD R44, R6.reuse, 0x73, RZ ;  /* 0x00000073062c7824 */ /* 0x040fe200078e02ff */
[----:B------:R-:W-:Y:S01]  /*11070*/  ISETP.GE.U32.AND P1, PT, R49, 0x7fffff1c, PT ;  /* 0x7fffff1c3100780c */ /* 0x000fe20003f26070 */
[C---:B------:R-:W-:Y:S01]  /*11080*/  IMAD R36, R6.reuse, 0x7a, RZ ;  /* 0x0000007a06247824 */ /* 0x040fe200078e02ff */
[----:B------:R-:W-:Y:S01]  /*11090*/  SHF.R.S32.HI R49, RZ, 0x1f, R46 ;  /* 0x0000001fff317819 */ /* 0x000fe2000001142e */
[----:B------:R-:W-:Y:S01]  /*110a0*/  IMAD R80, R6, 0x7c, RZ ;  /* 0x0000007c06507824 */ /* 0x000fe200078e02ff */
[----:B0-----:R-:W-:Y:S01]  /*110b0*/  IADD3 R32, P0, PT, R46, R2, RZ ;  /* 0x000000022e207210 */ /* 0x001fe20007f1e0ff */
[C---:B------:R-:W-:Y:S01]  /*110c0*/  IMAD R53, R6.reuse, 0x68, RZ ;  /* 0x0000006806357824 */ /* 0x040fe200078e02ff */
[----:B------:R-:W-:Y:S01]  /*110d0*/  PRMT R57, RZ, 0x7610, R57 ;  /* 0x00007610ff397816 */ /* 0x000fe20000000039 */
[----:B------:R-:W-:Y:S01]  /*110e0*/  IMAD R40, R6, 0x69, RZ ;  /* 0x0000006906287824 */ /* 0x000fe200078e02ff */
[----:B------:R-:W-:Y:S01]  /*110f0*/  ISETP.GE.AND P4, PT, R62, RZ, PT ;  /* 0x000000ff3e00720c */ /* 0x000fe20003f86270 */
[----:B-1----:R-:W-:Y:S01]  /*11100*/  IMAD.X R33, R49, 0x1, R3, P0 ;  /* 0x0000000131217824 */ /* 0x002fe200000e0603 */
[----:B---3--:R-:W-:Y:S01]  /*11110*/  IADD3 R28, P0, PT, R46, R4, RZ ;  /* 0x000000042e1c7210 */ /* 0x008fe20007f1e0ff */
[----:B------:R-:W-:Y:S01]  /*11120*/  @!P6 IMAD.MOV R12, RZ, RZ, -R12 ;  /* 0x000000ffff0ce224 */ /* 0x000fe200078e0a0c */
[----:B------:R-:W-:-:S02]  /*11130*/  SHF.R.S32.HI R46, RZ, 0x1f, R53 ;  /* 0x0000001fff2e7819 */ /* 0x000fc40000011435 */
[----:B------:R-:W-:Y:S01]  /*11140*/  PRMT R70, RZ, 0x7610, R70 ;  /* 0x00007610ff467816 */ /* 0x000fe20000000046 */
[----:B----4-:R-:W-:Y:S01]  /*11150*/  IMAD.X R30, R49, 0x1, R5, P0 ;  /* 0x00000001311e7824 */ /* 0x010fe200000e0605 */
[-C--:B------:R-:W-:Y:S02]  /*11160*/  IADD3 R18, P0, PT, R53, R4.reuse, RZ ;  /* 0x0000000435127210 */ /* 0x080fe40007f1e0ff */
[----:B------:R-:W-:Y:S01]  /*11170*/  PRMT R83, RZ, 0x7610, R83 ;  /* 0x00007610ff537816 */ /* 0x000fe20000000053 */
[----:B------:R-:W-:Y:S01]  /*11180*/  @!P5 IMAD.MOV R24, RZ, RZ, -R24 ;  /* 0x000000ffff18d224 */ /* 0x000fe200078e0a18 */
[----:B------:R-:W-:Y:S01]  /*11190*/  SHF.R.S32.HI R49, RZ, 0x1f, R54 ;  /* 0x0000001fff317819 */ /* 0x000fe20000011436 */
[----:B------:R-:W-:Y:S01]  /*111a0*/  IMAD.X R19, R46, 0x1, R5, P0 ;  /* 0x000000012e137824 */ /* 0x000fe200000e0605 */
[----:B------:R-:W-:Y:S01]  /*111b0*/  IADD3 R13, P0, PT, R54, R4, RZ ;  /* 0x00000004360d7210 */ /* 0x000fe20007f1e0ff */
[C---:B------:R-:W-:Y:S01]  /*111c0*/  IMAD R75, R6.reuse, 0x6d, RZ ;  /* 0x0000006d064b7824 */ /* 0x040fe200078e02ff */
[----:B------:R-:W-:Y:S01]  /*111d0*/  PRMT R82, RZ, 0x7610, R82 ;  /* 0x00007610ff527816 */ /* 0x000fe20000000052 */
[----:B------:R-:W-:Y:S01]  /*111e0*/  IMAD R76, R6, 0x74, RZ ;  /* 0x00000074064c7824 */ /* 0x000fe200078e02ff */
[----:B------:R-:W-:-:S04]  /*111f0*/  @!UP1 UIADD3 UR4, UPT, UPT, -UR4, 0x100000, URZ ;  /* 0x0010000004049890 */ /* 0x000fc8000fffe1ff */
[----:B------:R-:W-:Y:S02]  /*11200*/  @!UP1 USHF.L.U32 UR5, UR4, 0xb, URZ ;  /* 0x0000000b04059899 */ /* 0x000fe400080006ff */
[----:B------:R-:W-:Y:S01]  /*11210*/  @!UP1 USHF.L.U32 UR4, UR4, 0x1, URZ ;  /* 0x0000000104049899 */ /* 0x000fe200080006ff */
[----:B------:R-:W-:Y:S01]  /*11220*/  IMAD.X R14, R49, 0x1, R5, P0 ;  /* 0x00000001310e7824 */ /* 0x000fe200000e0605 */
[----:B------:R-:W0:Y:S01]  /*11230*/  LDCU UR15, c[0x0][0x3b0] ;  /* 0x00007600ff0f77ac */ /* 0x000e220008000800 */
[----:B------:R-:W-:Y:S01]  /*11240*/  IMAD R58, R6, 0x7b, RZ ;  /* 0x0000007b063a7824 */ /* 0x000fe200078e02ff */
[----:B------:R-:W1:Y:S01]  /*11250*/  LDCU UR14, c[0x0][0x3b0] ;  /* 0x00007600ff0e77ac */ /* 0x000e620008000800 */
[----:B--2---:R-:W-:Y:S04]  /*11260*/  STL.64 [R1+0x13c0], R60 ;  /* 0x0013c03c01007387 */ /* 0x004fe80000100a00 */
[----:B------:R-:W-:Y:S04]  /*11270*/  STL [R1+0xf64], R7 ;  /* 0x000f640701007387 */ /* 0x000fe80000100800 */
[----:B------:R-:W-:Y:S04]  /*11280*/  STL [R1+0xfe0], R7 ;  /* 0x000fe00701007387 */ /* 0x000fe80000100800 */
[----:B------:R2:W-:Y:S04]  /*11290*/  STL.64 [R1+0x13d0], R20 ;  /* 0x0013d01401007387 */ /* 0x0005e80000100a00 */
[----:B------:R-:W-:Y:S04]  /*112a0*/  STL.64 [R1+0x13e0], R8 ;  /* 0x0013e00801007387 */ /* 0x000fe80000100a00 */
        /* <DEDUP_REMOVED lines=8> */
[-C--:B--2---:R-:W-:Y:S01]  /*11330*/  IADD3 R20, P6, PT, R53, R2.reuse, RZ ;  /* 0x0000000235147210 */ /* 0x084fe20007fde0ff */
[----:B---3--:R-:W2:Y:S04]  /*11340*/  LDC R10, c[0x0][0x3a0] ;  /* 0x0000e800ff0a7b82 */ /* 0x008ea80000000800 */
[----:B------:R-:W-:Y:S01]  /*11350*/  IMAD.X R21, R46, 0x1, R3, P6 ;  /* 0x000000012e157824 */ /* 0x000fe200030e0603 */
[----:B------:R-:W-:-:S02]  /*11360*/  IADD3 R16, P6, PT, R54, R2, RZ ;  /* 0x0000000236107210 */ /* 0x000fc40007fde0ff */
[----:B------:R-:W-:-:S03]  /*11370*/  SHF.R.S32.HI R46, RZ, 0x1f, R52 ;  /* 0x0000001fff2e7819 */ /* 0x000fc60000011434 */
[----:B------:R-:W-:Y:S01]  /*11380*/  IMAD.X R17, R49, 0x1, R3, P6 ;  /* 0x0000000131117824 */ /* 0x000fe200030e0603 */
[----:B------:R-:W-:-:S05]  /*11390*/  IADD3 R9, P6, PT, R52, R2, RZ ;  /* 0x0000000234097210 */ /* 0x000fca0007fde0ff */
[----:B------:R-:W-:Y:S01]  /*113a0*/  IMAD.X R11, R46, 0x1, R3, P6 ;  /* 0x000000012e0b7824 */ /* 0x000fe200030e0603 */
[----:B------:R-:W-:Y:S01]  /*113b0*/  IADD3 R7, P6, PT, R52, R4, RZ ;  /* 0x0000000434077210 */ /* 0x000fe20007fde0ff */
[----:B------:R-:W-:Y:S02]  /*113c0*/  @!P1 IMAD.MOV.U32 R52, RZ, RZ, R32 ;  /* 0x000000ffff349224 */ /* 0x000fe400078e0020 */
[----:B------:R-:W-:Y:S02]  /*113d0*/  @!P1 IMAD.MOV.U32 R53, RZ, RZ, R33 ;  /* 0x000000ffff359224 */ /* 0x000fe400078e0021 */
[----:B------:R-:W-:-:S03]  /*113e0*/  IMAD.X R8, R46, 0x1, R5, P6 ;  /* 0x000000012e087824 */ /* 0x000fc600030e0605 */
[----:B------:R3:W4:Y:S01]  /*113f0*/  @!P1 LDG.E.U8 R31, desc[UR20][R52.64] ;  /* 0x00000014341f9981 */ /* 0x000722000c1e1100 */
[----:B--2---:R-:W-:-:S05]  /*11400*/  VIADD R49, R10, 0xffffff97 ;  /* 0xffffff970a317836 */ /* 0x004fca0000000000 */
[----:B------:R-:W-:Y:S01]  /*11410*/  ISETP.GE.U32.AND P6, PT, R49, 0x7fffff18, PT ;  /* 0x7fffff183100780c */ /* 0x000fe20003fc6070 */
[----:B---3--:R-:W-:Y:S02]  /*11420*/  @!P1 IMAD.MOV.U32 R52, RZ, RZ, R28 ;  /* 0x000000ffff349224 */ /* 0x008fe400078e001c */
[----:B------:R-:W-:-:S05]  /*11430*/  @!P1 IMAD.MOV.U32 R53, RZ, RZ, R30 ;  /* 0x000000ffff359224 */ /* 0x000fca00078e001e */
[----:B------:R2:W3:Y:S01]  /*11440*/  @!P1 LDG.E.U8 R27, desc[UR20][R52.64] ;  /* 0x00000014341b9981 */ /* 0x0004e2000c1e1100 */
[----:B------:R-:W-:Y:S01]  /*11450*/  PRMT R54, RZ, 0x7610, R54 ;  /* 0x00007610ff367816 */ /* 0x000fe20000000036 */
[----:B------:R-:W-:-:S03]  /*11460*/  VIADD R46, R10, 0xffffff8f ;  /* 0xffffff8f0a2e7836 */ /* 0x000fc60000000000 */
[----:B--2---:R-:W-:Y:S02]  /*11470*/  @!P6 IMAD.MOV.U32 R52, RZ, RZ, R20 ;  /* 0x000000ffff34e224 */ /* 0x004fe400078e0014 */
[----:B------:R-:W-:-:S05]  /*11480*/  @!P6 IMAD.MOV.U32 R53, RZ, RZ, R21 ;  /* 0x000000ffff35e224 */ /* 0x000fca00078e0015 */
[----:B------:R2:W3:Y:S01]  /*11490*/  @!P6 LDG.E.U8 R55, desc[UR20][R52.64] ;  /* 0x000000143437e981 */ /* 0x0004e2000c1e1100 */
[----:B------:R-:W-:Y:S01]  /*114a0*/  ISETP.GE.U32.AND P1, PT, R46, 0x7fffff10, PT ;  /* 0x7fffff102e00780c */ /* 0x000fe20003f26070 */
[----:B--2---:R-:W-:Y:S02]  /*114b0*/  @!P6 IMAD.MOV.U32 R52, RZ, RZ, R18 ;  /* 0x000000ffff34e224 */ /* 0x004fe400078e0012 */
[----:B------:R-:W-:-:S05]  /*114c0*/  @!P6 IMAD.MOV.U32 R53, RZ, RZ, R19 ;  /* 0x000000ffff35e224 */ /* 0x000fca00078e0013 */
[----:B------:R2:W3:Y:S01]  /*114d0*/  @!P6 LDG.E.U8 R54, desc[UR20][R52.64] ;  /* 0x000000143436e981 */ /* 0x0004e2000c1e1100 */
[----:B------:R-:W-:-:S03]  /*114e0*/  VIADD R46, R10, 0xffffff87 ;  /* 0xffffff870a2e7836 */ /* 0x000fc60000000000 */
[----:B------:R-:W-:Y:S04]  /*114f0*/  STL [R1+0xd08], R32 ;  /* 0x000d082001007387 */ /* 0x000fe80000100800 */
[----:B------:R-:W-:Y:S01]  /*11500*/  STL [R1+0xd04], R33 ;  /* 0x000d042101007387 */ /* 0x000fe20000100800 */
[----:B------:R-:W-:-:S03]  /*11510*/  ISETP.GE.U32.AND P6, PT, R46, 0x7fffff08, PT ;  /* 0x7fffff082e00780c */ /* 0x000fc60003fc6070 */
[----:B------:R-:W-:Y:S01]  /*11520*/  STL [R1+0xd10], R28 ;  /* 0x000d101c01007387 */ /* 0x000fe20000100800 */
[----:B--2---:R-:W-:-:S03]  /*11530*/  PRMT R53, RZ, 0x7610, R53 ;  /* 0x00007610ff357816 */ /* 0x004fc60000000035 */
[----:B------:R-:W-:Y:S04]  /*11540*/  STL [R1+0xd28], R20 ;  /* 0x000d281401007387 */ /* 0x000fe80000100800 */
[----:B------:R-:W-:Y:S04]  /*11550*/  STL [R1+0xd0c], R30 ;  /* 0x000d0c1e01007387 */ /* 0x000fe80000100800 */
[----:B------:R-:W-:Y:S04]  /*11560*/  STL [R1+0xd30], R18 ;  /* 0x000d301201007387 */ /* 0x000fe80000100800 */
[----:B------:R-:W-:Y:S01]  /*11570*/  STL [R1+0xd24], R21 ;  /* 0x000d241501007387 */ /* 0x000fe20000100800 */
[----:B------:R-:W-:-:S03]  /*11580*/  PRMT R52, RZ, 0x7610, R52 ;  /* 0x00007610ff347816 */ /* 0x000fc60000000034 */
[----:B------:R2:W-:Y:S04]  /*11590*/  STL [R1+0xd88], R16 ;  /* 0x000d881001007387 */ /* 0x0005e80000100800 */
[----:B------:R-:W-:Y:S04]  /*115a0*/  STL [R1+0xd2c], R19 ;  /* 0x000d2c1301007387 */ /* 0x000fe80000100800 */
[----:B------:R-:W-:Y:S04]  /*115b0*/  STL [R1+0xd90], R13 ;  /* 0x000d900d01007387 */ /* 0x000fe80000100800 */
[----:B------:R0:W-:Y:S04]  /*115c0*/  STL [R1+0xd84], R17 ;  /* 0x000d841101007387 */ /* 0x0001e80000100800 */
[----:B------:R2:W4:Y:S01]  /*115d0*/  @!P1 LDG.E.U8 R53, desc[UR20][R16.64] ;  /* 0x0000001410359981 */ /* 0x000522000c1e1100 */
[----:B------:R-:W-:Y:S01]  /*115e0*/  PRMT R49, RZ, 0x7610, R49 ;  /* 0x00007610ff317816 */ /* 0x000fe20000000031 */
[----:B--2---:R-:W-:-:S02]  /*115f0*/  @!P1 IMAD.MOV.U32 R16, RZ, RZ, R13 ;  /* 0x000000ffff109224 */ /* 0x004fc400078e000d */
[----:B0-----:R-:W-:-:S05]  /*11600*/  @!P1 IMAD.MOV.U32 R17, RZ, RZ, R14 ;  /* 0x000000ffff119224 */ /* 0x001fca00078e000e */
[----:B------:R0:W4:Y:S02]  /*11610*/  @!P1 LDG.E.U8 R52, desc[UR20][R16.64] ;  /* 0x0000001410349981 */ /* 0x000124000c1e1100 */
[----:B0-----:R-:W-:Y:S02]  /*11620*/  @!P6 IMAD.MOV.U32 R16, RZ, RZ, R9 ;  /* 0x000000ffff10e224 */ /* 0x001fe400078e0009 */
[----:B------:R-:W-:-:S05]  /*11630*/  @!P6 IMAD.MOV.U32 R17, RZ, RZ, R11 ;  /* 0x000000ffff11e224 */ /* 0x000fca00078e000b */
[----:B------:R0:W2:Y:S01]  /*11640*/  @!P6 LDG.E.U8 R49, desc[UR20][R16.64] ;  /* 0x000000141031e981 */ /* 0x0000a2000c1e1100 */
[----:B------:R-:W-:Y:S02]  /*11650*/  VIADD R46, R10, 0xffffff96 ;  /* 0xffffff960a2e7836 */ /* 0x000fe40000000000 */
[----:B------:R-:W-:Y:S02]  /*11660*/  IMAD R28, R6, 0x65, RZ ;  /* 0x00000065061c7824 */ /* 0x000fe400078e02ff */
[----:B------:R-:W-:Y:S01]  /*11670*/  @!P3 IMAD.MOV R25, RZ, RZ, -R25 ;  /* 0x000000ffff19b224 */ /* 0x000fe200078e0a19 */
[----:B------:R-:W-:Y:S01]  /*11680*/  ISETP.GE.U32.AND P1, PT, R46, 0x7fffff17, PT ;  /* 0x7fffff172e00780c */ /* 0x000fe20003f26070 */
[----:B------:R-:W-:Y:S01]  /*11690*/  IMAD R18, R6, 0x6a, RZ ;  /* 0x0000006a06127824 */ /* 0x000fe200078e02ff */
[----:B------:R-:W-:Y:S02]  /*116a0*/  SHF.R.S32.HI R46, RZ, 0x1f, R28 ;  /* 0x0000001fff2e7819 */ /* 0x000fe4000001141c */
[----:B------:R-:W-:Y:S01]  /*116b0*/  IADD3 R84, P3, PT, R28, R2, RZ ;  /* 0x000000021c547210 */ /* 0x000fe20007f7e0ff */
[----:B------:R1:W-:Y:S01]  /*116c0*/  STL [R1+0xde8], R9 ;  /* 0x000de80901007387 */ /* 0x0003e20000100800 */
[----:B------:R-:W-:-:S03]  /*116d0*/  SHF.R.S32.HI R64, RZ, 0x1f, R18 ;  /* 0x0000001fff407819 */ /* 0x000fc60000011412 */
[----:B------:R-:W-:Y:S01]  /*116e0*/  STL [R1+0xd8c], R14 ;  /* 0x000d8c0e01007387 */ /* 0x000fe20000100800 */
[----:B------:R-:W-:Y:S01]  /*116f0*/  IMAD.X R85, R46, 0x1, R3, P3 ;  /* 0x000000012e557824 */ /* 0x000fe200018e0603 */
[----:B0-----:R-:W-:Y:S02]  /*11700*/  IADD3 R16, P3, PT, R18, R2, RZ ;  /* 0x0000000212107210 */ /* 0x001fe40007f7e0ff */
[----:B------:R-:W-:Y:S01]  /*11710*/  STL [R1+0xde4], R11 ;  /* 0x000de40b01007387 */ /* 0x000fe20000100800 */
[----:B-1----:R-:W-:-:S03]  /*11720*/  @!P6 IMAD.MOV.U32 R9, RZ, RZ, R8 ;  /* 0x000000ffff09e224 */ /* 0x002fc600078e0008 */
[----:B------:R-:W-:Y:S04]  /*11730*/  STL [R1+0xdf0], R7 ;  /* 0x000df00701007387 */ /* 0x000fe80000100800 */
[----:B------:R0:W-:Y:S01]  /*11740*/  STL [R1+0xdec], R8 ;  /* 0x000dec0801007387 */ /* 0x0001e20000100800 */
[----:B------:R-:W-:Y:S01]  /*11750*/  ISETP.GE.AND P0, PT, R71, RZ, PT ;  /* 0x000000ff4700720c */ /* 0x000fe20003f06270 */
[----:B------:R-:W-:Y:S01]  /*11760*/  IMAD.X R17, R64, 0x1, R3, P3 ;  /* 0x0000000140117824 */ /* 0x000fe200018e0603 */
[----:B------:R-:W-:Y:S02]  /*11770*/  SHF.R.S32.HI R71, RZ, 0x1f, R41 ;  /* 0x0000001fff477819 */ /* 0x000fe40000011429 */
[----:B------:R-:W-:Y:S01]  /*11780*/  IADD3 R68, P3, PT, R41, R2, RZ ;  /* 0x0000000229447210 */ /* 0x000fe20007f7e0ff */
[----:B0-----:R-:W-:-:S05]  /*11790*/  @!P6 IMAD.MOV.U32 R8, RZ, RZ, R7 ;  /* 0x000000ffff08e224 */ /* 0x001fca00078e0007 */
[----:B------:R0:W2:Y:S01]  /*117a0*/  @!P6 LDG.E.U8 R57, desc[UR20][R8.64] ;  /* 0x000000140839e981 */ /* 0x0000a2000c1e1100 */
[----:B------:R-:W-:Y:S02]  /*117b0*/  IMAD.X R69, R71, 0x1, R3, P3 ;  /* 0x0000000147457824 */ /* 0x000fe400018e0603 */
[----:B0-----:R-:W-:-:S05]  /*117c0*/  IMAD R8, R6, 0x71, RZ ;  /* 0x0000007106087824 */ /* 0x001fca00078e02ff */
[----:B------:R-:W-:Y:S01]  /*117d0*/  SHF.R.S32.HI R9, RZ, 0x1f, R8 ;  /* 0x0000001fff097819 */ /* 0x000fe20000011408 */
[----:B------:R-:W-:Y:S01]  /*117e0*/  IMAD R11, R6, 0x75, RZ ;  /* 0x00000075060b7824 */ /* 0x000fe200078e02ff */
[----:B------:R-:W-:-:S04]  /*117f0*/  SHF.R.S32.HI R45, RZ, 0x1f, R44 ;  /* 0x0000001fff2d7819 */ /* 0x000fc8000001142c */
[----:B------:R-:W-:Y:S02]  /*11800*/  SHF.R.S32.HI R7, RZ, 0x1f, R11 ;  /* 0x0000001fff077819 */ /* 0x000fe4000001140b */
[----:B------:R-:W-:Y:S02]  /*11810*/  SHF.R.S32.HI R37, RZ, 0x1f, R36 ;  /* 0x0000001fff257819 */ /* 0x000fe40000011424 */
[----:B------:R-:W-:Y:S01]  /*11820*/  SHF.R.S32.HI R81, RZ, 0x1f, R80 ;  /* 0x0000001fff517819 */ /* 0x000fe20000011450 */
[----:B------:R-:W-:Y:S01]  /*11830*/  @!P0 IMAD.MOV R23, RZ, RZ, -R23 ;  /* 0x000000ffff178224 */ /* 0x000fe200078e0a17 */
[----:B------:R-:W-:Y:S01]  /*11840*/  SHF.R.S32.HI R62, RZ, 0x1f, R40 ;  /* 0x0000001fff3e7819 */ /* 0x000fe20000011428 */
[----:B---3--:R0:W-:Y:S02]  /*11850*/  STL.64 [R1+0x13f0], R54 ;  /* 0x0013f03601007387 */ /* 0x0081e40000100a00 */
[----:B0-----:R-:W-:-:S05]  /*11860*/  IADD3 R54, P3, PT, R8, R2, RZ ;  /* 0x0000000208367210 */ /* 0x001fca0007f7e0ff */
[----:B------:R-:W-:Y:S01]  /*11870*/  IMAD.X R55, R9, 0x1, R3, P3 ;  /* 0x0000000109377824 */ /* 0x000fe200018e0603 */
[----:B------:R-:W-:-:S05]  /*11880*/  IADD3 R42, P3, PT, R44, R2, RZ ;  /* 0x000000022c2a7210 */ /* 0x000fca0007f7e0ff */
[----:B------:R-:W-:Y:S01]  /*11890*/  IMAD.X R43, R45, 0x1, R3, P3 ;  /* 0x000000012d2b7824 */ /* 0x000fe200018e0603 */
[----:B------:R-:W-:-:S05]  /*118a0*/  IADD3 R14, P3, PT, R11, R2, RZ ;  /* 0x000000020b0e7210 */ /* 0x000fca0007f7e0ff */
[----:B------:R-:W-:Y:S01]  /*118b0*/  IMAD.X R13, R7, 0x1, R3, P3 ;  /* 0x00000001070d7824 */ /* 0x000fe200018e0603 */
[----:B------:R-:W-:-:S05]  /*118c0*/  IADD3 R34, P3, PT, R36, R2, RZ ;  /* 0x0000000224227210 */ /* 0x000fca0007f7e0ff */
[----:B------:R-:W-:Y:S01]  /*118d0*/  IMAD.X R35, R37, 0x1, R3, P3 ;  /* 0x0000000125237824 */ /* 0x000fe200018e0603 */
[----:B------:R-:W-:-:S05]  /*118e0*/  IADD3 R78, P3, PT, R80, R2, RZ ;  /* 0x00000002504e7210 */ /* 0x000fca0007f7e0ff */
[----:B------:R-:W-:Y:S01]  /*118f0*/  IMAD.X R79, R81, 0x1, R3, P3 ;  /* 0x00000001514f7824 */ /* 0x000fe200018e0603 */
[----:B----4-:R0:W-:Y:S04]  /*11900*/  STL.64 [R1+0x1400], R52 ;  /* 0x0014003401007387 */ /* 0x0101e80000100a00 */
[----:B------:R-:W-:Y:S01]  /*11910*/  STL [R1+0x120], R31 ;  /* 0x0001201f01007387 */ /* 0x000fe20000100800 */
[----:B0-----:R-:W-:-:S03]  /*11920*/  IADD3 R52, P3, PT, R40, R4, RZ ;  /* 0x0000000428347210 */ /* 0x001fc60007f7e0ff */
[----:B--2---:R0:W-:Y:S02]  /*11930*/  STL.64 [R1+0x1410], R48 ;  /* 0x0014103001007387 */ /* 0x0041e40000100a00 */
[----:B------:R-:W-:-:S05]  /*11940*/  IMAD.X R53, R62, 0x1, R5, P3 ;  /* 0x000000013e357824 */ /* 0x000fca00018e0605 */
[----:B------:R-:W2:Y:S01]  /*11950*/  @!P1 LDG.E.U8 R83, desc[UR20][R52.64] ;  /* 0x0000001434539981 */ /* 0x000ea2000c1e1100 */
[----:B0-----:R-:W-:-:S05]  /*11960*/  IADD3 R48, P0, PT, R40, R2, RZ ;  /* 0x0000000228307210 */ /* 0x001fca0007f1e0ff */
[----:B------:R-:W-:-:S05]  /*11970*/  IMAD.X R49, R62, 0x1, R3, P0 ;  /* 0x000000013e317824 */ /* 0x000fca00000e0603 */
[----:B------:R-:W3:Y:S01]  /*11980*/  @!P1 LDG.E.U8 R70, desc[UR20][R48.64] ;  /* 0x0000001430469981 */ /* 0x000ee2000c1e1100 */
[----:B------:R-:W-:Y:S01]  /*11990*/  IMAD R19, R6, 0x6b, RZ ;  /* 0x0000006b06137824 */ /* 0x000fe200078e02ff */
[----:B------:R-:W-:-:S04]  /*119a0*/  ISETP.GE.AND P5, PT, R66, RZ, PT ;  /* 0x000000ff4200720c */ /* 0x000fc80003fa6270 */
[----:B------:R-:W-:Y:S02]  /*119b0*/  SHF.R.S32.HI R66, RZ, 0x1f, R19 ;  /* 0x0000001fff427819 */ /* 0x000fe40000011413 */
[----:B------:R-:W-:Y:S01]  /*119c0*/  IADD3 R38, P0, PT, R19, R2, RZ ;  /* 0x0000000213267210 */ /* 0x000fe20007f1e0ff */
[----:B------:R-:W-:Y:S01]  /*119d0*/  IMAD R32, R6, 0x72, RZ ;  /* 0x0000007206207824 */ /* 0x000fe200078e02ff */
[----:B------:R-:W-:-:S03]  /*119e0*/  SHF.R.S32.HI R90, RZ, 0x1f, R75 ;  /* 0x0000001fff5a7819 */ /* 0x000fc6000001144b */
[----:B------:R-:W-:Y:S01]  /*119f0*/  IMAD.X R39, R66, 0x1, R3, P0 ;  /* 0x0000000142277824 */ /* 0x000fe200000e0603 */
[----:B------:R-:W-:Y:S02]  /*11a00*/  IADD3 R88, P0, PT, R75, R2, RZ ;  /* 0x000000024b587210 */ /* 0x000fe40007f1e0ff */
[----:B------:R-:W-:-:S03]  /*11a10*/  SHF.R.S32.HI R33, RZ, 0x1f, R32 ;  /* 0x0000001fff217819 */ /* 0x000fc60000011420 */
[----:B------:R-:W-:Y:S01]  /*11a20*/  IMAD.X R89, R90, 0x1, R3, P0 ;  /* 0x000000015a597824 */ /* 0x000fe200000e0603 */
[----:B------:R-:W-:Y:S01]  /*11a30*/  IADD3 R30, P0, PT, R32, R2, RZ ;  /* 0x00000002201e7210 */ /* 0x000fe20007f1e0ff */
[----:B------:R-:W-:Y:S01]  /*11a40*/  IMAD R60, R6, 0x79, RZ ;  /* 0x00000079063c7824 */ /* 0x000fe200078e02ff */
[----:B------:R-:W-:-:S03]  /*11a50*/  SHF.R.S32.HI R77, RZ, 0x1f, R76 ;  /* 0x0000001fff4d7819 */ /* 0x000fc6000001144c */
[----:B------:R-:W-:Y:S01]  /*11a60*/  IMAD.X R31, R33, 0x1, R3, P0 ;  /* 0x00000001211f7824 */ /* 0x000fe200000e0603 */
[----:B------:R-:W-:Y:S01]  /*11a70*/  IADD3 R72, P0, PT, R76, R2, RZ ;  /* 0x000000024c487210 */ /* 0x000fe20007f1e0ff */
[----:B------:R0:W-:Y:S01]  /*11a80*/  STL [R1+0x11c], R27 ;  /* 0x00011c1b01007387 */ /* 0x0001e20000100800 */
[----:B------:R-:W-:-:S03]  /*11a90*/  SHF.R.S32.HI R61, RZ, 0x1f, R60 ;  /* 0x0000001fff3d7819 */ /* 0x000fc6000001143c */
[----:B------:R-:W-:Y:S01]  /*11aa0*/  STL [R1+0xd18], R84 ;  /* 0x000d185401007387 */ /* 0x000fe20000100800 */
[--C-:B------:R-:W-:Y:S01]  /*11ab0*/  IMAD.X R73, R77, 0x1, R3.reuse, P0 ;  /* 0x000000014d497824 */ /* 0x100fe200000e0603 */
[----:B------:R-:W-:Y:S02]  /*11ac0*/  IADD3 R20, P0, PT, R60, R2, RZ ;  /* 0x000000023c147210 */ /* 0x000fe40007f1e0ff */
[----:B------:R-:W-:Y:S04]  /*11ad0*/  STL [R1+0xd38], R48 ;  /* 0x000d383001007387 */ /* 0x000fe80000100800 */
[----:B------:R-:W-:Y:S01]  /*11ae0*/  STL [R1+0xd14], R85 ;  /* 0x000d145501007387 */ /* 0x000fe20000100800 */
[----:B------:R-:W-:-:S03]  /*11af0*/  IMAD.X R21, R61, 0x1, R3, P0 ;  /* 0x000000013d157824 */ /* 0x000fc600000e0603 */
[----:B------:R-:W-:Y:S01]  /*11b00*/  STL [R1+0xd48], R16 ;  /* 0x000d481001007387 */ /* 0x000fe20000100800 */
[----:B------:R-:W-:-:S03]  /*11b10*/  SHF.R.S32.HI R59, RZ, 0x1f, R58 ;  /* 0x0000001fff3b7819 */ /* 0x000fc6000001143a */
[----:B------:R-:W-:Y:S01]  /*11b20*/  STL [R1+0xd34], R49 ;  /* 0x000d343101007387 */ /* 0x000fe20000100800 */
[----:B------:R-:W-:-:S03]  /*11b30*/  IADD3 R50, P0, PT, R58, R2, RZ ;  /* 0x000000023a327210 */ /* 0x000fc60007f1e0ff */
[----:B------:R-:W-:Y:S04]  /*11b40*/  STL [R1+0xd58], R38 ;  /* 0x000d582601007387 */ /* 0x000fe80000100800 */
[----:B------:R-:W-:Y:S04]  /*11b50*/  STL [R1+0xd44], R17 ;  /* 0x000d441101007387 */ /* 0x000fe80000100800 */
[----:B------:R-:W-:Y:S04]  /*11b60*/  STL [R1+0xd68], R68 ;  /* 0x000d684401007387 */ /* 0x000fe80000100800 */
[----:B------:R-:W-:Y:S01]  /*11b70*/  STL [R1+0xd54], R39 ;  /* 0x000d542701007387 */ /* 0x000fe20000100800 */
[----:B------:R-:W-:-:S03]  /*11b80*/  IMAD.X R51, R59, 0x1, R3, P0 ;  /* 0x000000013b337824 */ /* 0x000fc600000e0603 */
[----:B------:R-:W-:Y:S01]  /*11b90*/  STL [R1+0xd78], R88 ;  /* 0x000d785801007387 */ /* 0x000fe20000100800 */
[----:B------:R-:W-:-:S03]  /*11ba0*/  IADD3 R86, P0, PT, R28, R4, RZ ;  /* 0x000000041c567210 */ /* 0x000fc60007f1e0ff */
[----:B------:R-:W-:Y:S04]  /*11bb0*/  STL [R1+0xd64], R69 ;  /* 0x000d644501007387 */ /* 0x000fe80000100800 */
[----:B------:R-:W-:Y:S04]  /*11bc0*/  STL [R1+0xd98], R54 ;  /* 0x000d983601007387 */ /* 0x000fe80000100800 */
[----:B------:R-:W-:Y:S04]  /*11bd0*/  STL [R1+0xd74], R89 ;  /* 0x000d745901007387 */ /* 0x000fe80000100800 */
[----:B------:R-:W-:Y:S04]  /*11be0*/  STL [R1+0xda8], R30 ;  /* 0x000da81e01007387 */ /* 0x000fe80000100800 */
[----:B------:R-:W-:Y:S01]  /*11bf0*/  STL [R1+0xd94], R55 ;  /* 0x000d943701007387 */ /* 0x000fe20000100800 */
[----:B------:R-:W-:-:S03]  /*11c00*/  IMAD.X R87, R46, 0x1, R5, P0 ;  /* 0x000000012e577824 */ /* 0x000fc600000e0605 */
[----:B------:R-:W-:Y:S01]  /*11c10*/  STL [R1+0xdb8], R42 ;  /* 0x000db82a01007387 */ /* 0x000fe20000100800 */
[----:B------:R-:W-:-:S03]  /*11c20*/  IMAD R0, R6, 0x7d, RZ ;  /* 0x0000007d06007824 */ /* 0x000fc600078e02ff */
[----:B------:R-:W-:Y:S01]  /*11c30*/  STL [R1+0xda4], R31 ;  /* 0x000da41f01007387 */ /* 0x000fe20000100800 */
[----:B------:R-:W-:-:S03]  /*11c40*/  IADD3 R18, P0, PT, R18, R4, RZ ;  /* 0x0000000412127210 */ /* 0x000fc60007f1e0ff */
[----:B------:R-:W-:Y:S04]  /*11c50*/  STL [R1+0xdc8], R72 ;  /* 0x000dc84801007387 */ /* 0x000fe80000100800 */
[----:B------:R-:W-:Y:S04]  /*11c60*/  STL [R1+0xdb4], R43 ;  /* 0x000db42b01007387 */ /* 0x000fe80000100800 */
[----:B------:R-:W-:Y:S01]  /*11c70*/  STL [R1+0xdd8], R14 ;  /* 0x000dd80e01007387 */ /* 0x000fe20000100800 */
[----:B------:R-:W-:-:S03]  /*11c80*/  IADD3 R40, P3, PT, R19, R4, RZ ;  /* 0x0000000413287210 */ /* 0x000fc60007f7e0ff */
[----:B------:R-:W-:Y:S01]  /*11c90*/  STL [R1+0xdc4], R73 ;  /* 0x000dc44901007387 */ /* 0x000fe20000100800 */
[----:B------:R-:W-:-:S03]  /*11ca0*/  SHF.R.S32.HI R11, RZ, 0x1f, R0 ;  /* 0x0000001fff0b7819 */ /* 0x000fc60000011400 */
[----:B------:R-:W-:Y:S01]  /*11cb0*/  STL [R1+0xdf8], R20 ;  /* 0x000df81401007387 */ /* 0x000fe20000100800 */
[----:B0-----:R-:W-:Y:S01]  /*11cc0*/  IADD3 R27, P6, PT, R0, R2, RZ ;  /* 0x00000002001b7210 */ /* 0x001fe20007fde0ff */
[----:B------:R-:W-:Y:S02]  /*11cd0*/  IMAD.X R19, R64, 0x1, R5, P0 ;  /* 0x0000000140137824 */ /* 0x000fe400000e0605 */
[----:B------:R-:W-:Y:S01]  /*11ce0*/  STL [R1+0xdd4], R13 ;  /* 0x000dd40d01007387 */ /* 0x000fe20000100800 */
[----:B------:R-:W-:-:S03]  /*11cf0*/  IADD3 R74, P0, PT, R41, R4, RZ ;  /* 0x00000004294a7210 */ /* 0x000fc60007f1e0ff */
[----:B------:R-:W-:Y:S04]  /*11d00*/  STL [R1+0xe08], R34 ;  /* 0x000e082201007387 */ /* 0x000fe80000100800 */
[----:B------:R-:W-:Y:S01]  /*11d10*/  STL [R1+0xdf4], R21 ;  /* 0x000df41501007387 */ /* 0x000fe20000100800 */
[----:B------:R-:W-:-:S03]  /*11d20*/  IMAD.X R41, R66, 0x1, R5, P3 ;  /* 0x0000000142297824 */ /* 0x000fc600018e0605 */
[----:B------:R-:W-:Y:S01]  /*11d30*/  STL [R1+0xe18], R50 ;  /* 0x000e183201007387 */ /* 0x000fe20000100800 */
[----:B------:R-:W-:-:S03]  /*11d40*/  IMAD.X R28, R11, 0x1, R3, P6 ;  /* 0x000000010b1c7824 */ /* 0x000fc600030e0603 */
[----:B------:R-:W-:Y:S04]  /*11d50*/  STL [R1+0xe04], R35 ;  /* 0x000e042301007387 */ /* 0x000fe80000100800 */
[----:B------:R-:W-:Y:S04]  /*11d60*/  STL [R1+0xe28], R78 ;  /* 0x000e284e01007387 */ /* 0x000fe80000100800 */
[----:B------:R0:W-:Y:S04]  /*11d70*/  STL [R1+0x124c], R2 ;  /* 0x00124c0201007387 */ /* 0x0001e80000100800 */
[----:B------:R-:W-:Y:S04]  /*11d80*/  STL [R1+0xe14], R51 ;  /* 0x000e143301007387 */ /* 0x000fe80000100800 */
[----:B------:R-:W-:Y:S01]  /*11d90*/  STL [R1+0xe38], R27 ;  /* 0x000e381b01007387 */ /* 0x000fe20000100800 */
[----:B0-----:R-:W-:Y:S01]  /*11da0*/  IADD3 R2, P3, PT, R75, R4, RZ ;  /* 0x000000044b027210 */ /* 0x001fe20007f7e0ff */
[----:B------:R-:W-:-:S02]  /*11db0*/  IMAD.X R75, R71, 0x1, R5, P0 ;  /* 0x00000001474b7824 */ /* 0x000fc400000e0605 */
[----:B------:R-:W-:Y:S01]  /*11dc0*/  STL [R1+0xe24], R79 ;  /* 0x000e244f01007387 */ /* 0x000fe20000100800 */
[----:B------:R-:W-:-:S03]  /*11dd0*/  IADD3 R8, P0, PT, R8, R4, RZ ;  /* 0x0000000408087210 */ /* 0x000fc60007f1e0ff */
[----:B------:R-:W-:Y:S01]  /*11de0*/  STL [R1+0xd20], R86 ;  /* 0x000d205601007387 */ /* 0x000fe20000100800 */
[--C-:B------:R-:W-:Y:S01]  /*11df0*/  IMAD.X R90, R90, 0x1, R5.reuse, P3 ;  /* 0x000000015a5a7824 */ /* 0x100fe200018e0605 */
[----:B------:R-:W-:Y:S02]  /*11e00*/  IADD3 R32, P3, PT, R32, R4, RZ ;  /* 0x0000000420207210 */ /* 0x000fe40007f7e0ff */
[----:B------:R0:W-:Y:S01]  /*11e10*/  STL [R1+0x1250], R3 ;  /* 0x0012500301007387 */ /* 0x0001e20000100800 */
[----:B------:R-:W-:-:S03]  /*11e20*/  IMAD.X R9, R9, 0x1, R5, P0 ;  /* 0x0000000109097824 */ /* 0x000fc600000e0605 */
[----:B------:R-:W-:Y:S01]  /*11e30*/  STL [R1+0xe34], R28 ;  /* 0x000e341c01007387 */ /* 0x000fe20000100800 */
[----:B------:R-:W-:-:S03]  /*11e40*/  IADD3 R44, P0, PT, R44, R4, RZ ;  /* 0x000000042c2c7210 */ /* 0x000fc60007f1e0ff */
[----:B------:R-:W-:Y:S01]  /*11e50*/  STL [R1+0xd40], R52 ;  /* 0x000d403401007387 */ /* 0x000fe20000100800 */
[----:B0-----:R-:W-:-:S03]  /*11e60*/  IMAD R3, R6, 0x75, RZ ;  /* 0x0000007506037824 */ /* 0x001fc600078e02ff */
[----:B------:R-:W-:Y:S01]  /*11e70*/  STL [R1+0xd1c], R87 ;  /* 0x000d1c5701007387 */ /* 0x000fe20000100800 */
[----:B------:R-:W-:-:S03]  /*11e80*/  IMAD.X R33, R33, 0x1, R5, P3 ;  /* 0x0000000121217824 */ /* 0x000fc600018e0605 */
[----:B------:R-:W-:Y:S01]  /*11e90*/  STL [R1+0xd50], R18 ;  /* 0x000d501201007387 */ /* 0x000fe20000100800 */
[----:B------:R-:W-:-:S03]  /*11ea0*/  IADD3 R76, P3, PT, R76, R4, RZ ;  /* 0x000000044c4c7210 */ /* 0x000fc60007f7e0ff */
[----:B------:R-:W-:Y:S01]  /*11eb0*/  STL [R1+0xd3c], R53 ;  /* 0x000d3c3501007387 */ /* 0x000fe20000100800 */
[----:B------:R-:W-:-:S03]  /*11ec0*/  IMAD.X R45, R45, 0x1, R5, P0 ;  /* 0x000000012d2d7824 */ /* 0x000fc600000e0605 */
[----:B------:R-:W-:Y:S01]  /*11ed0*/  STL [R1+0xd60], R40 ;  /* 0x000d602801007387 */ /* 0x000fe20000100800 */
[----:B------:R-:W-:-:S03]  /*11ee0*/  IADD3 R3, P0, PT, R3, R4, RZ ;  /* 0x0000000403037210 */ /* 0x000fc60007f1e0ff */
[----:B------:R-:W-:Y:S04]  /*11ef0*/  STL [R1+0xd4c], R19 ;  /* 0x000d4c1301007387 */ /* 0x000fe80000100800 */
[----:B------:R-:W-:Y:S04]  /*11f00*/  STL [R1+0xd70], R74 ;  /* 0x000d704a01007387 */ /* 0x000fe80000100800 */
        /* <DEDUP_REMOVED lines=19> */
[----:B------:R-:W-:Y:S01]  /*12040*/  STL [R1+0xde0], R3 ;  /* 0x000de00301007387 */ /* 0x000fe20000100800 */
[----:B------:R-:W-:-:S03]  /*12050*/  IADD3 R0, P6, PT, R0, R4, RZ ;  /* 0x0000000400007210 */ /* 0x000fc60007fde0ff */
[----:B------:R-:W-:Y:S01]  /*12060*/  STL [R1+0xdcc], R77 ;  /* 0x000dcc4d01007387 */ /* 0x000fe20000100800 */
[----:B------:R-:W-:-:S03]  /*12070*/  IMAD.X R59, R59, 0x1, R5, P3 ;  /* 0x000000013b3b7824 */ /* 0x000fc600018e0605 */
[----:B------:R-:W-:Y:S04]  /*12080*/  STL [R1+0xe00], R60 ;  /* 0x000e003c01007387 */ /* 0x000fe80000100800 */
[----:B------:R-:W-:Y:S01]  /*12090*/  STL [R1+0xddc], R7 ;  /* 0x000ddc0701007387 */ /* 0x000fe20000100800 */
[----:B------:R-:W-:-:S03]  /*120a0*/  IMAD.X R81, R81, 0x1, R5, P0 ;  /* 0x0000000151517824 */ /* 0x000fc600000e0605 */
[----:B------:R-:W-:Y:S04]  /*120b0*/  STL [R1+0xe10], R36 ;  /* 0x000e102401007387 */ /* 0x000fe80000100800 */
[----:B------:R-:W-:Y:S01]  /*120c0*/  STL [R1+0xdfc], R61 ;  /* 0x000dfc3d01007387 */ /* 0x000fe20000100800 */
[----:B------:R-:W-:-:S03]  /*120d0*/  IMAD.X R11, R11, 0x1, R5, P6 ;  /* 0x000000010b0b7824 */ /* 0x000fc600030e0605 */
        /* <DEDUP_REMOVED lines=9> */
[----:B------:R-:W4:Y:S04]  /*12170*/  LDL.LU.64 R48, [R1+0x1410] ;  /* 0x0014100001307983 */ /* 0x000f280000300a00 */
[----:B---3--:R0:W-:Y:S04]  /*12180*/  STL [R1+0x100], R70 ;  /* 0x0001004601007387 */ /* 0x0081e80000100800 */
[----:B0-----:R-:W3:Y:S04]  /*12190*/  LDL.LU R70, [R1+0x1408] ;  /* 0x0014080001467983 */ /* 0x001ee80000300800 */
[----:B------:R-:W3:Y:S04]  /*121a0*/  LDL.LU.64 R52, [R1+0x1400] ;  /* 0x0014000001347983 */ /* 0x000ee80000300a00 */
[----:B--2---:R0:W-:Y:S04]  /*121b0*/  STL [R1+0xfc], R83 ;  /* 0x0000fc5301007387 */ /* 0x0041e80000100800 */
[----:B0-----:R-:W2:Y:S01]  /*121c0*/  LDL.LU R83, [R1+0x13f8] ;  /* 0x0013f80001537983 */ /* 0x001ea20000300800 */
[----:B------:R-:W-:-:S05]  /*121d0*/  VIADD R46, R10, 0xffffff8e ;  /* 0xffffff8e0a2e7836 */ /* 0x000fca0000000000 */
[----:B------:R-:W-:-:S13]  /*121e0*/  ISETP.GE.U32.AND P6, PT, R46, 0x7fffff0f, PT ;  /* 0x7fffff0f2e00780c */ /* 0x000fda0003fc6070 */
[----:B------:R-:W3:Y:S04]  /*121f0*/  @!P6 LDG.E.U8 R82, desc[UR20][R54.64] ;  /* 0x000000143652e981 */ /* 0x000ee8000c1e1100 */
[----:B------:R-:W4:Y:S01]  /*12200*/  LDL.LU.64 R54, [R1+0x13f0] ;  /* 0x0013f00001367983 */ /* 0x000f220000300a00 */
[----:B--2---:R-:W-:-:S06]  /*12210*/  PRMT R83, RZ, 0x7610, R83 ;  /* 0x00007610ff537816 */ /* 0x004fcc0000000053 */
[----:B------:R-:W2:Y:S04]  /*12220*/  @!P6 LDG.E.U8 R83, desc[UR20][R8.64] ;  /* 0x000000140853e981 */ /* 0x000ea8000c1e1100 */
[----:B---3--:R0:W-:Y:S04]  /*12230*/  STL [R1+0xf4], R82 ;  /* 0x0000f45201007387 */ /* 0x0081e80000100800 */
[----:B0-----:R-:W3:Y:S04]  /*12240*/  LDL.LU R82, [R1+0x13e8] ;  /* 0x0013e80001527983 */ /* 0x001ee80000300800 */
[----:B------:R-:W3:Y:S04]  /*12250*/  LDL.LU.64 R8, [R1+0x13e0] ;  /* 0x0013e00001087983 */ /* 0x000ee80000300a00 */
[----:B--2---:R0:W-:Y:S04]  /*12260*/  STL [R1+0xf0], R83 ;  /* 0x0000f05301007387 */ /* 0x0041e80000100800 */
[----:B0-----:R-:W2:Y:S01]  /*12270*/  LDL.LU R83, [R1+0x13d8] ;  /* 0x0013d80001537983 */ /* 0x001ea20000300800 */
[----:B------:R-:W-:-:S05]  /*12280*/  VIADD R46, R10, 0xffffff86 ;  /* 0xffffff860a2e7836 */ /* 0x000fca0000000000 */
[----:B------:R-:W-:Y:S02]  /*12290*/  ISETP.GE.U32.AND P1, PT, R46, 0x7fffff07, PT ;  /* 0x7fffff072e00780c */ /* 0x000fe40003f26070 */
[----:B------:R-:W-:-:S11]  /*122a0*/  PRMT R70, RZ, 0x7610, R70 ;  /* 0x00007610ff467816 */ /* 0x000fd60000000046 */
        /* <DEDUP_REMOVED lines=95> */
[----:B---3--:R-:W-:-:S11]  /*128a0*/  PRMT R75, RZ, 0x7610, R75 ;  /* 0x00007610ff4b7816 */ /* 0x008fd6000000004b */
        /* <DEDUP_REMOVED lines=10> */
[----:B------:R-:W-:Y:S01]  /*12950*/  ISETP.GE.U32.AND P6, PT, R46, 0x7fffff04, PT ;  /* 0x7fffff042e00780c */ /* 0x000fe20003fc6070 */
[----:B------:R-:W-:Y:S01]  /*12960*/  VIADD R46, R10, 0xffffff9a ;  /* 0xffffff9a0a2e7836 */ /* 0x000fe20000000000 */
[----:B------:R-:W-:-:S04]  /*12970*/  PRMT R82, RZ, 0x7610, R82 ;  /* 0x00007610ff527816 */ /* 0x000fc80000000052 */
[----:B------:R-:W-:Y:S01]  /*12980*/  ISETP.GE.U32.AND P1, PT, R46, 0x7fffff1b, PT ;  /* 0x7fffff1b2e00780c */ /* 0x000fe20003f26070 */
[----:B------:R-:W-:-:S06]  /*12990*/  VIADD R46, R10, 0xffffff92 ;  /* 0xffffff920a2e7836 */ /* 0x000fcc0000000000 */
[----:B------:R-:W3:Y:S01]  /*129a0*/  @!P6 LDG.E.U8 R82, desc[UR20][R78.64] ;  /* 0x000000144e52e981 */ /* 0x000ee2000c1e1100 */
[----:B------:R-:W-:Y:S02]  /*129b0*/  PRMT R4, RZ, 0x7610, R4 ;  /* 0x00007610ff047816 */ /* 0x000fe40000000004 */
[----:B------:R-:W-:-:S06]  /*129c0*/  PRMT R5, RZ, 0x7610, R5 ;  /* 0x00007610ff057816 */ /* 0x000fcc0000000005 */
[----:B------:R-:W4:Y:S01]  /*129d0*/  @!P1 LDG.E.U8 R5, desc[UR20][R86.64] ;  /* 0x0000001456059981 */ /* 0x000f22000c1e1100 */
[----:B------:R-:W-:Y:S02]  /*129e0*/  ISETP.GE.AND P0, PT, R93, RZ, PT ;  /* 0x000000ff5d00720c */ /* 0x000fe40003f06270 */
[----:B--2---:R-:W-:Y:S01]  /*129f0*/  PRMT R83, RZ, 0x7610, R83 ;  /* 0x00007610ff537816 */ /* 0x004fe20000000053 */
[----:B------:R-:W2:Y:S05]  /*12a00*/  LDL.LU.64 R78, [R1+0x12b0] ;  /* 0x0012b000014e7983 */ /* 0x000eaa0000300a00 */
[----:B------:R-:W2:Y:S01]  /*12a10*/  @!P6 LDG.E.U8 R83, desc[UR20][R80.64] ;  /* 0x000000145053e981 */ /* 0x000ea2000c1e1100 */
[----:B------:R-:W-:-:S13]  /*12a20*/  ISETP.GE.U32.AND P6, PT, R46, 0x7fffff13, PT ;  /* 0x7fffff132e00780c */ /* 0x000fda0003fc6070 */
[----:B------:R-:W4:Y:S01]  /*12a30*/  @!P6 LDG.E.U8 R4, desc[UR20][R88.64] ;  /* 0x000000145804e981 */ /* 0x000f22000c1e1100 */
[----:B------:R-:W-:Y:S01]  /*12a40*/  PRMT R93, RZ, 0x7610, R93 ;  /* 0x00007610ff5d7816 */ /* 0x000fe2000000005d */
[----:B------:R-:W-:Y:S02]  /*12a50*/  VIADD R46, R10, 0xffffff8a ;  /* 0xffffff8a0a2e7836 */ /* 0x000fe40000000000 */
[----:B---3--:R0:W-:Y:S04]  /*12a60*/  STL [R1+0x38], R82 ;  /* 0x0000385201007387 */ /* 0x0081e80000100800 */
[----:B------:R-:W3:Y:S01]  /*12a70*/  @!P1 LDG.E.U8 R93, desc[UR20][R84.64] ;  /* 0x00000014545d9981 */ /* 0x000ee2000c1e1100 */
[----:B------:R-:W-:-:S03]  /*12a80*/  ISETP.GE.U32.AND P1, PT, R46, 0x7fffff0b, PT ;  /* 0x7fffff0b2e00780c */ /* 0x000fc60003f26070 */
[----:B0-----:R-:W3:Y:S04]  /*12a90*/  LDL.LU R82, [R1+0x12a8] ;  /* 0x0012a80001527983 */ /* 0x001ee80000300800 */
[----:B------:R-:W3:Y:S01]  /*12aa0*/  LDL.LU.64 R80, [R1+0x12a0] ;  /* 0x0012a00001507983 */ /* 0x000ee20000300a00 */
[----:B------:R-:W-:Y:S02]  /*12ab0*/  ISETP.GE.AND P3, PT, R91, RZ, PT ;  /* 0x000000ff5b00720c */ /* 0x000fe40003f66270 */
[----:B------:R-:W-:Y:S02]  /*12ac0*/  PRMT R91, RZ, 0x7610, R91 ;  /* 0x00007610ff5b7816 */ /* 0x000fe4000000005b */
[----:B------:R-:W-:Y:S01]  /*12ad0*/  PRMT R71, RZ, 0x7610, R71 ;  /* 0x00007610ff477816 */ /* 0x000fe20000000047 */
[----:B--2---:R0:W-:Y:S04]  /*12ae0*/  STL [R1+0x34], R83 ;  /* 0x0000345301007387 */ /* 0x0041e80000100800 */
[----:B0-----:R-:W2:Y:S04]  /*12af0*/  LDL.LU R83, [R1+0x1298] ;  /* 0x0012980001537983 */ /* 0x001ea80000300800 */
[----:B------:R-:W2:Y:S04]  /*12b00*/  LDL.LU.64 R84, [R1+0x1290] ;  /* 0x0012900001547983 */ /* 0x000ea80000300a00 */
[----:B------:R-:W2:Y:S04]  /*12b10*/  LDL.LU.64 R86, [R1+0x1288] ;  /* 0x0012880001567983 */ /* 0x000ea80000300a00 */
[----:B------:R-:W2:Y:S04]  /*12b20*/  LDL.LU.64 R88, [R1+0x1280] ;  /* 0x0012800001587983 */ /* 0x000ea80000300a00 */
[----:B----4-:R0:W-:Y:S04]  /*12b30*/  STL [R1+0xc], R4 ;  /* 0x00000c0401007387 */ /* 0x0101e80000100800 */
[----:B------:R1:W-:Y:S01]  /*12b40*/  STL [R1+0x2c], R5 ;  /* 0x00002c0501007387 */ /* 0x0003e20000100800 */
[----:B0-----:R-:W-:-:S02]  /*12b50*/  @!P6 IMAD.MOV.U32 R4, RZ, RZ, R2 ;  /* 0x000000ffff04e224 */ /* 0x001fc400078e0002 */
[----:B-1----:R-:W-:Y:S02]  /*12b60*/  @!P6 IMAD.MOV.U32 R5, RZ, RZ, R90 ;  /* 0x000000ffff05e224 */ /* 0x002fe400078e005a */
[----:B------:R-:W-:Y:S01]  /*12b70*/  VIADD R46, R10, 0xffffff82 ;  /* 0xffffff820a2e7836 */ /* 0x000fe20000000000 */
[----:B------:R-:W-:Y:S01]  /*12b80*/  PRMT R66, RZ, 0x7610, R66 ;  /* 0x00007610ff427816 */ /* 0x000fe20000000042 */
[----:B------:R-:W4:Y:S04]  /*12b90*/  LDL.LU R90, [R1+0x1278] ;  /* 0x00127800015a7983 */ /* 0x000f280000300800 */
[----:B------:R0:W2:Y:S02]  /*12ba0*/  @!P6 LDG.E.U8 R91, desc[UR20][R4.64] ;  /* 0x00000014045be981 */ /* 0x0000a4000c1e1100 */
[----:B0-----:R-:W-:-:S02]  /*12bb0*/  @!P1 IMAD.MOV.U32 R4, RZ, RZ, R14 ;  /* 0x000000ffff049224 */ /* 0x001fc400078e000e */
[----:B------:R-:W-:-:S05]  /*12bc0*/  @!P1 IMAD.MOV.U32 R5, RZ, RZ, R13 ;  /* 0x000000ffff059224 */ /* 0x000fca00078e000d */
[----:B------:R0:W3:Y:S01]  /*12bd0*/  @!P1 LDG.E.U8 R71, desc[UR20][R4.64] ;  /* 0x0000001404479981 */ /* 0x0000e2000c1e1100 */
[----:B------:R-:W-:Y:S01]  /*12be0*/  ISETP.GE.U32.AND P6, PT, R46, 0x7fffff03, PT ;  /* 0x7fffff032e00780c */ /* 0x000fe20003fc6070 */
[----:B0-----:R-:W-:Y:S02]  /*12bf0*/  @!P1 IMAD.MOV.U32 R4, RZ, RZ, R3 ;  /* 0x000000ffff049224 */ /* 0x001fe400078e0003 */
[----:B------:R-:W-:Y:S01]  /*12c00*/  @!P1 IMAD.MOV.U32 R5, RZ, RZ, R7 ;  /* 0x000000ffff059224 */ /* 0x000fe200078e0007 */
[----:B------:R-:W-:-:S04]  /*12c10*/  PRMT R64, RZ, 0x7610, R64 ;  /* 0x00007610ff407816 */ /* 0x000fc80000000040 */
[----:B------:R-:W4:Y:S01]  /*12c20*/  @!P1 LDG.E.U8 R66, desc[UR20][R4.64] ;  /* 0x0000001404429981 */ /* 0x000f22000c1e1100 */
[----:B------:R-:W-:-:S04]  /*12c30*/  ISETP.GE.AND P1, PT, R92, RZ, PT ;  /* 0x000000ff5c00720c */ /* 0x000fc80003f26270 */
[----:B------:R-:W-:Y:S01]  /*12c40*/  @!P6 IMAD.MOV.U32 R92, RZ, RZ, R27 ;  /* 0x000000ffff5ce224 */ /* 0x000fe200078e001b */
[----:B--2---:R0:W-:Y:S04]  /*12c50*/  STL [R1+0x1214], R91 ;  /* 0x0012145b01007387 */ /* 0x0041e80000100800 */
[----:B------:R-:W2:Y:S04]  /*12c60*/  LDL.LU R13, [R1+0x1274] ;  /* 0x00127400010d7983 */ /* 0x000ea80000300800 */
[----:B0-----:R-:W2:Y:S04]  /*12c70*/  LDL.LU R91, [R1+0x234] ;  /* 0x00023400015b7983 */ /* 0x001ea80000300800 */
[----:B------:R-:W2:Y:S04]  /*12c80*/  LDL.LU R2, [R1+0x218] ;  /* 0x0002180001027983 */ /* 0x000ea80000300800 */
[----:B---3--:R0:W-:Y:S04]  /*12c90*/  STL [R1+0x1218], R71 ;  /* 0x0012184701007387 */ /* 0x0081e80000100800 */
[----:B0-----:R-:W3:Y:S04]  /*12ca0*/  LDL.LU R71, [R1+0x238] ;  /* 0x0002380001477983 */ /* 0x001ee80000300800 */
[----:B------:R0:W-:Y:S01]  /*12cb0*/  STL [R1+0x30], R93 ;  /* 0x0000305d01007387 */ /* 0x0001e20000100800 */
[----:B------:R-:W-:-:S03]  /*12cc0*/  PRMT R62, RZ, 0x7610, R62 ;  /* 0x00007610ff3e7816 */ /* 0x000fc6000000003e */
[----:B------:R-:W2:Y:S04]  /*12cd0*/  LDL.LU R46, [R1+0x214] ;  /* 0x00021400012e7983 */ /* 0x000ea80000300800 */
[----:B------:R-:W2:Y:S01]  /*12ce0*/  LDL.LU R5, [R1+0x1f4] ;  /* 0x0001f40001057983 */ /* 0x000ea20000300800 */
[----:B0-----:R-:W-:-:S03]  /*12cf0*/  @!P6 IMAD.MOV.U32 R93, RZ, RZ, R28 ;  /* 0x000000ffff5de224 */ /* 0x001fc600078e001c */
[----:B------:R-:W2:Y:S04]  /*12d00*/  LDL.LU R7, [R1+0x1e8] ;  /* 0x0001e80001077983 */ /* 0x000ea80000300800 */
[----:B------:R0:W2:Y:S04]  /*12d10*/  @!P6 LDG.E.U8 R64, desc[UR20][R92.64] ;  /* 0x000000145c40e981 */ /* 0x0000a8000c1e1100 */
[----:B------:R-:W3:Y:S04]  /*12d20*/  LDL.LU R4, [R1+0x1c4] ;  /* 0x0001c40001047983 */ /* 0x000ee80000300800 */
[----:B------:R-:W3:Y:S01]  /*12d30*/  LDL.LU R14, [R1+0x1c0] ;  /* 0x0001c000010e7983 */ /* 0x000ee20000300800 */
[----:B0-----:R-:W-:-:S02]  /*12d40*/  @!P6 IMAD.MOV.U32 R92, RZ, RZ, R0 ;  /* 0x000000ffff5ce224 */ /* 0x001fc400078e0000 */
[----:B------:R-:W-:-:S05]  /*12d50*/  @!P6 IMAD.MOV.U32 R93, RZ, RZ, R11 ;  /* 0x000000ffff5de224 */ /* 0x000fca00078e000b */
[----:B------:R-:W3:Y:S04]  /*12d60*/  @!P6 LDG.E.U8 R62, desc[UR20][R92.64] ;  /* 0x000000145c3ee981 */ /* 0x000ee8000c1e1100 */
[----:B------:R-:W-:Y:S04]  /*12d70*/  STL [R1+0x125c], R10 ;  /* 0x00125c0a01007387 */ /* 0x000fe80000100800 */
[----:B----4-:R-:W-:Y:S04]  /*12d80*/  STL [R1+0x121c], R66 ;  /* 0x00121c4201007387 */ /* 0x010fe80000100800 */
[----:B------:R-:W4:Y:S04]  /*12d90*/  LDL.LU R27, [R1+0x1b0] ;  /* 0x0001b000011b7983 */ /* 0x000f280000300800 */
[----:B------:R-:W4:Y:S01]  /*12da0*/  LDL.LU R3, [R1+0x1a4] ;  /* 0x0001a40001037983 */ /* 0x000f220000300800 */
[----:B------:R-:W0:Y:S01]  /*12db0*/  S2R R0, SR_TID.X ;  /* 0x0000000000007919 */ /* 0x000e220000002100 */
[----:B------:R-:W-:-:S05]  /*12dc0*/  VOTEU.ALL UP1, P2 ;  /* 0x0000000000ff7886 */ /* 0x000fca0001020000 */
[----:B------:R1:W0:Y:S01]  /*12dd0*/  @!UP1 SYNCS.EXCH.64 URZ, [UR9+0x18008], UR4 ;  /* 0x0180080409ff95b2 */ /* 0x0002220008000100 */
[----:B------:R-:W-:Y:S02]  /*12de0*/  @!P3 IMAD.MOV R26, RZ, RZ, -R26 ;  /* 0x000000ffff1ab224 */ /* 0x000fe400078e0a1a */
[----:B------:R-:W-:Y:S02]  /*12df0*/  @!P0 IMAD.MOV R17, RZ, RZ, -R17 ;  /* 0x000000ffff118224 */ /* 0x000fe400078e0a11 */
[----:B------:R-:W-:Y:S01]  /*12e00*/  @!P1 IMAD.MOV R16, RZ, RZ, -R16 ;  /* 0x000000ffff109224 */ /* 0x000fe200078e0a10 */
[----:B-1----:R-:W1:Y:S01]  /*12e10*/  LDCU UR5, c[0x0][0x3b0] ;  /* 0x00007600ff0577ac */ /* 0x002e620008000800 */
[----:B------:R-:W0:Y:S01]  /*12e20*/  LDCU UR4, c[0x0][0x3b0] ;  /* 0x00007600ff0477ac */ /* 0x000e220008000800 */
[----:B--2---:R-:W-:Y:S04]  /*12e30*/  STL [R1+0x1220], R64 ;  /* 0x0012204001007387 */ /* 0x004fe80000100800 */
[----:B------:R-:W2:Y:S01]  /*12e40*/  LDL.LU R11, [R1+0x1a0] ;  /* 0x0001a000010b7983 */ /* 0x000ea20000300800 */
[----:B0-----:R-:W-:-:S03]  /*12e50*/  LOP3.LUT R0, R0, 0x7f, RZ, 0xc0, !PT ;  /* 0x0000007f00007812 */ /* 0x001fc600078ec0ff */
[----:B------:R-:W2:Y:S04]  /*12e60*/  LDL.LU R28, [R1+0x194] ;  /* 0x00019400011c7983 */ /* 0x000ea80000300800 */
[----:B---3--:R0:W-:Y:S04]  /*12e70*/  STS.U8 [R0+UR9+0x3000], R71 ;  /* 0x0030004700007988 */ /* 0x0081e80008000009 */
[----:B------:R3:W-:Y:S04]  /*12e80*/  STS.U8 [R0+UR9+0x7000], R91 ;  /* 0x0070005b00007988 */ /* 0x0007e80008000009 */
[----:B------:R0:W-:Y:S04]  /*12e90*/  STS.U8 [R0+UR9+0x2c00], R2 ;  /* 0x002c000200007988 */ /* 0x0001e80008000009 */
[----:B------:R-:W-:Y:S04]  /*12ea0*/  STL [R1+0x1224], R62 ;  /* 0x0012243e01007387 */ /* 0x000fe80000100800 */
[----:B------:R-:W-:Y:S04]  /*12eb0*/  STS.U8 [R0+UR9+0x6c00], R46 ;  /* 0x006c002e00007988 */ /* 0x000fe80008000009 */
[----:B0-----:R-:W2:Y:S04]  /*12ec0*/  LDL.LU R71, [R1+0x190] ;  /* 0x0001900001477983 */ /* 0x001ea80000300800 */
[----:B------:R0:W-:Y:S04]  /*12ed0*/  STS.U8 [R0+UR9+0x2800], R5 ;  /* 0x0028000500007988 */ /* 0x0001e80008000009 */
[----:B---3--:R-:W3:Y:S04]  /*12ee0*/  LDL.LU R91, [R1+0x180] ;  /* 0x00018000015b7983 */ /* 0x008ee80000300800 */
[----:B------:R0:W-:Y:S04]  /*12ef0*/  STS.U8 [R0+UR9+0x6800], R7 ;  /* 0x0068000700007988 */ /* 0x0001e80008000009 */
[----:B------:R-:W3:Y:S04]  /*12f00*/  LDL.LU R2, [R1+0x118] ;  /* 0x0001180001027983 */ /* 0x000ee80000300800 */
[----:B------:R-:W-:Y:S04]  /*12f10*/  STS.U8 [R0+UR9+0x2400], R4 ;  /* 0x0024000400007988 */ /* 0x000fe80008000009 */
[----:B0-----:R-:W3:Y:S04]  /*12f20*/  LDL.LU R5, [R1+0x17c] ;  /* 0x00017c0001057983 */ /* 0x001ee80000300800 */
[----:B------:R-:W-:Y:S04]  /*12f30*/  STS.U8 [R0+UR9+0x6400], R14 ;  /* 0x0064000e00007988 */ /* 0x000fe80008000009 */
[----:B------:R-:W3:Y:S04]  /*12f40*/  LDL.LU R7, [R1+0x114] ;  /* 0x0001140001077983 */ /* 0x000ee80000300800 */
[----:B------:R0:W-:Y:S04]  /*12f50*/  STS.U8 [R0+UR9+0x2000], R13 ;  /* 0x0020000d00007988 */ /* 0x0001e80008000009 */
[----:B0-----:R-:W3:Y:S04]  /*12f60*/  LDL.LU R13, [R1+0x1270] ;  /* 0x00127000010d7983 */ /* 0x001ee80000300800 */
[----:B------:R-:W3:Y:S04]  /*12f70*/  LDL.LU R14, [R1+0x170] ;  /* 0x00017000010e7983 */ /* 0x000ee80000300800 */
[----:B----4-:R0:W-:Y:S04]  /*12f80*/  STS.U8 [R0+UR9+0x6000], R27 ;  /* 0x0060001b00007988 */ /* 0x0101e80008000009 */
[----:B------:R4:W-:Y:S04]  /*12f90*/  STS.U8 [R0+UR9+0x1c00], R3 ;  /* 0x001c000300007988 */ /* 0x0009e80008000009 */
[----:B0-----:R-:W3:Y:S04]  /*12fa0*/  LDL.LU R27, [R1+0x110] ;  /* 0x00011000011b7983 */ /* 0x001ee80000300800 */
[----:B------:R-:W3:Y:S04]  /*12fb0*/  LDL.LU R4, [R1+0x16c] ;  /* 0x00016c0001047983 */ /* 0x000ee80000300800 */
[----:B----4-:R-:W4:Y:S04]  /*12fc0*/  LDL.LU R3, [R1+0x10c] ;  /* 0x00010c0001037983 */ /* 0x010f280000300800 */
[----:B--2---:R0:W-:Y:S04]  /*12fd0*/  STS.U8 [R0+UR9+0x5c00], R11 ;  /* 0x005c000b00007988 */ /* 0x0041e80008000009 */
[----:B0-----:R-:W2:Y:S04]  /*12fe0*/  LDL.LU R11, [R1+0x168] ;  /* 0x00016800010b7983 */ /* 0x001ea80000300800 */
[----:B------:R0:W-:Y:S04]  /*12ff0*/  STS.U8 [R0+UR9+0x1800], R28 ;  /* 0x0018001c00007988 */ /* 0x0001e80008000009 */
[----:B0-----:R-:W2:Y:S04]  /*13000*/  LDL.LU R28, [R1+0x108] ;  /* 0x00010800011c7983 */ /* 0x001ea80000300800 */
[----:B------:R-:W2:Y:S04]  /*13010*/  LDL.LU R64, [R1+0x164] ;  /* 0x0001640001407983 */ /* 0x000ea80000300800 */
[----:B------:R-:W-:Y:S04]  /*13020*/  STS.U8 [R0+UR9+0x5800], R71 ;  /* 0x0058004700007988 */ /* 0x000fe80008000009 */
[----:B---3--:R-:W-:Y:S04]  /*13030*/  STS.U8 [R0+UR9+0x1400], R91 ;  /* 0x0014005b00007988 */ /* 0x008fe80008000009 */
[----:B------:R0:W-:Y:S01]  /*13040*/  STS.U8 [R0+UR9+0x5400], R5 ;  /* 0x0054000500007988 */ /* 0x0001e20008000009 */
[----:B------:R-:W-:-:S02]  /*13050*/  ISETP.NE.AND P3, PT, R13, RZ, PT ;  /* 0x000000ff0d00720c */ /* 0x000fc40003f65270 */
[----:B------:R-:W-:-:S04]  /*13060*/  LOP3.LUT R46, RZ, R13, RZ, 0x33, !PT ;  /* 0x0000000dff2e7212 */ /* 0x000fc800078e33ff */
[C---:B------:R-:W-:Y:S02]  /*13070*/  SEL R12, R46.reuse, R12, !P3 ;  /* 0x0000000c2e0c7207 */ /* 0x040fe40005800000 */
[----:B------:R-:W-:Y:S02]  /*13080*/  SEL R13, R46, R2, !P3 ;  /* 0x000000022e0d7207 */ /* 0x000fe40005800000 */
[----:B------:R-:W3:Y:S01]  /*13090*/  LDL.LU R2, [R1+0x104] ;  /* 0x0001040001027983 */ /* 0x000ee20000300800 */
[----:B------:R-:W-:Y:S01]  /*130a0*/  IMAD R92, R12, UR18, RZ ;  /* 0x000000120c5c7c24 */ /* 0x000fe2000f8e02ff */
[C---:B------:R-:W-:Y:S01]  /*130b0*/  SEL R12, R46.reuse, R7, !P3 ;  /* 0x000000072e0c7207 */ /* 0x040fe20005800000 */
[----:B0-----:R-:W-:Y:S01]  /*130c0*/  IMAD R5, R13, UR17, RZ ;  /* 0x000000110d057c24 */ /* 0x001fe2000f8e02ff */
[----:B------:R-:W3:Y:S04]  /*130d0*/  LDL.LU R66, [R1+0x158] ;  /* 0x0001580001427983 */ /* 0x000ee80000300800 */
[----:B------:R0:W-:Y:S01]  /*130e0*/  STS.U8 [R0+UR9+0x1000], R14 ;  /* 0x0010000e00007988 */ /* 0x0001e20008000009 */
[----:B------:R-:W-:Y:S01]  /*130f0*/  SEL R13, R46, R27, !P3 ;  /* 0x0000001b2e0d7207 */ /* 0x000fe20005800000 */
[----:B------:R-:W-:Y:S01]  /*13100*/  IMAD R93, R12, UR16, RZ ;  /* 0x000000100c5d7c24 */ /* 0x000fe2000f8e02ff */
[C---:B------:R-:W-:Y:S01]  /*13110*/  SEL R90, R46.reuse, R90, !P3 ;  /* 0x0000005a2e5a7207 */ /* 0x040fe20005800000 */
[----:B------:R-:W3:Y:S01]  /*13120*/  LDL.LU R7, [R1+0xf8] ;  /* 0x0000f80001077983 */ /* 0x000ee20000300800 */
[C---:B------:R-:W-:Y:S01]  /*13130*/  SEL R89, R46.reuse, R89, !P3 ;  /* 0x000000592e597207 */ /* 0x040fe20005800000 */
[----:B------:R-:W1:Y:S02]  /*13140*/  LDCU UR18, c[0x0][0x3b0] ;  /* 0x00007600ff1277ac */ /* 0x000e640008000800 */
[----:B------:R1:W-:Y:S01]  /*13150*/  STL [R1+0x18], R5 ;  /* 0x0000180501007387 */ /* 0x0003e20000100800 */
[C---:B----4-:R-:W-:Y:S01]  /*13160*/  SEL R12, R46.reuse, R3, !P3 ;  /* 0x000000032e0c7207 */ /* 0x050fe20005800000 */
[----:B------:R-:W4:Y:S02]  /*13170*/  LDCU UR17, c[0x0][0x3b0] ;  /* 0x00007600ff1177ac */ /* 0x000f240008000800 */
[----:B------:R-:W3:Y:S01]  /*13180*/  LDL.LU R10, [R1+0x154] ;  /* 0x00015400010a7983 */ /* 0x000ee20000300800 */
[C---:B------:R-:W-:Y:S01]  /*13190*/  SEL R88, R46.reuse, R88, !P3 ;  /* 0x000000582e587207 */ /* 0x040fe20005800000 */
[----:B------:R-:W1:Y:S02]  /*131a0*/  LDCU UR16, c[0x0][0x3b0] ;  /* 0x00007600ff1077ac */ /* 0x000e640008000800 */
[----:B0-----:R-:W3:Y:S04]  /*131b0*/  LDL.LU R14, [R1+0xec] ;  /* 0x0000ec00010e7983 */ /* 0x001ee80000300800 */
[----:B------:R-:W3:Y:S04]  /*131c0*/  LDL.LU R71, [R1+0x148] ;  /* 0x0001480001477983 */ /* 0x000ee80000300800 */
[----:B------:R-:W3:Y:S01]  /*131d0*/  LDL.LU R27, [R1+0xd8] ;  /* 0x0000d800011b7983 */ /* 0x000ee20000300800 */
[----:B------:R-:W-:Y:S01]  /*131e0*/  IMAD R3, R13, UR13, RZ ;  /* 0x0000000d0d037c24 */ /* 0x000fe2000f8e02ff */
[----:B------:R-:W-:-:S02]  /*131f0*/  SEL R87, R46, R87, !P3 ;  /* 0x000000572e577207 */ /* 0x000fc40005800000 */
[----:B------:R-:W-:Y:S01]  /*13200*/  STS.U8 [R0+UR9+0x5000], R4 ;  /* 0x0050000400007988 */ /* 0x000fe20008000009 */
[----:B------:R-:W-:Y:S01]  /*13210*/  IMAD R12, R12, UR12, RZ ;  /* 0x0000000c0c0c7c24 */ /* 0x000fe2000f8e02ff */
[C---:B------:R-:W-:Y:S02]  /*13220*/  SEL R86, R46.reuse, R86, !P3 ;  /* 0x000000562e567207 */ /* 0x040fe40005800000 */
[----:B------:R-:W4:Y:S01]  /*13230*/  LDL.LU R91, [R1+0x144] ;  /* 0x00014400015b7983 */ /* 0x000f220000300800 */
[----:B--2---:R-:W-:-:S03]  /*13240*/  SEL R13, R46, R28, !P3 ;  /* 0x0000001c2e0d7207 */ /* 0x004fc60005800000 */
[----:B-1----:R-:W2:Y:S01]  /*13250*/  LDL.LU R5, [R1+0xd4] ;  /* 0x0000d40001057983 */ /* 0x002ea20000300800 */
[C---:B------:R-:W-:Y:S02]  /*13260*/  SEL R85, R46.reuse, R85, !P3 ;  /* 0x000000552e557207 */ /* 0x040fe40005800000 */
[C---:B------:R-:W-:Y:S01]  /*13270*/  SEL R84, R46.reuse, R84, !P3 ;  /* 0x000000542e547207 */ /* 0x040fe20005800000 */
[----:B------:R-:W-:Y:S01]  /*13280*/  STL [R1+0x10c], R3 ;  /* 0x00010c0301007387 */ /* 0x000fe20000100800 */
[C---:B------:R-:W-:Y:S02]  /*13290*/  SEL R83, R46.reuse, R83, !P3 ;  /* 0x000000532e537207 */ /* 0x040fe40005800000 */
[C---:B------:R-:W-:Y:S01]  /*132a0*/  SEL R82, R46.reuse, R82, !P3 ;  /* 0x000000522e527207 */ /* 0x040fe20005800000 */
[----:B------:R0:W-:Y:S01]  /*132b0*/  STS.U8 [R0+UR9+0xc00], R11 ;  /* 0x000c000b00007988 */ /* 0x0001e20008000009 */
[C---:B------:R-:W-:Y:S02]  /*132c0*/  SEL R81, R46.reuse, R81, !P3 ;  /* 0x000000512e517207 */ /* 0x040fe40005800000 */
[----:B------:R-:W-:-:S02]  /*132d0*/  SEL R80, R46, R80, !P3 ;  /* 0x000000502e507207 */ /* 0x000fc40005800000 */
[C---:B------:R-:W-:Y:S02]  /*132e0*/  SEL R79, R46.reuse, R79, !P3 ;  /* 0x0000004f2e4f7207 */ /* 0x040fe40005800000 */
[C---:B------:R-:W-:Y:S02]  /*132f0*/  SEL R78, R46.reuse, R78, !P3 ;  /* 0x0000004e2e4e7207 */ /* 0x040fe40005800000 */
[C---:B------:R-:W-:Y:S01]  /*13300*/  SEL R77, R46.reuse, R77, !P3 ;  /* 0x0000004d2e4d7207 */ /* 0x040fe20005800000 */
[----:B0-----:R-:W2:Y:S01]  /*13310*/  LDL.LU R11, [R1+0x13c] ;  /* 0x00013c00010b7983 */ /* 0x001ea20000300800 */
[C---:B------:R-:W-:Y:S02]  /*13320*/  SEL R76, R46.reuse, R76, !P3 ;  /* 0x0000004c2e4c7207 */ /* 0x040fe40005800000 */
[C---:B------:R-:W-:Y:S01]  /*13330*/  SEL R75, R46.reuse, R75, !P3 ;  /* 0x0000004b2e4b7207 */ /* 0x040fe20005800000 */
[----:B------:R-:W2:Y:S01]  /*13340*/  LDL.LU R4, [R1+0xd0] ;  /* 0x0000d00001047983 */ /* 0x000ea20000300800 */
[----:B------:R-:W-:-:S02]  /*13350*/  SEL R74, R46, R74, !P3 ;  /* 0x0000004a2e4a7207 */ /* 0x000fc40005800000 */
[C---:B------:R-:W-:Y:S01]  /*13360*/  SEL R73, R46.reuse, R73, !P3 ;  /* 0x000000492e497207 */ /* 0x040fe20005800000 */
[----:B------:R-:W2:Y:S01]  /*13370*/  LDL.LU R3, [R1+0x124] ;  /* 0x0001240001037983 */ /* 0x000ea20000300800 */
[----:B------:R-:W-:Y:S01]  /*13380*/  IMAD R13, R13, UR6, RZ ;  /* 0x000000060d0d7c24 */ /* 0x000fe2000f8e02ff */
[C---:B------:R-:W-:Y:S02]  /*13390*/  SEL R72, R46.reuse, R72, !P3 ;  /* 0x000000482e487207 */ /* 0x040fe40005800000 */
[C---:B------:R-:W-:Y:S01]  /*133a0*/  SEL R70, R46.reuse, R70, !P3 ;  /* 0x000000462e467207 */ /* 0x040fe20005800000 */
[----:B------:R-:W2:Y:S01]  /*133b0*/  LDL.LU R28, [R1+0xc4] ;  /* 0x0000c400011c7983 */ /* 0x000ea20000300800 */
[C---:B------:R-:W-:Y:S02]  /*133c0*/  SEL R69, R46.reuse, R69, !P3 ;  /* 0x000000452e457207 */ /* 0x040fe40005800000 */
[C---:B------:R-:W-:Y:S01]  /*133d0*/  SEL R68, R46.reuse, R68, !P3 ;  /* 0x000000442e447207 */ /* 0x040fe20005800000 */
[----:B------:R3:W-:Y:S01]  /*133e0*/  STL [R1+0x1c], R12 ;  /* 0x00001c0c01007387 */ /* 0x0007e20000100800 */
[----:B------:R-:W-:-:S02]  /*133f0*/  SEL R67, R46, R67, !P3 ;  /* 0x000000432e437207 */ /* 0x000fc40005800000 */
[C---:B------:R-:W-:Y:S01]  /*13400*/  SEL R65, R46.reuse, R65, !P3 ;  /* 0x000000412e417207 */ /* 0x040fe20005800000 */
[----:B------:R-:W-:Y:S01]  /*13410*/  STS.U8 [R0+UR9+0x4c00], R64 ;  /* 0x004c004000007988 */ /* 0x000fe20008000009 */
[C---:B------:R-:W-:Y:S02]  /*13420*/  SEL R63, R46.reuse, R63, !P3 ;  /* 0x0000003f2e3f7207 */ /* 0x040fe40005800000 */
[C---:B------:R-:W-:Y:S02]  /*13430*/  SEL R59, R46.reuse, R59, !P3 ;  /* 0x0000003b2e3b7207 */ /* 0x040fe40005800000 */
[C---:B------:R-:W-:Y:S02]  /*13440*/  SEL R58, R46.reuse, R58, !P3 ;  /* 0x0000003a2e3a7207 */ /* 0x040fe40005800000 */
[C---:B------:R-:W-:Y:S02]  /*13450*/  SEL R56, R46.reuse, R56, !P3 ;  /* 0x000000382e387207 */ /* 0x040fe40005800000 */
[----:B------:R-:W-:-:S02]  /*13460*/  SEL R51, R46, R51, !P3 ;  /* 0x000000332e337207 */ /* 0x000fc40005800000 */
[C---:B------:R-:W-:Y:S02]  /*13470*/  SEL R50, R46.reuse, R50, !P3 ;  /* 0x000000322e327207 */ /* 0x040fe40005800000 */
        /* <DEDUP_REMOVED lines=19> */
[----:B------:R-:W-:Y:S01]  /*135b0*/  SEL R24, R46, R24, !P3 ;  /* 0x000000182e187207 */ /* 0x000fe20005800000 */
[----:B------:R-:W-:Y:S01]  /*135c0*/  IMAD R90, R90, UR68, RZ ;  /* 0x000000445a5a7c24 */ /* 0x000fe2000f8e02ff */
[----:B---3--:R-:W-:Y:S01]  /*135d0*/  SEL R12, R46, R2, !P3 ;  /* 0x000000022e0c7207 */ /* 0x008fe20005800000 */
[----:B------:R-:W-:Y:S01]  /*135e0*/  IMAD R89, R89, UR67, RZ ;  /* 0x0000004359597c24 */ /* 0x000fe2000f8e02ff */
[----:B------:R-:W3:Y:S01]  /*135f0*/  LDL.LU R2, [R1+0xc0] ;  /* 0x0000c00001027983 */ /* 0x000ee20000300800 */
[----:B------:R-:W-:Y:S01]  /*13600*/  IMAD R88, R88, UR66, RZ ;  /* 0x0000004258587c24 */ /* 0x000fe2000f8e02ff */
[----:B------:R-:W0:Y:S01]  /*13610*/  LDCU UR13, c[0x0][0x3b0] ;  /* 0x00007600ff0d77ac */ /* 0x000e220008000800 */
[----:B------:R-:W-:Y:S01]  /*13620*/  IMAD R12, R12, UR49, RZ ;  /* 0x000000310c0c7c24 */ /* 0x000fe2000f8e02ff */
[----:B------:R1:W-:Y:S01]  /*13630*/  STL [R1+0x108], R13 ;  /* 0x0001080d01007387 */ /* 0x0003e20000100800 */
[----:B------:R-:W-:Y:S01]  /*13640*/  IMAD R87, R87, UR65, RZ ;  /* 0x0000004157577c24 */ /* 0x000fe2000f8e02ff */
[----:B------:R-:W0:Y:S02]  /*13650*/  LDCU UR12, c[0x0][0x3b0] ;  /* 0x00007600ff0c77ac */ /* 0x000e240008000800 */
[----:B------:R-:W-:Y:S01]  /*13660*/  STS.U8 [R0+UR9+0x800], R66 ;  /* 0x0008004200007988 */ /* 0x000fe20008000009 */
[----:B------:R-:W-:Y:S01]  /*13670*/  IMAD R86, R86, UR64, RZ ;  /* 0x0000004056567c24 */ /* 0x000fe2000f8e02ff */
[----:B------:R-:W0:Y:S01]  /*13680*/  LDCU UR49, c[0x0][0x3b0] ;  /* 0x00007600ff3177ac */ /* 0x000e220008000800 */
[C---:B-1----:R-:W-:Y:S01]  /*13690*/  SEL R13, R46.reuse, R7, !P3 ;  /* 0x000000072e0d7207 */ /* 0x042fe20005800000 */
[----:B------:R1:W-:Y:S01]  /*136a0*/  STS.U8 [R0+UR9+0x4800], R10 ;  /* 0x0048000a00007988 */ /* 0x0003e20008000009 */
[----:B------:R-:W-:Y:S01]  /*136b0*/  IMAD R85, R85, UR63, RZ ;  /* 0x0000003f55557c24 */ /* 0x000fe2000f8e02ff */
[----:B------:R-:W0:Y:S02]  /*136c0*/  LDCU UR6, c[0x0][0x3b0] ;  /* 0x00007600ff0677ac */ /* 0x000e240008000800 */
[----:B------:R-:W3:Y:S04]  /*136d0*/  LDL.LU R7, [R1+0xbc] ;  /* 0x0000bc0001077983 */ /* 0x000ee80000300800 */
[----:B------:R4:W-:Y:S01]  /*136e0*/  STL [R1+0xf8], R12 ;  /* 0x0000f80c01007387 */ /* 0x0009e20000100800 */
[----:B-1----:R-:W-:Y:S01]  /*136f0*/  IMAD R10, R13, UR48, RZ ;  /* 0x000000300d0a7c24 */ /* 0x002fe2000f8e02ff */
[----:B------:R-:W-:-:S02]  /*13700*/  SEL R13, R46, R27, !P3 ;  /* 0x0000001b2e0d7207 */ /* 0x000fc40005800000 */
[----:B------:R-:W-:Y:S01]  /*13710*/  STS.U8 [R0+UR9+0x400], R71 ;  /* 0x0004004700007988 */ /* 0x000fe20008000009 */
[----:B------:R-:W-:Y:S01]  /*13720*/  IMAD R84, R84, UR62, RZ ;  /* 0x0000003e54547c24 */ /* 0x000fe2000f8e02ff */
[----:B------:R-:W1:Y:S01]  /*13730*/  LDCU UR48, c[0x0][0x3b0] ;  /* 0x00007600ff3077ac */ /* 0x000e620008000800 */
[----:B----4-:R-:W-:Y:S02]  /*13740*/  SEL R12, R46, R14, !P3 ;  /* 0x0000000e2e0c7207 */ /* 0x010fe40005800000 */
[----:B------:R-:W4:Y:S04]  /*13750*/  LDL.LU R14, [R1+0xb8] ;  /* 0x0000b800010e7983 */ /* 0x000f280000300800 */
[----:B------:R0:W-:Y:S04]  /*13760*/  STL [R1+0xec], R10 ;  /* 0x0000ec0a01007387 */ /* 0x0001e80000100800 */
[----:B------:R-:W4:Y:S01]  /*13770*/  LDL.LU R27, [R1+0xac] ;  /* 0x0000ac00011b7983 */ /* 0x000f220000300800 */
[----:B0-----:R-:W-:-:S03]  /*13780*/  IMAD R10, R12, UR47, RZ ;  /* 0x0000002f0c0a7c24 */ /* 0x001fc6000f8e02ff */
[----:B------:R-:W-:Y:S01]  /*13790*/  STS.U8 [R0+UR9+0x4400], R91 ;  /* 0x0044005b00007988 */ /* 0x000fe20008000009 */
[----:B------:R-:W-:Y:S01]  /*137a0*/  IMAD R83, R83, UR61, RZ ;  /* 0x0000003d53537c24 */ /* 0x000fe2000f8e02ff */
[----:B------:R-:W0:Y:S02]  /*137b0*/  LDCU UR47, c[0x0][0x3b0] ;  /* 0x00007600ff2f77ac */ /* 0x000e240008000800 */
[----:B------:R0:W-:Y:S01]  /*137c0*/  STL [R1+0xd8], R10 ;  /* 0x0000d80a01007387 */ /* 0x0001e20000100800 */
[----:B--2---:R-:W-:Y:S01]  /*137d0*/  SEL R12, R46, R5, !P3 ;  /* 0x000000052e0c7207 */ /* 0x004fe20005800000 */
[----:B------:R-:W-:Y:S02]  /*137e0*/  IMAD R5, R13, UR46, RZ ;  /* 0x0000002e0d057c24 */ /* 0x000fe4000f8e02ff */
[----:B------:R2:W-:Y:S01]  /*137f0*/  STS.U8 [R0+UR9], R11 ;  /* 0x0000000b00007988 */ /* 0x0005e20008000009 */
[----:B0-----:R-:W-:Y:S01]  /*13800*/  LOP3.LUT R10, R0, 0x10, RZ, 0x3c, !PT ;  /* 0x00000010000a7812 */ /* 0x001fe200078e3cff */
[----:B------:R-:W-:Y:S01]  /*13810*/  IMAD R82, R82, UR60, RZ ;  /* 0x0000003c52527c24 */ /* 0x000fe2000f8e02ff */
[----:B------:R-:W0:Y:S01]  /*13820*/  LDCU UR46, c[0x0][0x3b0] ;  /* 0x00007600ff2e77ac */ /* 0x000e220008000800 */
[----:B------:R-:W-:Y:S04]  /*13830*/  STL [R1+0xd4], R5 ;  /* 0x0000d40501007387 */ /* 0x000fe80000100800 */
[----:B--2---:R-:W2:Y:S01]  /*13840*/  LDL.LU R11, [R1+0xa8] ;  /* 0x0000a800010b7983 */ /* 0x004ea20000300800 */
[----:B------:R-:W-:Y:S01]  /*13850*/  SEL R13, R46, R4, !P3 ;  /* 0x000000042e0d7207 */ /* 0x000fe20005800000 */
[----:B------:R-:W-:Y:S01]  /*13860*/  IMAD R4, R12, UR45, RZ ;  /* 0x0000002d0c047c24 */ /* 0x000fe2000f8e02ff */
[C---:B------:R-:W-:Y:S01]  /*13870*/  SEL R12, R46.reuse, R28, !P3 ;  /* 0x0000001c2e0c7207 */ /* 0x040fe20005800000 */
[----:B------:R0:W-:Y:S01]  /*13880*/  STS.U8 [R0+UR9+0x4000], R3 ;  /* 0x0040000300007988 */ /* 0x0001e20008000009 */
[----:B------:R-:W-:Y:S01]  /*13890*/  IMAD R81, R81, UR59, RZ ;  /* 0x0000003b51517c24 */ /* 0x000fe2000f8e02ff */
[----:B------:R-:W1:Y:S02]  /*138a0*/  LDCU UR45, c[0x0][0x3b0] ;  /* 0x00007600ff2d77ac */ /* 0x000e640008000800 */
[----:B------:R1:W-:Y:S04]  /*138b0*/  STL [R1+0xd0], R4 ;  /* 0x0000d00401007387 */ /* 0x0003e80000100800 */
[----:B------:R-:W2:Y:S01]  /*138c0*/  LDL.LU R28, [R1+0xa4] ;  /* 0x0000a400011c7983 */ /* 0x000ea20000300800 */
[----:B0-----:R-:W-:Y:S01]  /*138d0*/  IMAD R3, R13, UR44, RZ ;  /* 0x0000002c0d037c24 */ /* 0x001fe2000f8e02ff */
[----:B------:R-:W0:Y:S04]  /*138e0*/  LDCU UR44, c[0x0][0x3b0] ;  /* 0x00007600ff2c77ac */ /* 0x000e280008000800 */
[----:B------:R-:W-:Y:S01]  /*138f0*/  STL [R1+0xc4], R3 ;  /* 0x0000c40301007387 */ /* 0x000fe20000100800 */
[----:B---3--:R-:W-:Y:S01]  /*13900*/  SEL R13, R46, R2, !P3 ;  /* 0x000000022e0d7207 */ /* 0x008fe20005800000 */
[----:B------:R-:W-:-:S02]  /*13910*/  IMAD R2, R12, UR43, RZ ;  /* 0x0000002b0c027c24 */ /* 0x000fc4000f8e02ff */
[----:B------:R-:W-:Y:S01]  /*13920*/  STS.U8 [R0+UR9+0x3400], R55 ;  /* 0x0034003700007988 */ /* 0x000fe20008000009 */
[----:B------:R-:W-:Y:S01]  /*13930*/  IMAD R80, R80, UR58, RZ ;  /* 0x0000003a50507c24 */ /* 0x000fe2000f8e02ff */
[----:B------:R-:W3:Y:S02]  /*13940*/  LDCU UR43, c[0x0][0x3b0] ;  /* 0x00007600ff2b77ac */ /* 0x000ee40008000800 */
[----:B------:R0:W-:Y:S04]  /*13950*/  STL [R1+0xc0], R2 ;  /* 0x0000c00201007387 */ /* 0x0001e80000100800 */
[----:B-1----:R-:W3:Y:S01]  /*13960*/  LDL.LU R4, [R1+0x98] ;  /* 0x0000980001047983 */ /* 0x002ee20000300800 */
[----:B0-----:R-:W-:Y:S01]  /*13970*/  IMAD R2, R13, UR42, RZ ;  /* 0x0000002a0d027c24 */ /* 0x001fe2000f8e02ff */
[----:B------:R-:W-:-:S02]  /*13980*/  SEL R12, R46, R7, !P3 ;  /* 0x000000072e0c7207 */ /* 0x000fc40005800000 */
[----:B------:R-:W-:Y:S01]  /*13990*/  STS.U8 [R0+UR9+0x7400], R54 ;  /* 0x0074003600007988 */ /* 0x000fe20008000009 */
[----:B------:R-:W-:Y:S01]  /*139a0*/  IMAD R79, R79, UR57, RZ ;  /* 0x000000394f4f7c24 */ /* 0x000fe2000f8e02ff */
[----:B------:R-:W0:Y:S02]  /*139b0*/  LDCU UR42, c[0x0][0x3b0] ;  /* 0x00007600ff2a77ac */ /* 0x000e240008000800 */
[----:B------:R1:W-:Y:S04]  /*139c0*/  STL [R1+0xbc], R2 ;  /* 0x0000bc0201007387 */ /* 0x0003e80000100800 */
[----:B------:R-:W3:Y:S01]  /*139d0*/  LDL.LU R3, [R1+0x8c] ;  /* 0x00008c0001037983 */ /* 0x000ee20000300800 */
[----:B-1----:R-:W-:Y:S01]  /*139e0*/  IMAD R2, R12, UR41, RZ ;  /* 0x000000290c027c24 */ /* 0x002fe2000f8e02ff */
[----:B----4-:R-:W-:-:S02]  /*139f0*/  SEL R13, R46, R14, !P3 ;  /* 0x0000000e2e0d7207 */ /* 0x010fc40005800000 */
[----:B------:R-:W-:Y:S01]  /*13a00*/  STS.U8 [R0+UR9+0x3800], R53 ;  /* 0x0038003500007988 */ /* 0x000fe20008000009 */
[----:B------:R-:W-:Y:S01]  /*13a10*/  IMAD R78, R78, UR56, RZ ;  /* 0x000000384e4e7c24 */ /* 0x000fe2000f8e02ff */
[----:B------:R-:W1:Y:S02]  /*13a20*/  LDCU UR41, c[0x0][0x3b0] ;  /* 0x00007600ff2977ac */ /* 0x000e640008000800 */
[----:B------:R4:W-:Y:S01]  /*13a30*/  STL [R1+0xb8], R2 ;  /* 0x0000b80201007387 */ /* 0x0009e20000100800 */
[----:B------:R-:W-:Y:S01]  /*13a40*/  IMAD R5, R13, UR40, RZ ;  /* 0x000000280d057c24 */ /* 0x000fe2000f8e02ff */
[----:B------:R-:W0:Y:S01]  /*13a50*/  LDCU UR40, c[0x0][0x3b0] ;  /* 0x00007600ff2877ac */ /* 0x000e220008000800 */
[C---:B------:R-:W-:Y:S02]  /*13a60*/  SEL R12, R46.reuse, R27, !P3 ;  /* 0x0000001b2e0c7207 */ /* 0x040fe40005800000 */
[----:B------:R-:W3:Y:S04]  /*13a70*/  LDL.LU R27, [R1+0x150] ;  /* 0x00015000011b7983 */ /* 0x000ee80000300800 */
[----:B------:R-:W3:Y:S04]  /*13a80*/  LDL.LU R71, [R1+0x80] ;  /* 0x0000800001477983 */ /* 0x000ee80000300800 */
[----:B----4-:R-:W4:Y:S04]  /*13a90*/  LDL.LU R2, [R1+0x14c] ;  /* 0x00014c0001027983 */ /* 0x010f280000300800 */
[----:B------:R0:W-:Y:S01]  /*13aa0*/  STL [R1+0xac], R5 ;  /* 0x0000ac0501007387 */ /* 0x0001e20000100800 */
[----:B--2---:R-:W-:-:S03]  /*13ab0*/  SEL R13, R46, R11, !P3 ;  /* 0x0000000b2e0d7207 */ /* 0x004fc60005800000 */
[----:B------:R-:W2:Y:S01]  /*13ac0*/  LDL.LU R11, [R1+0x7c] ;  /* 0x00007c00010b7983 */ /* 0x000ea20000300800 */
[----:B0-----:R-:W-:Y:S01]  /*13ad0*/  IMAD R5, R12, UR39, RZ ;  /* 0x000000270c057c24 */ /* 0x001fe2000f8e02ff */
[----:B------:R-:W0:Y:S02]  /*13ae0*/  LDCU UR39, c[0x0][0x3b0] ;  /* 0x00007600ff2777ac */ /* 0x000e240008000800 */
[----:B------:R-:W2:Y:S01]  /*13af0*/  LDL.LU R91, [R1+0x160] ;  /* 0x00016000015b7983 */ /* 0x000ea20000300800 */
[----:B------:R-:W-:Y:S01]  /*13b00*/  IMAD R7, R13, UR38, RZ ;  /* 0x000000260d077c24 */ /* 0x000fe2000f8e02ff */
[----:B------:R-:W0:Y:S02]  /*13b10*/  LDCU UR38, c[0x0][0x3b0] ;  /* 0x00007600ff2677ac */ /* 0x000e240008000800 */
[----:B------:R-:W2:Y:S01]  /*13b20*/  LDL.LU R14, [R1+0x78] ;  /* 0x00007800010e7983 */ /* 0x000ea20000300800 */
[----:B------:R-:W-:-:S03]  /*13b30*/  SEL R12, R46, R28, !P3 ;  /* 0x0000001c2e0c7207 */ /* 0x000fc60005800000 */
[----:B------:R0:W-:Y:S04]  /*13b40*/  STL [R1+0xa8], R5 ;  /* 0x0000a80501007387 */ /* 0x0001e80000100800 */
[----:B------:R-:W2:Y:S04]  /*13b50*/  LDL.LU R28, [R1+0x15c] ;  /* 0x00015c00011c7983 */ /* 0x000ea80000300800 */
[----:B------:R-:W2:Y:S04]  /*13b60*/  LDL.LU R66, [R1+0x74] ;  /* 0x0000740001427983 */ /* 0x000ea80000300800 */
[----:B------:R-:W-:Y:S04]  /*13b70*/  STL [R1+0x126c], R7 ;  /* 0x00126c0701007387 */ /* 0x000fe80000100800 */
[----:B0-----:R-:W2:Y:S04]  /*13b80*/  LDL.LU R5, [R1+0x178] ;  /* 0x0001780001057983 */ /* 0x001ea80000300800 */
[----:B------:R-:W-:Y:S04]  /*13b90*/  STS.U8 [R0+UR9+0x7800], R52 ;  /* 0x0078003400007988 */ /* 0x000fe80008000009 */
[----:B------:R-:W-:Y:S04]  /*13ba0*/  STS.U8 [R0+UR9+0x3c00], R49 ;  /* 0x003c003100007988 */ /* 0x000fe80008000009 */
[----:B------:R0:W-:Y:S04]  /*13bb0*/  STS.U8 [R0+UR9+0x7c00], R57 ;  /* 0x007c003900007988 */ /* 0x0001e80008000009 */
[----:B------:R-:W-:Y:S04]  /*13bc0*/  STS.U8 [R10+UR9+0x80], R61 ;  /* 0x0000803d0a007988 */ /* 0x000fe80008000009 */
[----:B------:R-:W-:Y:S01]  /*13bd0*/  STS.U8 [R10+UR9+0x4080], R60 ;  /* 0x0040803c0a007988 */ /* 0x000fe20008000009 */
[----:B0-----:R-:W-:Y:S01]  /*13be0*/  IMAD R57, R12, UR37, RZ ;  /* 0x000000250c397c24 */ /* 0x001fe2000f8e02ff */
[----:B------:R-:W0:Y:S01]  /*13bf0*/  LDCU UR37, c[0x0][0x3b0] ;  /* 0x00007600ff2577ac */ /* 0x000e220008000800 */
[----:B---3--:R-:W-:-:S02]  /*13c00*/  SEL R13, R46, R4, !P3 ;  /* 0x000000042e0d7207 */ /* 0x008fc40005800000 */
[----:B------:R-:W3:Y:S01]  /*13c10*/  LDL.LU R4, [R1+0x70] ;  /* 0x0000700001047983 */ /* 0x000ee20000300800 */
[----:B------:R-:W-:-:S03]  /*13c20*/  SEL R12, R46, R3, !P3 ;  /* 0x000000032e0c7207 */ /* 0x000fc60005800000 */
[----:B------:R-:W3:Y:S02]  /*13c30*/  LDL.LU R3, [R1+0x174] ;  /* 0x0001740001037983 */ /* 0x000ee40000300800 */
[----:B------:R-:W-:Y:S01]  /*13c40*/  IMAD R54, R12, UR35, RZ ;  /* 0x000000230c367c24 */ /* 0x000fe2000f8e02ff */
[----:B------:R-:W0:Y:S01]  /*13c50*/  LDCU UR35, c[0x0][0x3b0] ;  /* 0x00007600ff2377ac */ /* 0x000e220008000800 */
[----:B------:R0:W-:Y:S04]  /*13c60*/  STS.U8 [R10+UR9+0x480], R27 ;  /* 0x0004801b0a007988 */ /* 0x0001e80008000009 */
[----:B0-----:R-:W3:Y:S04]  /*13c70*/  LDL.LU R27, [R1+0x6c] ;  /* 0x00006c00011b7983 */ /* 0x001ee80000300800 */
[----:B----4-:R0:W-:Y:S01]  /*13c80*/  STS.U8 [R10+UR9+0x4480], R2 ;  /* 0x004480020a007988 */ /* 0x0101e20008000009 */
[----:B------:R-:W-:-:S03]  /*13c90*/  IMAD R55, R13, UR36, RZ ;  /* 0x000000240d377c24 */ /* 0x000fc6000f8e02ff */
[----:B0-----:R-:W4:Y:S01]  /*13ca0*/  LDL.LU R2, [R1+0x188] ;  /* 0x0001880001027983 */ /* 0x001f220000300800 */
[C---:B------:R-:W-:Y:S01]  /*13cb0*/  SEL R13, R46.reuse, R71, !P3 ;  /* 0x000000472e0d7207 */ /* 0x040fe20005800000 */
[----:B------:R-:W-:Y:S01]  /*13cc0*/  IMAD R77, R77, UR55, RZ ;  /* 0x000000374d4d7c24 */ /* 0x000fe2000f8e02ff */
[----:B------:R-:W0:Y:S01]  /*13cd0*/  LDCU UR36, c[0x0][0x3b0] ;  /* 0x00007600ff2477ac */ /* 0x000e220008000800 */
[C---:B--2---:R-:W-:Y:S02]  /*13ce0*/  SEL R12, R46.reuse, R11, !P3 ;  /* 0x0000000b2e0c7207 */ /* 0x044fe40005800000 */
[----:B------:R-:W2:Y:S04]  /*13cf0*/  LDL.LU R11, [R1+0x68] ;  /* 0x00006800010b7983 */ /* 0x000ea80000300800 */
[----:B------:R-:W2:Y:S01]  /*13d00*/  LDL.LU R71, [R1+0x184] ;  /* 0x0001840001477983 */ /* 0x000ea20000300800 */
[----:B------:R-:W-:Y:S01]  /*13d10*/  IMAD R61, R13, UR34, RZ ;  /* 0x000000220d3d7c24 */ /* 0x000fe2000f8e02ff */
[----:B------:R-:W-:-:S02]  /*13d20*/  SEL R13, R46, R14, !P3 ;  /* 0x0000000e2e0d7207 */ /* 0x000fc40005800000 */
[----:B------:R0:W-:Y:S01]  /*13d30*/  STS.U8 [R10+UR9+0x880], R91 ;  /* 0x0008805b0a007988 */ /* 0x0001e20008000009 */
[----:B------:R-:W-:Y:S01]  /*13d40*/  IMAD R60, R12, UR33, RZ ;  /* 0x000000210c3c7c24 */ /* 0x000fe2000f8e02ff */
[----:B------:R-:W1:Y:S01]  /*13d50*/  LDCU UR34, c[0x0][0x3b0] ;  /* 0x00007600ff2277ac */ /* 0x000e620008000800 */
[----:B------:R-:W-:Y:S01]  /*13d60*/  IMAD R7, R13, UR32, RZ ;  /* 0x000000200d077c24 */ /* 0x000fe2000f8e02ff */
[----:B0-----:R-:W2:Y:S01]  /*13d70*/  LDL.LU R91, [R1+0x64] ;  /* 0x00006400015b7983 */ /* 0x001ea20000300800 */
[----:B------:R-:W-:Y:S01]  /*13d80*/  SEL R12, R46, R66, !P3 ;  /* 0x000000422e0c7207 */ /* 0x000fe20005800000 */
[----:B------:R-:W-:Y:S01]  /*13d90*/  IMAD R76, R76, UR54, RZ ;  /* 0x000000364c4c7c24 */ /* 0x000fe2000f8e02ff */
[----:B------:R-:W0:Y:S01]  /*13da0*/  LDCU UR32, c[0x0][0x3b0] ;  /* 0x00007600ff2077ac */ /* 0x000e220008000800 */
[----:B------:R1:W-:Y:S01]  /*13db0*/  STS.U8 [R10+UR9+0x4880], R28 ;  /* 0x0048801c0a007988 */ /* 0x0003e20008000009 */
[----:B------:R-:W-:Y:S02]  /*13dc0*/  IMAD R75, R75, UR53, RZ ;  /* 0x000000354b4b7c24 */ /* 0x000fe4000f8e02ff */
[----:B------:R-:W-:Y:S01]  /*13dd0*/  IMAD R74, R74, UR52, RZ ;  /* 0x000000344a4a7c24 */ /* 0x000fe2000f8e02ff */
[----:B------:R-:W2:Y:S01]  /*13de0*/  LDL.LU R14, [R1+0x19c] ;  /* 0x00019c00010e7983 */ /* 0x000ea20000300800 */
[----:B------:R-:W-:Y:S01]  /*13df0*/  IMAD R73, R73, UR72, RZ ;  /* 0x0000004849497c24 */ /* 0x000fe2000f8e02ff */
[----:B------:R-:W0:Y:S02]  /*13e00*/  LDCU UR33, c[0x0][0x3b0] ;  /* 0x00007600ff2177ac */ /* 0x000e240008000800 */
[----:B-1----:R-:W2:Y:S04]  /*13e10*/  LDL.LU R28, [R1+0x60] ;  /* 0x00006000011c7983 */ /* 0x002ea80000300800 */
[----:B------:R-:W-:Y:S04]  /*13e20*/  STL [R1+0x74], R7 ;  /* 0x0000740701007387 */ /* 0x000fe80000100800 */
[----:B------:R-:W2:Y:S04]  /*13e30*/  LDL.LU R52, [R1+0x198] ;  /* 0x0001980001347983 */ /* 0x000ea80000300800 */
[----:B------:R-:W2:Y:S04]  /*13e40*/  LDL.LU R53, [R1+0x5c] ;  /* 0x00005c0001357983 */ /* 0x000ea80000300800 */
[----:B------:R1:W-:Y:S01]  /*13e50*/  STS.U8 [R10+UR9+0xc80], R5 ;  /* 0x000c80050a007988 */ /* 0x0003e20008000009 */
[----:B---3--:R-:W-:Y:S01]  /*13e60*/  SEL R13, R46, R4, !P3 ;  /* 0x000000042e0d7207 */ /* 0x008fe20005800000 */
[----:B------:R-:W-:Y:S01]  /*13e70*/  IMAD R4, R12, UR31, RZ ;  /* 0x0000001f0c047c24 */ /* 0x000fe2000f8e02ff */
[----:B------:R-:W3:Y:S04]  /*13e80*/  LDCU UR31, c[0x0][0x3b0] ;  /* 0x00007600ff1f77ac */ /* 0x000ee80008000800 */
[----:B------:R0:W-:Y:S04]  /*13e90*/  STL [R1+0x70], R4 ;  /* 0x0000700401007387 */ /* 0x0001e80000100800 */
[----:B------:R-:W3:Y:S04]  /*13ea0*/  LDL.LU R62, [R1+0x1ac] ;  /* 0x0001ac00013e7983 */ /* 0x000ee80000300800 */
[----:B------:R-:W3:Y:S04]  /*13eb0*/  LDL.LU R64, [R1+0x50] ;  /* 0x0000500001407983 */ /* 0x000ee80000300800 */
[----:B------:R-:W3:Y:S04]  /*13ec0*/  LDL.LU R66, [R1+0x1a8] ;  /* 0x0001a80001427983 */ /* 0x000ee80000300800 */
[----:B-1----:R-:W3:Y:S04]  /*13ed0*/  LDL.LU R5, [R1+0x4c] ;  /* 0x00004c0001057983 */ /* 0x002ee80000300800 */
[----:B------:R1:W-:Y:S04]  /*13ee0*/  STS.U8 [R10+UR9+0x4c80], R3 ;  /* 0x004c80030a007988 */ /* 0x0003e80008000009 */
[----:B0-----:R-:W3:Y:S04]  /*13ef0*/  LDL.LU R4, [R1+0x1bc] ;  /* 0x0001bc0001047983 */ /* 0x001ee80000300800 */
[----:B-1----:R-:W3:Y:S01]  /*13f00*/  LDL.LU R3, [R1+0x48] ;  /* 0x0000480001037983 */ /* 0x002ee20000300800 */
[----:B------:R-:W-:Y:S01]  /*13f10*/  SEL R12, R46, R27, !P3 ;  /* 0x0000001b2e0c7207 */ /* 0x000fe20005800000 */
[----:B------:R-:W-:Y:S01]  /*13f20*/  IMAD R27, R13, UR30, RZ ;  /* 0x0000001e0d1b7c24 */ /* 0x000fe2000f8e02ff */
[----:B------:R-:W0:Y:S03]  /*13f30*/  LDCU UR30, c[0x0][0x3b0] ;  /* 0x00007600ff1e77ac */ /* 0x000e260008000800 */
[----:B------:R-:W-:Y:S01]  /*13f40*/  IMAD R7, R12, UR29, RZ ;  /* 0x0000001d0c077c24 */ /* 0x000fe2000f8e02ff */
[----:B------:R-:W1:Y:S01]  /*13f50*/  LDCU UR29, c[0x0][0x3b0] ;  /* 0x00007600ff1d77ac */ /* 0x000e620008000800 */
[----:B----4-:R4:W-:Y:S04]  /*13f60*/  STS.U8 [R10+UR9+0x1080], R2 ;  /* 0x001080020a007988 */ /* 0x0109e80008000009 */
[----:B----4-:R-:W4:Y:S01]  /*13f70*/  LDL.LU R2, [R1+0x1b8] ;  /* 0x0001b80001027983 */ /* 0x010f220000300800 */
[----:B--2---:R-:W-:-:S03]  /*13f80*/  SEL R13, R46, R11, !P3 ;  /* 0x0000000b2e0d7207 */ /* 0x004fc60005800000 */
[----:B------:R-:W2:Y:S04]  /*13f90*/  LDL.LU R11, [R1+0x44] ;  /* 0x00004400010b7983 */ /* 0x000ea80000300800 */
[----:B------:R0:W-:Y:S04]  /*13fa0*/  STL [R1+0x68], R7 ;  /* 0x0000680701007387 */ /* 0x0001e80000100800 */
[----:B------:R1:W-:Y:S01]  /*13fb0*/  STS.U8 [R10+UR9+0x5080], R71 ;  /* 0x005080470a007988 */ /* 0x0003e20008000009 */
[----:B0-----:R-:W-:Y:S01]  /*13fc0*/  IMAD R7, R13, UR28, RZ ;  /* 0x0000001c0d077c24 */ /* 0x001fe2000f8e02ff */
[----:B------:R-:W0:Y:S04]  /*13fd0*/  LDCU UR28, c[0x0][0x3b0] ;  /* 0x00007600ff1c77ac */ /* 0x000e280008000800 */
[----:B------:R0:W-:Y:S04]  /*13fe0*/  STL [R1+0x64], R7 ;  /* 0x0000640701007387 */ /* 0x0001e80000100800 */
[----:B-1----:R-:W2:Y:S01]  /*13ff0*/  LDL.LU R71, [R1+0x1d4] ;  /* 0x0001d40001477983 */ /* 0x002ea20000300800 */
[----:B------:R-:W-:-:S05]  /*14000*/  SEL R12, R46, R91, !P3 ;  /* 0x0000005b2e0c7207 */ /* 0x000fca0005800000 */
[----:B0-----:R-:W-:Y:S01]  /*14010*/  IMAD R7, R12, UR27, RZ ;  /* 0x0000001b0c077c24 */ /* 0x001fe2000f8e02ff */
[----:B------:R-:W-:Y:S01]  /*14020*/  SEL R13, R46, R28, !P3 ;  /* 0x0000001c2e0d7207 */ /* 0x000fe20005800000 */
[----:B------:R0:W-:Y:S01]  /*14030*/  STS.U8 [R10+UR9+0x1480], R14 ;  /* 0x0014800e0a007988 */ /* 0x0001e20008000009 */
[----:B------:R-:W-:Y:S01]  /*14040*/  IMAD R72, R72, UR71, RZ ;  /* 0x0000004748487c24 */ /* 0x000fe2000f8e02ff */
[----:B------:R-:W1:Y:S02]  /*14050*/  LDCU UR27, c[0x0][0x3b0] ;  /* 0x00007600ff1b77ac */ /* 0x000e640008000800 */
[----:B------:R-:W2:Y:S04]  /*14060*/  LDL.LU R28, [R1+0x28] ;  /* 0x00002800011c7983 */ /* 0x000ea80000300800 */
[----:B------:R-:W2:Y:S04]  /*14070*/  LDL.LU R91, [R1+0x1c8] ;  /* 0x0001c800015b7983 */ /* 0x000ea80000300800 */
[----:B0-----:R-:W2:Y:S01]  /*14080*/  LDL.LU R14, [R1+0x208] ;  /* 0x00020800010e7983 */ /* 0x001ea20000300800 */
[----:B------:R-:W-:-:S03]  /*14090*/  SEL R12, R46, R53, !P3 ;  /* 0x000000352e0c7207 */ /* 0x000fc60005800000 */
[----:B------:R0:W-:Y:S02]  /*140a0*/  STL [R1+0x60], R7 ;  /* 0x0000600701007387 */ /* 0x0001e40000100800 */
[----:B0-----:R-:W-:Y:S02]  /*140b0*/  IMAD R7, R13, UR26, RZ ;  /* 0x0000001a0d077c24 */ /* 0x001fe4000f8e02ff */
[----:B------:R-:W-:Y:S01]  /*140c0*/  STS.U8 [R10+UR9+0x5480], R52 ;  /* 0x005480340a007988 */ /* 0x000fe20008000009 */
[----:B------:R-:W-:Y:S01]  /*140d0*/  IMAD R70, R70, UR76, RZ ;  /* 0x0000004c46467c24 */ /* 0x000fe2000f8e02ff */
[----:B------:R-:W0:Y:S02]  /*140e0*/  LDCU UR26, c[0x0][0x3b0] ;  /* 0x00007600ff1a77ac */ /* 0x000e240008000800 */
[----:B------:R1:W-:Y:S02]  /*140f0*/  STL [R1+0x5c], R7 ;  /* 0x00005c0701007387 */ /* 0x0003e40000100800 */
[----:B-1----:R-:W-:Y:S01]  /*14100*/  IMAD R7, R12, UR25, RZ ;  /* 0x000000190c077c24 */ /* 0x002fe2000f8e02ff */
[----:B------:R-:W1:Y:S04]  /*14110*/  LDCU UR25, c[0x0][0x3b0] ;  /* 0x00007600ff1977ac */ /* 0x000e680008000800 */
[----:B------:R-:W-:Y:S01]  /*14120*/  STL [R1+0x50], R7 ;  /* 0x0000500701007387 */ /* 0x000fe20000100800 */
[----:B---3--:R-:W-:-:S02]  /*14130*/  SEL R13, R46, R64, !P3 ;  /* 0x000000402e0d7207 */ /* 0x008fc40005800000 */
[----:B------:R-:W-:-:S03]  /*14140*/  SEL R12, R46, R5, !P3 ;  /* 0x000000052e0c7207 */ /* 0x000fc60005800000 */
[----:B------:R-:W-:Y:S01]  /*14150*/  IMAD R5, R13, UR24, RZ ;  /* 0x000000180d057c24 */ /* 0x000fe2000f8e02ff */
[----:B------:R3:W-:Y:S01]  /*14160*/  STS.U8 [R10+UR9+0x1880], R62 ;  /* 0x0018803e0a007988 */ /* 0x0007e20008000009 */
[----:B------:R-:W-:Y:S01]  /*14170*/  SEL R49, R46, R3, !P3 ;  /* 0x000000032e317207 */ /* 0x000fe20005800000 */
[----:B------:R-:W-:Y:S02]  /*14180*/  IMAD R3, R12, UR23, RZ ;  /* 0x000000170c037c24 */ /* 0x000fe4000f8e02ff */
[----:B------:R0:W-:Y:S01]  /*14190*/  STL [R1+0x4c], R5 ;  /* 0x00004c0501007387 */ /* 0x0001e20000100800 */
[C---:B---3--:R-:W-:Y:S01]  /*141a0*/  IMAD R62, R6.reuse, 0x77, RZ ;  /* 0x00000077063e7824 */ /* 0x048fe200078e02ff */
[----:B------:R-:W3:Y:S01]  /*141b0*/  LDCU UR24, c[0x0][0x3b0] ;  /* 0x00007600ff1877ac */ /* 0x000ee20008000800 */
[----:B------:R-:W-:Y:S01]  /*141c0*/  IMAD R7, R49, UR22, RZ ;  /* 0x0000001631077c24 */ /* 0x000fe2000f8e02ff */
[----:B------:R-:W-:Y:S01]  /*141d0*/  STS.U8 [R10+UR9+0x5880], R66 ;  /* 0x005880420a007988 */ /* 0x000fe20008000009 */
[----:B------:R-:W-:Y:S01]  /*141e0*/  IMAD R64, R6, 0x66, RZ ;  /* 0x0000006606407824 */ /* 0x000fe200078e02ff */
[----:B------:R-:W1:Y:S02]  /*141f0*/  LDCU UR23, c[0x0][0x3b0] ;  /* 0x00007600ff1777ac */ /* 0x000e640008000800 */
[----:B------:R-:W-:Y:S01]  /*14200*/  STL [R1+0x48], R3 ;  /* 0x0000480301007387 */ /* 0x000fe20000100800 */
[----:B------:R-:W-:Y:S01]  /*14210*/  IMAD R69, R69, UR75, RZ ;  /* 0x0000004b45457c24 */ /* 0x000fe2000f8e02ff */
[----:B------:R-:W1:Y:S02]  /*14220*/  LDCU UR22, c[0x0][0x3b0] ;  /* 0x00007600ff1677ac */ /* 0x000e640008000800 */
[----:B------:R3:W-:Y:S04]  /*14230*/  STS.U8 [R10+UR9+0x1c80], R4 ;  /* 0x001c80040a007988 */ /* 0x0007e80008000009 */
[----:B0-----:R-:W2:Y:S04]  /*14240*/  LDL.LU R5, [R1+0x24] ;  /* 0x0000240001057983 */ /* 0x001ea80000300800 */
[----:B---3--:R-:W3:Y:S04]  /*14250*/  LDL.LU R4, [R1+0x20] ;  /* 0x0000200001047983 */ /* 0x008ee80000300800 */
[----:B------:R-:W3:Y:S04]  /*14260*/  LDL.LU R3, [R1+0x14] ;  /* 0x0000140001037983 */ /* 0x000ee80000300800 */
[----:B----4-:R0:W-:Y:S04]  /*14270*/  STS.U8 [R10+UR9+0x5c80], R2 ;  /* 0x005c80020a007988 */ /* 0x0101e80008000009 */
[----:B0-----:R-:W4:Y:S01]  /*14280*/  LDL.LU R2, [R1+0x10] ;  /* 0x0000100001027983 */ /* 0x001f220000300800 */
[----:B--2---:R-:W-:-:S03]  /*14290*/  SEL R13, R46, R11, !P3 ;  /* 0x0000000b2e0d7207 */ /* 0x004fc60005800000 */
[----:B------:R-:W2:Y:S04]  /*142a0*/  LDL.LU R11, [R1+0x8] ;  /* 0x00000800010b7983 */ /* 0x000ea80000300800 */
[----:B------:R0:W-:Y:S04]  /*142b0*/  STL [R1+0x44], R7 ;  /* 0x0000440701007387 */ /* 0x0001e80000100800 */
[----:B------:R-:W-:Y:S04]  /*142c0*/  STL [R1+0x1260], R0 ;  /* 0x0012600001007387 */ /* 0x000fe80000100800 */
[----:B------:R-:W-:Y:S04]  /*142d0*/  STL [R1+0x1264], R62 ;  /* 0x0012643e01007387 */ /* 0x000fe80000100800 */
[----:B------:R-:W-:Y:S04]  /*142e0*/  STL [R1+0x1268], R6 ;  /* 0x0012680601007387 */ /* 0x000fe80000100800 */
[----:B0-----:R-:W2:Y:S04]  /*142f0*/  LDL.LU R7, [R1+0x10c] ;  /* 0x00010c0001077983 */ /* 0x001ea80000300800 */
[----:B------:R0:W-:Y:S02]  /*14300*/  STS.U8 [R10+UR9+0x2080], R71 ;  /* 0x002080470a007988 */ /* 0x0001e40008000009 */
[----:B0-----:R-:W-:Y:S01]  /*14310*/  IMAD R71, R6, 0x67, RZ ;  /* 0x0000006706477824 */ /* 0x001fe200078e02ff */
[----:B------:R-:W-:-:S02]  /*14320*/  SEL R6, R46, R19, !P3 ;  /* 0x000000132e067207 */ /* 0x000fc40005800000 */
[----:B------:R-:W2:Y:S01]  /*14330*/  LDL.LU R19, [R1+0x18] ;  /* 0x0000180001137983 */ /* 0x000ea20000300800 */
[C---:B------:R-:W-:Y:S01]  /*14340*/  SEL R12, R46.reuse, R28, !P3 ;  /* 0x0000001c2e0c7207 */ /* 0x040fe20005800000 */
[----:B------:R-:W-:Y:S01]  /*14350*/  IMAD R28, R13, UR19, RZ ;  /* 0x000000130d1c7c24 */ /* 0x000fe2000f8e02ff */
[----:B------:R-:W-:Y:S01]  /*14360*/  SEL R0, R46, R15, !P3 ;  /* 0x0000000f2e007207 */ /* 0x000fe20005800000 */
[----:B------:R0:W-:Y:S01]  /*14370*/  STS.U8 [R10+UR9+0x6080], R91 ;  /* 0x0060805b0a007988 */ /* 0x0001e20008000009 */
[----:B------:R-:W-:Y:S01]  /*14380*/  IADD3 R15, P0, PT, R92, R9, RZ ;  /* 0x000000095c0f7210 */ /* 0x000fe20007f1e0ff */
[----:B------:R-:W-:Y:S01]  /*14390*/  IMAD R68, R68, UR74, RZ ;  /* 0x0000004a44447c24 */ /* 0x000fe2000f8e02ff */
[C---:B------:R-:W-:Y:S01]  /*143a0*/  SEL R62, R46.reuse, R18, !P3 ;  /* 0x000000122e3e7207 */ /* 0x040fe20005800000 */
[----:B------:R1:W-:Y:S01]  /*143b0*/  STS.U8 [R10+UR9+0x2480], R14 ;  /* 0x0024800e0a007988 */ /* 0x0003e20008000009 */
[C---:B------:R-:W-:Y:S01]  /*143c0*/  SEL R66, R46.reuse, R17, !P3 ;  /* 0x000000112e427207 */ /* 0x040fe20005800000 */
[----:B------:R-:W-:Y:S01]  /*143d0*/  IMAD R67, R67, UR73, RZ ;  /* 0x0000004943437c24 */ /* 0x000fe2000f8e02ff */
[----:B------:R-:W2:Y:S01]  /*143e0*/  LDCU UR19, c[0x0][0x3b0] ;  /* 0x00007600ff1377ac */ /* 0x000ea20008000800 */
[----:B------:R2:W-:Y:S01]  /*143f0*/  STL [R1+0xfdc], R46 ;  /* 0x000fdc2e01007387 */ /* 0x0005e20000100800 */
[----:B0-----:R-:W-:Y:S01]  /*14400*/  SEL R91, R46, R26, !P3 ;  /* 0x0000001a2e5b7207 */ /* 0x001fe20005800000 */
[----:B-1----:R-:W-:Y:S01]  /*14410*/  IMAD R14, R12, UR15, RZ ;  /* 0x0000000f0c0e7c24 */ /* 0x002fe2000f8e02ff */
[----:B------:R-:W-:Y:S01]  /*14420*/  SEL R10, R46, R21, !P3 ;  /* 0x000000152e0a7207 */ /* 0x000fe20005800000 */
[----:B------:R-:W-:Y:S01]  /*14430*/  IMAD R65, R65, UR5, RZ ;  /* 0x0000000541417c24 */ /* 0x000fe2000f8e02ff */
[----:B------:R-:W0:Y:S01]  /*14440*/  LDCU UR15, c[0x0][0x3b0] ;  /* 0x00007600ff0f77ac */ /* 0x000e220008000800 */
[----:B------:R-:W-:-:S02]  /*14450*/  IMAD R63, R63, UR4, RZ ;  /* 0x000000043f3f7c24 */ /* 0x000fc4000f8e02ff */
[----:B------:R-:W-:Y:S01]  /*14460*/  IMAD R59, R59, UR18, RZ ;  /* 0x000000123b3b7c24 */ /* 0x000fe2000f8e02ff */
[----:B------:R-:W1:Y:S01]  /*14470*/  LDCU UR4, c[0x0][0x3b0] ;  /* 0x00007600ff0477ac */ /* 0x000e620008000800 */
[----:B------:R-:W-:Y:S02]  /*14480*/  IMAD R58, R58, UR17, RZ ;  /* 0x000000113a3a7c24 */ /* 0x000fe4000f8e02ff */
[----:B------:R-:W-:Y:S01]  /*14490*/  IMAD R56, R56, UR16, RZ ;  /* 0x0000001038387c24 */ /* 0x000fe2000f8e02ff */
[----:B------:R-:W0:Y:S01]  /*144a0*/  LDCU UR5, c[0x0][0x3b0] ;  /* 0x00007600ff0577ac */ /* 0x000e220008000800 */
[C---:B------:R-:W-:Y:S02]  /*144b0*/  SEL R53, R46.reuse, R5, !P3 ;  /* 0x000000052e357207 */ /* 0x040fe40005800000 */
[C---:B------:R-:W-:Y:S02]  /*144c0*/  SEL R5, R46.reuse, R20, !P3 ;  /* 0x000000142e057207 */ /* 0x040fe40005800000 */
[----:B---3--:R-:W-:-:S02]  /*144d0*/  SEL R52, R46, R4, !P3 ;  /* 0x000000042e347207 */ /* 0x008fc40005800000 */
[C---:B------:R-:W-:Y:S02]  /*144e0*/  SEL R4, R46.reuse, R22, !P3 ;  /* 0x000000162e047207 */ /* 0x040fe40005800000 */
[C---:B------:R-:W-:Y:S02]  /*144f0*/  SEL R49, R46.reuse, R3, !P3 ;  /* 0x000000032e317207 */ /* 0x040fe40005800000 */
[C---:B------:R-:W-:Y:S02]  /*14500*/  SEL R3, R46.reuse, R25, !P3 ;  /* 0x000000192e037207 */ /* 0x040fe40005800000 */
[C---:B----4-:R-:W-:Y:S02]  /*14510*/  SEL R13, R46.reuse, R2, !P3 ;  /* 0x000000022e0d7207 */ /* 0x050fe40005800000 */
[C---:B------:R-:W-:Y:S02]  /*14520*/  SEL R2, R46.reuse, R23, !P3 ;  /* 0x000000172e027207 */ /* 0x040fe40005800000 */
[----:B--2---:R-:W-:-:S02]  /*14530*/  SEL R12, R46, R11, !P3 ;  /* 0x0000000b2e0c7207 */ /* 0x004fc40005800000 */
[----:B------:R-:W-:Y:S02]  /*14540*/  SEL R11, R46, R16, !P3 ;  /* 0x000000102e0b7207 */ /* 0x000fe40005800000 */
[----:B------:R-:W2:Y:S04]  /*14550*/  LDL.LU R46, [R1+0x108] ;  /* 0x00010800012e7983 */ /* 0x000ea80000300800 */
[----:B------:R-:W3:Y:S04]  /*14560*/  LDL.LU R16, [R1+0xf8] ;  /* 0x0000f80001107983 */ /* 0x000ee80000300800 */
[----:B------:R4:W-:Y:S04]  /*14570*/  STL [R1+0x3d0], R15 ;  /* 0x0003d00f01007387 */ /* 0x0009e80000100800 */
[----:B------:R-:W2:Y:S01]  /*14580*/  LDL.LU R17, [R1+0xec] ;  /* 0x0000ec0001117983 */ /* 0x000ea20000300800 */
[----:B----4-:R-:W-:-:S02]  /*14590*/  LEA.HI.X.SX32 R15, R92, R8, 0x1, P0 ;  /* 0x000000085c0f7211 */ /* 0x010fc400000f0eff */
[----:B------:R-:W-:-:S05]  /*145a0*/  IADD3 R18, P1, PT, R19, R9, RZ ;  /* 0x0000000913127210 */ /* 0x000fca0007f3e0ff */
[----:B------:R-:W-:Y:S04]  /*145b0*/  STL [R1+0x3d8], R18 ;  /* 0x0003d81201007387 */ /* 0x000fe80000100800 */
[----:B------:R-:W4:Y:S04]  /*145c0*/  LDL.LU R26, [R1+0xd8] ;  /* 0x0000d800011a7983 */ /* 0x000f280000300800 */
[----:B------:R-:W-:Y:S04]  /*145d0*/  STL [R1+0x3cc], R15 ;  /* 0x0003cc0f01007387 */ /* 0x000fe80000100800 */
[----:B------:R-:W2:Y:S04]  /*145e0*/  LDL.LU R23, [R1+0xd4] ;  /* 0x0000d40001177983 */ /* 0x000ea80000300800 */
[----:B------:R-:W2:Y:S04]  /*145f0*/  LDL.LU R25, [R1+0xd0] ;  /* 0x0000d00001197983 */ /* 0x000ea80000300800 */
[----:B------:R-:W-:Y:S04]  /*14600*/  STL [R1+0x107c], R92 ;  /* 0x00107c5c01007387 */ /* 0x000fe80000100800 */
[----:B------:R-:W-:Y:S04]  /*14610*/  STL [R1+0x1084], R92 ;  /* 0x0010845c01007387 */ /* 0x000fe80000100800 */
[----:B------:R-:W-:Y:S04]  /*14620*/  STL [R1+0x108c], R92 ;  /* 0x00108c5c01007387 */ /* 0x000fe80000100800 */
[----:B------:R0:W-:Y:S04]  /*14630*/  STL [R1+0x10a0], R92 ;  /* 0x0010a05c01007387 */ /* 0x0001e80000100800 */
[----:B0-----:R-:W2:Y:S01]  /*14640*/  LDL.LU R92, [R1+0x1c] ;  /* 0x00001c00015c7983 */ /* 0x001ea20000300800 */
[----:B------:R-:W-:-:S02]  /*14650*/  IADD3 R15, P0, PT, R93, R9, RZ ;  /* 0x000000095d0f7210 */ /* 0x000fc40007f1e0ff */
[----:B------:R-:W-:Y:S01]  /*14660*/  LEA.HI.X.SX32 R18, R19, R8, 0x1, P1 ;  /* 0x0000000813127211 */ /* 0x000fe200008f0eff */
[----:B------:R-:W3:Y:S04]  /*14670*/  LDL.LU R22, [R1+0xc4] ;  /* 0x0000c40001167983 */ /* 0x000ee80000300800 */
[----:B------:R0:W-:Y:S04]  /*14680*/  STL [R1+0x3e0], R15 ;  /* 0x0003e00f01007387 */ /* 0x0001e80000100800 */
[----:B------:R-:W3:Y:S04]  /*14690*/  LDL.LU R20, [R1+0xc0] ;  /* 0x0000c00001147983 */ /* 0x000ee80000300800 */
[----:B------:R1:W-:Y:S01]  /*146a0*/  STL [R1+0x3d4], R18 ;  /* 0x0003d41201007387 */ /* 0x0003e20000100800 */
[----:B0-----:R-:W-:-:S03]  /*146b0*/  IADD3 R15, P1, PT, R7, R9, RZ ;  /* 0x00000009070f7210 */ /* 0x001fc60007f3e0ff */
[----:B------:R-:W3:Y:S01]  /*146c0*/  LDL.LU R21, [R1+0xbc] ;  /* 0x0000bc0001157983 */ /* 0x000ee20000300800 */
[----:B-1----:R-:W-:-:S03]  /*146d0*/  LEA.HI.X.SX32 R18, R93, R8, 0x1, P0 ;  /* 0x000000085d127211 */ /* 0x002fc600000f0eff */
[----:B------:R0:W-:Y:S04]  /*146e0*/  STL [R1+0x3e8], R15 ;  /* 0x0003e80f01007387 */ /* 0x0001e80000100800 */
[----:B0-----:R-:W3:Y:S04]  /*146f0*/  LDL.LU R15, [R1+0xb8] ;  /* 0x0000b800010f7983 */ /* 0x001ee80000300800 */
[----:B------:R0:W-:Y:S04]  /*14700*/  STL [R1+0x3dc], R18 ;  /* 0x0003dc1201007387 */ /* 0x0001e80000100800 */
[----:B0-----:R-:W4:Y:S04]  /*14710*/  LDL.LU R18, [R1+0xac] ;  /* 0x0000ac0001127983 */ /* 0x001f280000300800 */
[----:B------:R-:W4:Y:S04]  /*14720*/  LDL.LU R19, [R1+0xa8] ;  /* 0x0000a80001137983 */ /* 0x000f280000300800 */
[----:B------:R-:W-:Y:S04]  /*14730*/  STL [R1+0x10b8], R93 ;  /* 0x0010b85d01007387 */ /* 0x000fe80000100800 */
[----:B------:R-:W-:Y:S04]  /*14740*/  STL [R1+0x10c0], R93 ;  /* 0x0010c05d01007387 */ /* 0x000fe80000100800 */
[----:B------:R-:W-:Y:S04]  /*14750*/  STL [R1+0x10c8], R93 ;  /* 0x0010c85d01007387 */ /* 0x000fe80000100800 */
[----:B------:R2:W-:Y:S02]  /*14760*/  STL [R1+0x10d4], R93 ;  /* 0x0010d45d01007387 */ /* 0x0005e40000100800 */
[----:B--2---:R-:W-:-:S05]  /*14770*/  IADD3 R93, P0, PT, R92, R9, RZ ;  /* 0x000000095c5d7210 */ /* 0x004fca0007f1e0ff */
[----:B------:R0:W-:Y:S02]  /*14780*/  STL [R1+0x410], R93 ;  /* 0x0004105d01007387 */ /* 0x0001e40000100800 */
[----:B0-----:R-:W-:Y:S02]  /*14790*/  LEA.HI.X.SX32 R93, R7, R8, 0x1, P1 ;  /* 0x00000008075d7211 */ /* 0x001fe400008f0eff */
[----:B------:R-:W2:Y:S04]  /*147a0*/  LDL.LU R7, [R1+0x126c] ;  /* 0x00126c0001077983 */ /* 0x000ea80000300800 */
[----:B------:R0:W-:Y:S02]  /*147b0*/  STL [R1+0x3e4], R93 ;  /* 0x0003e45d01007387 */ /* 0x0001e40000100800 */
[----:B0-----:R-:W-:-:S05]  /*147c0*/  IADD3 R93, P1, PT, R46, R9, RZ ;  /* 0x000000092e5d7210 */ /* 0x001fca0007f3e0ff */
[----:B------:R0:W-:Y:S01]  /*147d0*/  STL [R1+0x418], R93 ;  /* 0x0004185d01007387 */ /* 0x0001e20000100800 */
[-C--:B------:R-:W-:Y:S02]  /*147e0*/  LEA.HI.X.SX32 R46, R46, R8.reuse, 0x1, P1 ;  /* 0x000000082e2e7211 */ /* 0x080fe400008f0eff */
[----:B0-----:R-:W-:Y:S02]  /*147f0*/  LEA.HI.X.SX32 R93, R92, R8, 0x1, P0 ;  /* 0x000000085c5d7211 */ /* 0x001fe400000f0eff */
[----:B---3--:R-:W-:-:S03]  /*14800*/  IADD3 R92, P0, PT, R16, R9, RZ ;  /* 0x00000009105c7210 */ /* 0x008fc60007f1e0ff */
[----:B------:R-:W-:Y:S01]  /*14810*/  STL [R1+0x3ec], R93 ;  /* 0x0003ec5d01007387 */ /* 0x000fe20000100800 */
[----:B------:R-:W-:-:S03]  /*14820*/  LEA.HI.X.SX32 R16, R16, R8, 0x1, P0 ;  /* 0x0000000810107211 */ /* 0x000fc600000f0eff */
[----:B------:R0:W-:Y:S04]  /*14830*/  STL [R1+0x420], R92 ;  /* 0x0004205c01007387 */ /* 0x0001e80000100800 */
[----:B------:R4:W-:Y:S01]  /*14840*/  STL [R1+0x414], R46 ;  /* 0x0004142e01007387 */ /* 0x0009e20000100800 */
[-C--:B0-----:R-:W-:Y:S02]  /*14850*/  IADD3 R92, P1, PT, R17, R9.reuse, RZ ;  /* 0x00000009115c7210 */ /* 0x081fe40007f3e0ff */
[----:B----4-:R-:W-:-:S03]  /*14860*/  IADD3 R46, P0, PT, R26, R9, RZ ;  /* 0x000000091a2e7210 */ /* 0x010fc60007f1e0ff */
[----:B------:R-:W-:Y:S04]  /*14870*/  STL [R1+0x430], R92 ;  /* 0x0004305c01007387 */ /* 0x000fe80000100800 */
[----:B------:R0:W-:Y:S04]  /*14880*/  STL [R1+0x41c], R16 ;  /* 0x00041c1001007387 */ /* 0x0001e80000100800 */
[----:B------:R1:W-:Y:S01]  /*14890*/  STL [R1+0x438], R46 ;  /* 0x0004382e01007387 */ /* 0x0003e20000100800 */
[-C--:B0-----:R-:W-:Y:S02]  /*148a0*/  LEA.HI.X.SX32 R16, R17, R8.reuse, 0x1, P1 ;  /* 0x0000000811107211 */ /* 0x081fe400008f0eff */
[----:B------:R-:W-:-:S02]  /*148b0*/  LEA.HI.X.SX32 R17, R26, R8, 0x1, P0 ;  /* 0x000000081a117211 */ /* 0x000fc400000f0eff */
[-C--:B-1----:R-:W-:Y:S01]  /*148c0*/  IADD3 R46, P1, PT, R23, R9.reuse, RZ ;  /* 0x00000009172e7210 */ /* 0x082fe20007f3e0ff */
[----:B------:R0:W-:Y:S04]  /*148d0*/  STL [R1+0x42c], R16 ;  /* 0x00042c1001007387 */ /* 0x0001e80000100800 */
[----:B------:R-:W-:Y:S04]  /*148e0*/  STL [R1+0x440], R46 ;  /* 0x0004402e01007387 */ /* 0x000fe80000100800 */
[----:B------:R1:W-:Y:S01]  /*148f0*/  STL [R1+0x434], R17 ;  /* 0x0004341101007387 */ /* 0x0003e20000100800 */
[----:B0-----:R-:W-:-:S05]  /*14900*/  IADD3 R16, P0, PT, R25, R9, RZ ;  /* 0x0000000919107210 */ /* 0x001fca0007f1e0ff */
[----:B------:R0:W-:Y:S01]  /*14910*/  STL [R1+0x448], R16 ;  /* 0x0004481001007387 */ /* 0x0001e20000100800 */
[----:B-1----:R-:W-:Y:S02]  /*14920*/  LEA.HI.X.SX32 R17, R23, R8, 0x1, P1 ;  /* 0x0000000817117211 */ /* 0x002fe400008f0eff */
[----:B------:R-:W-:-:S03]  /*14930*/  IADD3 R23, P1, PT, R22, R9, RZ ;  /* 0x0000000916177210 */ /* 0x000fc60007f3e0ff */
[----:B------:R1:W-:Y:S01]  /*14940*/  STL [R1+0x43c], R17 ;  /* 0x00043c1101007387 */ /* 0x0003e20000100800 */
[----:B0-----:R-:W-:-:S03]  /*14950*/  LEA.HI.X.SX32 R16, R25, R8, 0x1, P0 ;  /* 0x0000000819107211 */ /* 0x001fc600000f0eff */
[----:B------:R-:W-:Y:S01]  /*14960*/  STL [R1+0x450], R23 ;  /* 0x0004501701007387 */ /* 0x000fe20000100800 */
[----:B-1----:R-:W-:-:S03]  /*14970*/  IADD3 R17, P0, PT, R20, R9, RZ ;  /* 0x0000000914117210 */ /* 0x002fc60007f1e0ff */
[----:B------:R0:W-:Y:S04]  /*14980*/  STL [R1+0x444], R16 ;  /* 0x0004441001007387 */ /* 0x0001e80000100800 */
[----:B------:R1:W-:Y:S01]  /*14990*/  STL [R1+0x458], R17 ;  /* 0x0004581101007387 */ /* 0x0003e20000100800 */
[-C--:B0-----:R-:W-:Y:S02]  /*149a0*/  LEA.HI.X.SX32 R16, R22, R8.reuse, 0x1, P1 ;  /* 0x0000000816107211 */ /* 0x081fe400008f0eff */
[C---:B------:R-:W-:Y:S02]  /*149b0*/  IADD3 R22, P1, PT, R21.reuse, R9, RZ ;  /* 0x0000000915167210 */ /* 0x040fe40007f3e0ff */
[-C--:B-1----:R-:W-:Y:S01]  /*149c0*/  LEA.HI.X.SX32 R17, R20, R8.reuse, 0x1, P0 ;  /* 0x0000000814117211 */ /* 0x082fe200000f0eff */
[----:B------:R0:W-:Y:S01]  /*149d0*/  STL [R1+0x44c], R16 ;  /* 0x00044c1001007387 */ /* 0x0001e20000100800 */
[----:B------:R-:W-:-:S03]  /*149e0*/  LEA.HI.X.SX32 R20, R21, R8, 0x1, P1 ;  /* 0x0000000815147211 */ /* 0x000fc600008f0eff */
[----:B------:R-:W-:Y:S04]  /*149f0*/  STL [R1+0x460], R22 ;  /* 0x0004601601007387 */ /* 0x000fe80000100800 */
[----:B------:R1:W-:Y:S01]  /*14a00*/  STL [R1+0x454], R17 ;  /* 0x0004541101007387 */ /* 0x0003e20000100800 */
[----:B0-----:R-:W-:-:S05]  /*14a10*/  IADD3 R16, P0, PT, R15, R9, RZ ;  /* 0x000000090f107210 */ /* 0x001fca0007f1e0ff */
[----:B------:R0:W-:Y:S01]  /*14a20*/  STL [R1+0x470], R16 ;  /* 0x0004701001007387 */ /* 0x0001e20000100800 */
[----:B-1----:R-:W-:-:S03]  /*14a30*/  IADD3 R17, P1, PT, R18, R9, RZ ;  /* 0x0000000912117210 */ /* 0x002fc60007f3e0ff */
[----:B------:R-:W-:Y:S04]  /*14a40*/  STL [R1+0x45c], R20 ;  /* 0x00045c1401007387 */ /* 0x000fe80000100800 */
[----:B------:R1:W-:Y:S01]  /*14a50*/  STL [R1+0x478], R17 ;  /* 0x0004781101007387 */ /* 0x0003e20000100800 */
[----:B0-----:R-:W-:Y:S02]  /*14a60*/  LEA.HI.X.SX32 R16, R15, R8, 0x1, P0 ;  /* 0x000000080f107211 */ /* 0x001fe400000f0eff */
[----:B------:R-:W-:-:S03]  /*14a70*/  IADD3 R15, P0, PT, R19, R9, RZ ;  /* 0x00000009130f7210 */ /* 0x000fc60007f1e0ff */
[----:B------:R0:W-:Y:S01]  /*14a80*/  STL [R1+0x46c], R16 ;  /* 0x00046c1001007387 */ /* 0x0001e20000100800 */
[----:B-1----:R-:W-:-:S03]  /*14a90*/  LEA.HI.X.SX32 R17, R18, R8, 0x1, P1 ;  /* 0x0000000812117211 */ /* 0x002fc600008f0eff */
[----:B------:R-:W-:Y:S04]  /*14aa0*/  STL [R1+0x480], R15 ;  /* 0x0004800f01007387 */ /* 0x000fe80000100800 */
[----:B------:R1:W-:Y:S01]  /*14ab0*/  STL [R1+0x474], R17 ;  /* 0x0004741101007387 */ /* 0x0003e20000100800 */
[----:B0-----:R-:W-:-:S03]  /*14ac0*/  LEA.HI.X.SX32 R16, R19, R8, 0x1, P0 ;  /* 0x0000000813107211 */ /* 0x001fc600000f0eff */
[----:B-1----:R-:W3:Y:S01]  /*14ad0*/  LDL.LU R17, [R1+0x74] ;  /* 0x0000740001117983 */ /* 0x002ee20000300800 */
[----:B--2---:R-:W-:-:S05]  /*14ae0*/  IADD3 R15, P1, PT, R7, R9, RZ ;  /* 0x00000009070f7210 */ /* 0x004fca0007f3e0ff */
[----:B------:R0:W-:Y:S04]  /*14af0*/  STL [R1+0x488], R15 ;  /* 0x0004880f01007387 */ /* 0x0001e80000100800 */
[----:B------:R1:W-:Y:S04]  /*14b00*/  STL [R1+0x47c], R16 ;  /* 0x00047c1001007387 */ /* 0x0003e80000100800 */
[----:B------:R-:W2:Y:S01]  /*14b10*/  LDL.LU R26, [R1+0x70] ;  /* 0x00007000011a7983 */ /* 0x000ea20000300800 */
[----:B0-----:R-:W-:Y:S02]  /*14b20*/  IADD3 R15, P0, PT, R57, R9, RZ ;  /* 0x00000009390f7210 */ /* 0x001fe40007f1e0ff */
[----:B-1----:R-:W-:-:S03]  /*14b30*/  LEA.HI.X.SX32 R16, R7, R8, 0x1, P1 ;  /* 0x0000000807107211 */ /* 0x002fc600008f0eff */
[----:B------:R0:W-:Y:S01]  /*14b40*/  STL [R1+0x490], R15 ;  /* 0x0004900f01007387 */ /* 0x0001e20000100800 */
[----:B------:R-:W-:-:S03]  /*14b50*/  LEA.HI.X.SX32 R7, R57, R8, 0x1, P0 ;  /* 0x0000000839077211 */ /* 0x000fc600000f0eff */
[----:B------:R-:W-:Y:S04]  /*14b60*/  STL [R1+0x484], R16 ;  /* 0x0004841001007387 */ /* 0x000fe80000100800 */
[----:B------:R-:W4:Y:S01]  /*14b70*/  LDL.LU R23, [R1+0x68] ;  /* 0x0000680001177983 */ /* 0x000f220000300800 */
[----:B0-----:R-:W-:-:S05]  /*14b80*/  IADD3 R15, P1, PT, R55, R9, RZ ;  /* 0x00000009370f7210 */ /* 0x001fca0007f3e0ff */
[----:B------:R-:W-:Y:S04]  /*14b90*/  STL [R1+0x498], R15 ;  /* 0x0004980f01007387 */ /* 0x000fe80000100800 */
[----:B------:R-:W4:Y:S04]  /*14ba0*/  LDL.LU R25, [R1+0x64] ;  /* 0x0000640001197983 */ /* 0x000f280000300800 */
[----:B------:R0:W-:Y:S04]  /*14bb0*/  STL [R1+0x48c], R7 ;  /* 0x00048c0701007387 */ /* 0x0001e80000100800 */
[----:B------:R-:W-:Y:S04]  /*14bc0*/  STL [R1+0x10b4], R57 ;  /* 0x0010b43901007387 */ /* 0x000fe80000100800 */
[----:B------:R-:W4:Y:S01]  /*14bd0*/  LDL.LU R22, [R1+0x60] ;  /* 0x0000600001167983 */ /* 0x000f220000300800 */
[----:B0-----:R-:W-:-:S03]  /*14be0*/  LEA.HI.X.SX32 R7, R55, R8, 0x1, P1 ;  /* 0x0000000837077211 */ /* 0x001fc600008f0eff */
[----:B------:R-:W-:Y:S04]  /*14bf0*/  STL [R1+0x103c], R55 ;  /* 0x00103c3701007387 */ /* 0x000fe80000100800 */
[----:B------:R0:W-:Y:S01]  /*14c00*/  STL [R1+0x494], R7 ;  /* 0x0004940701007387 */ /* 0x0001e20000100800 */
[----:B------:R-:W-:-:S03]  /*14c10*/  IADD3 R46, P0, PT, R54, R9, RZ ;  /* 0x00000009362e7210 */ /* 0x000fc60007f1e0ff */
[----:B------:R-:W4:Y:S04]  /*14c20*/  LDL.LU R20, [R1+0x5c] ;  /* 0x00005c0001147983 */ /* 0x000f280000300800 */
[----:B------:R-:W4:Y:S01]  /*14c30*/  LDL.LU R21, [R1+0x50] ;  /* 0x0000500001157983 */ /* 0x000f220000300800 */
[----:B0-----:R-:W-:-:S05]  /*14c40*/  IADD3 R7, P1, PT, R61, R9, RZ ;  /* 0x000000093d077210 */ /* 0x001fca0007f3e0ff */
[----:B------:R0:W-:Y:S04]  /*14c50*/  STL [R1+0x4b0], R7 ;  /* 0x0004b00701007387 */ /* 0x0001e80000100800 */
[----:B------:R-:W-:Y:S04]  /*14c60*/  STL [R1+0x4a0], R46 ;  /* 0x0004a02e01007387 */ /* 0x000fe80000100800 */
[----:B------:R-:W-:Y:S01]  /*14c70*/  STL [R1+0xfe4], R46 ;  /* 0x000fe42e01007387 */ /* 0x000fe20000100800 */
[----:B0-----:R-:W-:-:S03]  /*14c80*/  LEA.HI.X.SX32 R7, R54, R8, 0x1, P0 ;  /* 0x0000000836077211 */ /* 0x001fc600000f0eff */
[----:B------:R-:W-:Y:S01]  /*14c90*/  STL [R1+0x1014], R54 ;  /* 0x0010143601007387 */ /* 0x000fe20000100800 */
[----:B------:R-:W-:-:S03]  /*14ca0*/  IADD3 R16, P0, PT, R60, R9, RZ ;  /* 0x000000093c107210 */ /* 0x000fc60007f1e0ff */
[----:B------:R-:W4:Y:S04]  /*14cb0*/  LDL.LU R15, [R1+0x4c] ;  /* 0x00004c00010f7983 */ /* 0x000f280000300800 */
[----:B------:R-:W4:Y:S04]  /*14cc0*/  LDL.LU R18, [R1+0x48] ;  /* 0x0000480001127983 */ /* 0x000f280000300800 */
[----:B------:R0:W-:Y:S04]  /*14cd0*/  STL [R1+0x4b8], R16 ;  /* 0x0004b81001007387 */ /* 0x0001e80000100800 */
[----:B------:R-:W4:Y:S01]  /*14ce0*/  LDL.LU R19, [R1+0x44] ;  /* 0x0000440001137983 */ /* 0x000f220000300800 */
[----:B0-----:R-:W-:-:S03]  /*14cf0*/  LEA.HI.X.SX32 R16, R61, R8, 0x1, P1 ;  /* 0x000000083d107211 */ /* 0x001fc600008f0eff */
[----:B------:R-:W-:Y:S04]  /*14d00*/  STL [R1+0x1044], R61 ;  /* 0x0010443d01007387 */ /* 0x000fe80000100800 */
[----:B------:R0:W-:Y:S04]  /*14d10*/  STL [R1+0x4ac], R16 ;  /* 0x0004ac1001007387 */ /* 0x0001e80000100800 */
[----:B------:R-:W-:Y:S04]  /*14d20*/  STL [R1+0x49c], R7 ;  /* 0x00049c0701007387 */ /* 0x000fe80000100800 */
[----:B------:R3:W-:Y:S01]  /*14d30*/  STL [R1+0xfe8], R7 ;  /* 0x000fe80701007387 */ /* 0x0007e20000100800 */
[----:B0-----:R-:W-:-:S03]  /*14d40*/  LEA.HI.X.SX32 R16, R60, R8, 0x1, P0 ;  /* 0x000000083c107211 */ /* 0x001fc600000f0eff */
[----:B------:R-:W-:Y:S01]  /*14d50*/  STL [R1+0x1018], R60 ;  /* 0x0010183c01007387 */ /* 0x000fe20000100800 */
[----:B---3--:R-:W-:-:S05]  /*14d60*/  IADD3 R7, P1, PT, R17, R9, RZ ;  /* 0x0000000911077210 */ /* 0x008fca0007f3e0ff */
[----:B------:R-:W-:Y:S04]  /*14d70*/  STL [R1+0x4c0], R7 ;  /* 0x0004c00701007387 */ /* 0x000fe80000100800 */
[----:B------:R0:W-:Y:S02]  /*14d80*/  STL [R1+0x4b4], R16 ;  /* 0x0004b41001007387 */ /* 0x0001e40000100800 */
[----:B0-----:R-:W-:Y:S02]  /*14d90*/  LEA.HI.X.SX32 R16, R17, R8, 0x1, P1 ;  /* 0x0000000811107211 */ /* 0x001fe400008f0eff */
[----:B------:R-:W-:Y:S01]  /*14da0*/  IADD3 R17, P1, PT, R27, R9, RZ ;  /* 0x000000091b117210 */ /* 0x000fe20007f3e0ff */
[----:B------:R-:W-:Y:S02]  /*14db0*/  IMAD R53, R53, UR14, RZ ;  /* 0x0000000e35357c24 */ /* 0x000fe4000f8e02ff */
[----:B------:R-:W-:-:S02]  /*14dc0*/  IMAD R52, R52, UR50, RZ ;  /* 0x0000003234347c24 */ /* 0x000fc4000f8e02ff */
[----:B------:R-:W-:Y:S02]  /*14dd0*/  IMAD R49, R49, UR51, RZ ;  /* 0x0000003331317c24 */ /* 0x000fe4000f8e02ff */
[----:B------:R-:W-:Y:S02]  /*14de0*/  IMAD R13, R13, UR70, RZ ;  /* 0x000000460d0d7c24 */ /* 0x000fe4000f8e02ff */
[----:B------:R-:W-:Y:S01]  /*14df0*/  IMAD R12, R12, UR69, RZ ;  /* 0x000000450c0c7c24 */ /* 0x000fe2000f8e02ff */
[----:B--2---:R-:W-:-:S05]  /*14e00*/  IADD3 R7, P0, PT, R26, R9, RZ ;  /* 0x000000091a077210 */ /* 0x004fca0007f1e0ff */
[----:B------:R0:W-:Y:S04]  /*14e10*/  STL [R1+0x4c8], R7 ;  /* 0x0004c80701007387 */ /* 0x0001e80000100800 */
[----:B------:R4:W-:Y:S01]  /*14e20*/  STL [R1+0x4bc], R16 ;  /* 0x0004bc1001007387 */ /* 0x0009e20000100800 */
[----:B0-----:R-:W-:-:S03]  /*14e30*/  LEA.HI.X.SX32 R7, R26, R8, 0x1, P0 ;  /* 0x000000081a077211 */ /* 0x001fc600000f0eff */
[----:B------:R-:W-:Y:S01]  /*14e40*/  STL [R1+0x4d0], R17 ;  /* 0x0004d01101007387 */ /* 0x000fe20000100800 */
[----:B----4-:R-:W-:-:S03]  /*14e50*/  IADD3 R16, P0, PT, R23, R9, RZ ;  /* 0x0000000917107210 */ /* 0x010fc60007f1e0ff */
[----:B------:R0:W-:Y:S04]  /*14e60*/  STL [R1+0x4c4], R7 ;  /* 0x0004c40701007387 */ /* 0x0001e80000100800 */
[----:B------:R1:W-:Y:S01]  /*14e70*/  STL [R1+0x4d8], R16 ;  /* 0x0004d81001007387 */ /* 0x0003e20000100800 */
[-C--:B0-----:R-:W-:Y:S02]  /*14e80*/  LEA.HI.X.SX32 R7, R27, R8.reuse, 0x1, P1 ;  /* 0x000000081b077211 */ /* 0x081fe400008f0eff */
[-C--:B------:R-:W-:Y:S02]  /*14e90*/  IADD3 R27, P1, PT, R25, R9.reuse, RZ ;  /* 0x00000009191b7210 */ /* 0x080fe40007f3e0ff */
[----:B-1----:R-:W-:Y:S01]  /*14ea0*/  LEA.HI.X.SX32 R16, R23, R8, 0x1, P0 ;  /* 0x0000000817107211 */ /* 0x002fe200000f0eff */
[----:B------:R0:W-:Y:S04]  /*14eb0*/  STL [R1+0x4cc], R7 ;  /* 0x0004cc0701007387 */ /* 0x0001e80000100800 */
[----:B------:R1:W-:Y:S01]  /*14ec0*/  STL [R1+0x4d4], R16 ;  /* 0x0004d41001007387 */ /* 0x0003e20000100800 */
[----:B0-----:R-:W-:-:S03]  /*14ed0*/  IADD3 R7, P0, PT, R22, R9, RZ ;  /* 0x0000000916077210 */ /* 0x001fc60007f1e0ff */
[----:B------:R-:W-:Y:S01]  /*14ee0*/  STL [R1+0x4e0], R27 ;  /* 0x0004e01b01007387 */ /* 0x000fe20000100800 */
[----:B-1----:R-:W-:-:S03]  /*14ef0*/  LEA.HI.X.SX32 R16, R25, R8, 0x1, P1 ;  /* 0x0000000819107211 */ /* 0x002fc600008f0eff */
[----:B------:R0:W-:Y:S01]  /*14f00*/  STL [R1+0x4f0], R7 ;  /* 0x0004f00701007387 */ /* 0x0001e20000100800 */
[----:B------:R-:W-:-:S03]  /*14f10*/  IADD3 R17, P1, PT, R20, R9, RZ ;  /* 0x0000000914117210 */ /* 0x000fc60007f3e0ff */
[----:B------:R-:W-:Y:S01]  /*14f20*/  STL [R1+0xfec], R27 ;  /* 0x000fec1b01007387 */ /* 0x000fe20000100800 */
[----:B0-----:R-:W-:-:S03]  /*14f30*/  LEA.HI.X.SX32 R7, R22, R8, 0x1, P0 ;  /* 0x0000000816077211 */ /* 0x001fc600000f0eff */
[----:B------:R0:W-:Y:S04]  /*14f40*/  STL [R1+0x4dc], R16 ;  /* 0x0004dc1001007387 */ /* 0x0001e80000100800 */
[----:B------:R-:W-:Y:S04]  /*14f50*/  STL [R1+0x4f8], R17 ;  /* 0x0004f81101007387 */ /* 0x000fe80000100800 */
[----:B------:R1:W-:Y:S01]  /*14f60*/  STL [R1+0x4ec], R7 ;  /* 0x0004ec0701007387 */ /* 0x0003e20000100800 */
[----:B0-----:R-:W-:Y:S02]  /*14f70*/  IADD3 R16, P0, PT, R21, R9, RZ ;  /* 0x0000000915107210 */ /* 0x001fe40007f1e0ff */
[----:B-1----:R-:W-:-:S03]  /*14f80*/  LEA.HI.X.SX32 R7, R20, R8, 0x1, P1 ;  /* 0x0000000814077211 */ /* 0x002fc600008f0eff */
[----:B------:R0:W-:Y:S01]  /*14f90*/  STL [R1+0x500], R16 ;  /* 0x0005001001007387 */ /* 0x0001e20000100800 */
[----:B------:R-:W-:-:S03]  /*14fa0*/  IADD3 R17, P1, PT, R15, R9, RZ ;  /* 0x000000090f117210 */ /* 0x000fc60007f3e0ff */
[----:B------:R1:W-:Y:S01]  /*14fb0*/  STL [R1+0x4f4], R7 ;  /* 0x0004f40701007387 */ /* 0x0003e20000100800 */
[-C--:B------:R-:W-:Y:S02]  /*14fc0*/  LEA.HI.X.SX32 R15, R15, R8.reuse, 0x1, P1 ;  /* 0x000000080f0f7211 */ /* 0x080fe400008f0eff */
[----:B0-----:R-:W-:Y:S01]  /*14fd0*/  LEA.HI.X.SX32 R16, R21, R8, 0x1, P0 ;  /* 0x0000000815107211 */ /* 0x001fe200000f0eff */
[----:B------:R-:W-:Y:S01]  /*14fe0*/  STL [R1+0x508], R17 ;  /* 0x0005081101007387 */ /* 0x000fe20000100800 */
[----:B-1----:R-:W-:-:S03]  /*14ff0*/  IADD3 R7, P0, PT, R18, R9, RZ ;  /* 0x0000000912077210 */ /* 0x002fc60007f1e0ff */
[----:B------:R0:W-:Y:S04]  /*15000*/  STL [R1+0x4fc], R16 ;  /* 0x0004fc1001007387 */ /* 0x0001e80000100800 */
[----:B------:R1:W-:Y:S04]  /*15010*/  STL [R1+0x510], R7 ;  /* 0x0005100701007387 */ /* 0x0003e80000100800 */
[----:B------:R2:W-:Y:S01]  /*15020*/  STL [R1+0x504], R15 ;  /* 0x0005040f01007387 */ /* 0x0005e20000100800 */
[----:B0-----:R-:W-:Y:S02]  /*15030*/  IADD3 R16, P1, PT, R19, R9, RZ ;  /* 0x0000000913107210 */ /* 0x001fe40007f3e0ff */
[----:B-1----:R-:W-:-:S03]  /*15040*/  LEA.HI.X.SX32 R7, R18, R8, 0x1, P0 ;  /* 0x0000000812077211 */ /* 0x002fc600000f0eff */
[----:B------:R-:W-:Y:S01]  /*15050*/  STL [R1+0x518], R16 ;  /* 0x0005181001007387 */ /* 0x000fe20000100800 */
[----:B--2---:R-:W-:-:S03]  /*15060*/  IADD3 R15, P0, PT, R28, R9, RZ ;  /* 0x000000091c0f7210 */ /* 0x004fc60007f1e0ff */
[----:B------:R0:W-:Y:S04]  /*15070*/  STL [R1+0x50c], R7 ;  /* 0x00050c0701007387 */ /* 0x0001e80000100800 */
[----:B------:R1:W-:Y:S01]  /*15080*/  STL [R1+0x520], R15 ;  /* 0x0005200f01007387 */ /* 0x0003e20000100800 */
[-C--:B0-----:R-:W-:Y:S02]  /*15090*/  LEA.HI.X.SX32 R7, R19, R8.reuse, 0x1, P1 ;  /* 0x0000000813077211 */ /* 0x081fe400008f0eff */
[-C--:B------:R-:W-:Y:S02]  /*150a0*/  IADD3 R16, P1, PT, R14, R9.reuse, RZ ;  /* 0x000000090e107210 */ /* 0x080fe40007f3e0ff */
[----:B-1----:R-:W-:Y:S01]  /*150b0*/  LEA.HI.X.SX32 R15, R28, R8, 0x1, P0 ;  /* 0x000000081c0f7211 */ /* 0x002fe200000f0eff */
[----:B------:R0:W-:Y:S04]  /*150c0*/  STL [R1+0x514], R7 ;  /* 0x0005140701007387 */ /* 0x0001e80000100800 */
[----:B------:R-:W-:Y:S04]  /*150d0*/  STL [R1+0x530], R16 ;  /* 0x0005301001007387 */ /* 0x000fe80000100800 */
[----:B------:R1:W-:Y:S01]  /*150e0*/  STL [R1+0x51c], R15 ;  /* 0x00051c0f01007387 */ /* 0x0003e20000100800 */
[----:B0-----:R-:W-:-:S05]  /*150f0*/  IADD3 R7, P0, PT, R53, R9, RZ ;  /* 0x0000000935077210 */ /* 0x001fca0007f1e0ff */
[----:B------:R0:W-:Y:S01]  /*15100*/  STL [R1+0x538], R7 ;  /* 0x0005380701007387 */ /* 0x0001e20000100800 */
[----:B-1----:R-:W-:Y:S02]  /*15110*/  LEA.HI.X.SX32 R15, R14, R8, 0x1, P1 ;  /* 0x000000080e0f7211 */ /* 0x002fe400008f0eff */
[----:B------:R-:W-:-:S03]  /*15120*/  IADD3 R14, P1, PT, R52, R9, RZ ;  /* 0x00000009340e7210 */ /* 0x000fc60007f3e0ff */
[----:B------:R-:W-:Y:S01]  /*15130*/  STL [R1+0x52c], R15 ;  /* 0x00052c0f01007387 */ /* 0x000fe20000100800 */
[----:B0-----:R-:W-:-:S03]  /*15140*/  LEA.HI.X.SX32 R7, R53, R8, 0x1, P0 ;  /* 0x0000000835077211 */ /* 0x001fc600000f0eff */
[----:B------:R-:W-:Y:S04]  /*15150*/  STL [R1+0x1128], R53 ;  /* 0x0011283501007387 */ /* 0x000fe80000100800 */
[----:B------:R0:W-:Y:S04]  /*15160*/  STL [R1+0x540], R14 ;  /* 0x0005400e01007387 */ /* 0x0001e80000100800 */
[----:B------:R1:W-:Y:S01]  /*15170*/  STL [R1+0x534], R7 ;  /* 0x0005340701007387 */ /* 0x0003e20000100800 */
[----:B0-----:R-:W-:Y:S02]  /*15180*/  IADD3 R14, P0, PT, R49, R9, RZ ;  /* 0x00000009310e7210 */ /* 0x001fe40007f1e0ff */
[----:B-1----:R-:W-:-:S03]  /*15190*/  LEA.HI.X.SX32 R7, R52, R8, 0x1, P1 ;  /* 0x0000000834077211 */ /* 0x002fc600008f0eff */
[----:B------:R0:W-:Y:S04]  /*151a0*/  STL [R1+0x548], R14 ;  /* 0x0005480e01007387 */ /* 0x0001e80000100800 */
[----:B------:R-:W-:Y:S04]  /*151b0*/  STL [R1+0x10ec], R52 ;  /* 0x0010ec3401007387 */ /* 0x000fe80000100800 */
[----:B------:R1:W-:Y:S01]  /*151c0*/  STL [R1+0x53c], R7 ;  /* 0x00053c0701007387 */ /* 0x0003e20000100800 */
[----:B0-----:R-:W-:-:S03]  /*151d0*/  IADD3 R14, P1, PT, R13, R9, RZ ;  /* 0x000000090d0e7210 */ /* 0x001fc60007f3e0ff */
[----:B------:R-:W-:Y:S01]  /*151e0*/  STL [R1+0x1034], R49 ;  /* 0x0010343101007387 */ /* 0x000fe20000100800 */
[----:B-1----:R-:W-:-:S03]  /*151f0*/  LEA.HI.X.SX32 R7, R49, R8, 0x1, P0 ;  /* 0x0000000831077211 */ /* 0x002fc600000f0eff */
[----:B------:R0:W-:Y:S04]  /*15200*/  STL [R1+0x550], R14 ;  /* 0x0005500e01007387 */ /* 0x0001e80000100800 */
[----:B------:R1:W-:Y:S01]  /*15210*/  STL [R1+0x544], R7 ;  /* 0x0005440701007387 */ /* 0x0003e20000100800 */
[----:B0-----:R-:W-:Y:S02]  /*15220*/  IADD3 R14, P0, PT, R12, R9, RZ ;  /* 0x000000090c0e7210 */ /* 0x001fe40007f1e0ff */
[----:B-1----:R-:W-:-:S03]  /*15230*/  LEA.HI.X.SX32 R7, R13, R8, 0x1, P1 ;  /* 0x000000080d077211 */ /* 0x002fc600008f0eff */
[----:B------:R0:W-:Y:S01]  /*15240*/  STL [R1+0x558], R14 ;  /* 0x0005580e01007387 */ /* 0x0001e20000100800 */
[-C--:B------:R-:W-:Y:S02]  /*15250*/  LEA.HI.X.SX32 R12, R12, R8.reuse, 0x1, P0 ;  /* 0x000000080c0c7211 */ /* 0x080fe400000f0eff */
[CC--:B------:R-:W-:Y:S01]  /*15260*/  IADD3 R28, P1, PT, R90.reuse, R9.reuse, RZ ;  /* 0x000000095a1c7210 */ /* 0x0c0fe20007f3e0ff */
[----:B------:R1:W-:Y:S04]  /*15270*/  STL [R1+0x54c], R7 ;  /* 0x00054c0701007387 */ /* 0x0003e80000100800 */
[----:B------:R2:W-:Y:S01]  /*15280*/  STL [R1+0x554], R12 ;  /* 0x0005540c01007387 */ /* 0x0005e20000100800 */
[----:B0-----:R-:W-:Y:S02]  /*15290*/  LEA.HI.X.SX32 R14, R90, R8, 0x1, P1 ;  /* 0x000000085a0e7211 */ /* 0x001fe400008f0eff */
[-C--:B-1----:R-:W-:Y:S01]  /*152a0*/  IADD3 R7, P0, PT, R89, R9.reuse, RZ ;  /* 0x0000000959077210 */ /* 0x082fe20007f1e0ff */
[----:B------:R-:W-:Y:S01]  /*152b0*/  STL [R1+0x560], R28 ;  /* 0x0005601c01007387 */ /* 0x000fe20000100800 */
[----:B--2---:R-:W-:-:S03]  /*152c0*/  IADD3 R12, P1, PT, R88, R9, RZ ;  /* 0x00000009580c7210 */ /* 0x004fc60007f3e0ff */
[----:B------:R0:W-:Y:S04]  /*152d0*/  STL [R1+0x570], R7 ;  /* 0x0005700701007387 */ /* 0x0001e80000100800 */
[----:B------:R-:W-:Y:S04]  /*152e0*/  STL [R1+0xff0], R28 ;  /* 0x000ff01c01007387 */ /* 0x000fe80000100800 */
[----:B------:R-:W-:Y:S01]  /*152f0*/  STL [R1+0x101c], R90 ;  /* 0x00101c5a01007387 */ /* 0x000fe20000100800 */
[----:B0-----:R-:W-:-:S03]  /*15300*/  LEA.HI.X.SX32 R7, R89, R8, 0x1, P0 ;  /* 0x0000000859077211 */ /* 0x001fc600000f0eff */
[----:B------:R-:W-:Y:S04]  /*15310*/  STL [R1+0x1130], R89 ;  /* 0x0011305901007387 */ /* 0x000fe80000100800 */
[----:B------:R-:W-:Y:S04]  /*15320*/  STL [R1+0x578], R12 ;  /* 0x0005780c01007387 */ /* 0x000fe80000100800 */
[----:B------:R-:W-:Y:S04]  /*15330*/  STL [R1+0x1138], R89 ;  /* 0x0011385901007387 */ /* 0x000fe80000100800 */
[----:B------:R0:W-:Y:S04]  /*15340*/  STL [R1+0x56c], R7 ;  /* 0x00056c0701007387 */ /* 0x0001e80000100800 */
[----:B------:R-:W-:Y:S04]  /*15350*/  STL [R1+0x1140], R89 ;  /* 0x0011405901007387 */ /* 0x000fe80000100800 */
[----:B------:R-:W-:Y:S01]  /*15360*/  STL [R1+0x1148], R89 ;  /* 0x0011485901007387 */ /* 0x000fe20000100800 */
[----:B0-----:R-:W-:-:S03]  /*15370*/  IADD3 R7, P0, PT, R87, R9, RZ ;  /* 0x0000000957077210 */ /* 0x001fc60007f1e0ff */
[----:B------:R-:W-:Y:S04]  /*15380*/  STL [R1+0x116c], R89 ;  /* 0x00116c5901007387 */ /* 0x000fe80000100800 */
[----:B------:R-:W-:Y:S04]  /*15390*/  STL [R1+0x117c], R89 ;  /* 0x00117c5901007387 */ /* 0x000fe80000100800 */
[----:B------:R-:W-:Y:S04]  /*153a0*/  STL [R1+0x55c], R14 ;  /* 0x00055c0e01007387 */ /* 0x000fe80000100800 */
[----:B------:R-:W-:Y:S04]  /*153b0*/  STL [R1+0xff4], R14 ;  /* 0x000ff40e01007387 */ /* 0x000fe80000100800 */
[----:B------:R0:W-:Y:S04]  /*153c0*/  STL [R1+0x580], R7 ;  /* 0x0005800701007387 */ /* 0x0001e80000100800 */
[----:B------:R-:W-:Y:S01]  /*153d0*/  STL [R1+0x10f4], R88 ;  /* 0x0010f45801007387 */ /* 0x000fe20000100800 */
[----:B0-----:R-:W-:-:S03]  /*153e0*/  LEA.HI.X.SX32 R7, R88, R8, 0x1, P1 ;  /* 0x0000000858077211 */ /* 0x001fc600008f0eff */
[----:B------:R-:W-:Y:S01]  /*153f0*/  STL [R1+0x10fc], R88 ;  /* 0x0010fc5801007387 */ /* 0x000fe20000100800 */
[----:B------:R-:W-:-:S03]  /*15400*/  IADD3 R12, P1, PT, R86, R9, RZ ;  /* 0x00000009560c7210 */ /* 0x000fc60007f3e0ff */
[----:B------:R0:W-:Y:S04]  /*15410*/  STL [R1+0x574], R7 ;  /* 0x0005740701007387 */ /* 0x0001e80000100800 */
[----:B------:R-:W-:Y:S04]  /*15420*/  STL [R1+0x1104], R88 ;  /* 0x0011045801007387 */ /* 0x000fe80000100800 */
[----:B------:R-:W-:Y:S01]  /*15430*/  STL [R1+0x1118], R88 ;  /* 0x0011185801007387 */ /* 0x000fe20000100800 */
[----:B0-----:R-:W-:-:S03]  /*15440*/  LEA.HI.X.SX32 R7, R87, R8, 0x1, P0 ;  /* 0x0000000857077211 */ /* 0x001fc600000f0eff */
[----:B------:R-:W-:Y:S04]  /*15450*/  STL [R1+0x10bc], R87 ;  /* 0x0010bc5701007387 */ /* 0x000fe80000100800 */
[----:B------:R0:W-:Y:S04]  /*15460*/  STL [R1+0x588], R12 ;  /* 0x0005880c01007387 */ /* 0x0001e80000100800 */
[----:B------:R-:W-:Y:S04]  /*15470*/  STL [R1+0x10c4], R87 ;  /* 0x0010c45701007387 */ /* 0x000fe80000100800 */
[----:B------:R1:W-:Y:S01]  /*15480*/  STL [R1+0x57c], R7 ;  /* 0x00057c0701007387 */ /* 0x0003e20000100800 */
[----:B0-----:R-:W-:-:S03]  /*15490*/  IADD3 R12, P0, PT, R85, R9, RZ ;  /* 0x00000009550c7210 */ /* 0x001fc60007f1e0ff */
[----:B------:R-:W-:Y:S04]  /*154a0*/  STL [R1+0x10cc], R87 ;  /* 0x0010cc5701007387 */ /* 0x000fe80000100800 */
[----:B------:R0:W-:Y:S01]  /*154b0*/  STL [R1+0x590], R12 ;  /* 0x0005900c01007387 */ /* 0x0001e20000100800 */
[----:B-1----:R-:W-:-:S03]  /*154c0*/  LEA.HI.X.SX32 R7, R86, R8, 0x1, P1 ;  /* 0x0000000856077211 */ /* 0x002fc600008f0eff */
[----:B------:R-:W-:Y:S04]  /*154d0*/  STL [R1+0x1080], R86 ;  /* 0x0010805601007387 */ /* 0x000fe80000100800 */
[----:B------:R-:W-:Y:S01]  /*154e0*/  STL [R1+0x1088], R86 ;  /* 0x0010885601007387 */ /* 0x000fe20000100800 */
[----:B0-----:R-:W-:-:S03]  /*154f0*/  IADD3 R12, P1, PT, R84, R9, RZ ;  /* 0x00000009540c7210 */ /* 0x001fc60007f3e0ff */
[----:B------:R0:W-:Y:S04]  /*15500*/  STL [R1+0x584], R7 ;  /* 0x0005840701007387 */ /* 0x0001e80000100800 */
[----:B------:R-:W-:Y:S04]  /*15510*/  STL [R1+0x1094], R86 ;  /* 0x0010945601007387 */ /* 0x000fe80000100800 */
[----:B------:R-:W-:Y:S01]  /*15520*/  STL [R1+0x1048], R85 ;  /* 0x0010485501007387 */ /* 0x000fe20000100800 */
[----:B0-----:R-:W-:-:S03]  /*15530*/  LEA.HI.X.SX32 R7, R85, R8, 0x1, P0 ;  /* 0x0000000855077211 */ /* 0x001fc600000f0eff */
[----:B------:R0:W-:Y:S04]  /*15540*/  STL [R1+0x598], R12 ;  /* 0x0005980c01007387 */ /* 0x0001e80000100800 */
[----:B------:R-:W-:Y:S04]  /*15550*/  STL [R1+0x1050], R85 ;  /* 0x0010505501007387 */ /* 0x000fe80000100800 */
[----:B------:R1:W-:Y:S01]  /*15560*/  STL [R1+0x58c], R7 ;  /* 0x00058c0701007387 */ /* 0x0003e20000100800 */
[----:B0-----:R-:W-:-:S03]  /*15570*/  IADD3 R12, P0, PT, R83, R9, RZ ;  /* 0x00000009530c7210 */ /* 0x001fc60007f1e0ff */
[----:B------:R-:W-:Y:S01]  /*15580*/  STL [R1+0x1064], R85 ;  /* 0x0010645501007387 */ /* 0x000fe20000100800 */
        /* <DEDUP_REMOVED lines=11> */
[----:B------:R-:W-:Y:S04]  /*15640*/  STL [R1+0x113c], R83 ;  /* 0x00113c5301007387 */ /* 0x000fe80000100800 */
[----:B------:R-:W-:Y:S01]  /*15650*/  STL [R1+0x1144], R83 ;  /* 0x0011445301007387 */ /* 0x000fe20000100800 */
[----:B-1----:R-:W-:-:S03]  /*15660*/  LEA.HI.X.SX32 R7, R82, R8, 0x1, P1 ;  /* 0x0000000852077211 */ /* 0x002fc600008f0eff */
[----:B------:R-:W-:Y:S04]  /*15670*/  STL [R1+0x1154], R83 ;  /* 0x0011545301007387 */ /* 0x000fe80000100800 */
[----:B------:R-:W-:Y:S04]  /*15680*/  STL [R1+0x1170], R83 ;  /* 0x0011705301007387 */ /* 0x000fe80000100800 */
[----:B------:R0:W-:Y:S04]  /*15690*/  STL [R1+0x5c0], R12 ;  /* 0x0005c00c01007387 */ /* 0x0001e80000100800 */
[----:B------:R-:W-:Y:S04]  /*156a0*/  STL [R1+0x10f0], R82 ;  /* 0x0010f05201007387 */ /* 0x000fe80000100800 */
[----:B------:R-:W-:Y:S01]  /*156b0*/  STL [R1+0x10f8], R82 ;  /* 0x0010f85201007387 */ /* 0x000fe20000100800 */
[----:B0-----:R-:W-:-:S03]  /*156c0*/  IADD3 R12, P1, PT, R80, R9, RZ ;  /* 0x00000009500c7210 */ /* 0x001fc60007f3e0ff */
[----:B------:R0:W-:Y:S04]  /*156d0*/  STL [R1+0x5b4], R7 ;  /* 0x0005b40701007387 */ /* 0x0001e80000100800 */
[----:B------:R-:W-:Y:S04]  /*156e0*/  STL [R1+0x1100], R82 ;  /* 0x0011005201007387 */ /* 0x000fe80000100800 */
[----:B------:R-:W-:Y:S01]  /*156f0*/  STL [R1+0x1108], R82 ;  /* 0x0011085201007387 */ /* 0x000fe20000100800 */
[----:B0-----:R-:W-:-:S03]  /*15700*/  LEA.HI.X.SX32 R7, R81, R8, 0x1, P0 ;  /* 0x0000000851077211 */ /* 0x001fc600000f0eff */
[----:B------:R-:W-:Y:S04]  /*15710*/  STL [R1+0x1124], R82 ;  /* 0x0011245201007387 */ /* 0x000fe80000100800 */
[----:B------:R-:W-:Y:S04]  /*15720*/  STL [R1+0x10d0], R81 ;  /* 0x0010d05101007387 */ /* 0x000fe80000100800 */
[----:B------:R0:W-:Y:S04]  /*15730*/  STL [R1+0x5c8], R12 ;  /* 0x0005c80c01007387 */ /* 0x0001e80000100800 */
[----:B------:R1:W-:Y:S01]  /*15740*/  STL [R1+0x5bc], R7 ;  /* 0x0005bc0701007387 */ /* 0x0003e20000100800 */
[----:B0-----:R-:W-:-:S02]  /*15750*/  IADD3 R12, P0, PT, R79, R9, RZ ;  /* 0x000000094f0c7210 */ /* 0x001fc40007f1e0ff */
        /* <DEDUP_REMOVED lines=10> */
[----:B0-----:R-:W-:-:S03]  /*15800*/  LEA.HI.X.SX32 R12, R78, R8, 0x1, P1 ;  /* 0x000000084e0c7211 */ /* 0x001fc600008f0eff */
[----:B------:R-:W-:Y:S01]  /*15810*/  STL [R1+0xff8], R39 ;  /* 0x000ff82701007387 */ /* 0x000fe20000100800 */
[----:B-1----:R-:W-:-:S05]  /*15820*/  IADD3 R7, P0, PT, R77, R9, RZ ;  /* 0x000000094d077210 */ /* 0x002fca0007f1e0ff */
[----:B------:R0:W-:Y:S04]  /*15830*/  STL [R1+0x5f0], R7 ;  /* 0x0005f00701007387 */ /* 0x0001e80000100800 */
[----:B------:R-:W-:Y:S01]  /*15840*/  STL [R1+0x1024], R78 ;  /* 0x0010244e01007387 */ /* 0x000fe20000100800 */
[----:B0-----:R-:W-:-:S03]  /*15850*/  IADD3 R7, P1, PT, R76, R9, RZ ;  /* 0x000000094c077210 */ /* 0x001fc60007f3e0ff */
[----:B------:R0:W-:Y:S04]  /*15860*/  STL [R1+0x5d4], R12 ;  /* 0x0005d40c01007387 */ /* 0x0001e80000100800 */
[----:B------:R-:W-:Y:S04]  /*15870*/  STL [R1+0x114c], R77 ;  /* 0x00114c4d01007387 */ /* 0x000fe80000100800 */
[----:B------:R1:W-:Y:S01]  /*15880*/  STL [R1+0x5f8], R7 ;  /* 0x0005f80701007387 */ /* 0x0003e20000100800 */
[----:B0-----:R-:W-:-:S05]  /*15890*/  LEA.HI.X.SX32 R12, R77, R8, 0x1, P0 ;  /* 0x000000084d0c7211 */ /* 0x001fca00000f0eff */
[----:B------:R-:W-:Y:S01]  /*158a0*/  STL [R1+0x5ec], R12 ;  /* 0x0005ec0c01007387 */ /* 0x000fe20000100800 */
[----:B-1----:R-:W-:-:S03]  /*158b0*/  IADD3 R7, P0, PT, R75, R9, RZ ;  /* 0x000000094b077210 */ /* 0x002fc60007f1e0ff */
[----:B------:R-:W-:Y:S04]  /*158c0*/  STL [R1+0xffc], R38 ;  /* 0x000ffc2601007387 */ /* 0x000fe80000100800 */
[----:B------:R0:W-:Y:S04]  /*158d0*/  STL [R1+0x600], R7 ;  /* 0x0006000701007387 */ /* 0x0001e80000100800 */
[----:B------:R-:W-:Y:S01]  /*158e0*/  STL [R1+0x110c], R76 ;  /* 0x00110c4c01007387 */ /* 0x000fe20000100800 */
[----:B0-----:R-:W-:Y:S02]  /*158f0*/  LEA.HI.X.SX32 R7, R76, R8, 0x1, P1 ;  /* 0x000000084c077211 */ /* 0x001fe400008f0eff */
[----:B------:R-:W-:-:S03]  /*15900*/  IADD3 R12, P1, PT, R74, R9, RZ ;  /* 0x000000094a0c7210 */ /* 0x000fc60007f3e0ff */
[----:B------:R0:W-:Y:S04]  /*15910*/  STL [R1+0x5f4], R7 ;  /* 0x0005f40701007387 */ /* 0x0001e80000100800 */
[----:B------:R-:W-:Y:S01]  /*15920*/  STL [R1+0x10d8], R75 ;  /* 0x0010d84b01007387 */ /* 0x000fe20000100800 */
[----:B0-----:R-:W-:-:S03]  /*15930*/  LEA.HI.X.SX32 R7, R75, R8, 0x1, P0 ;  /* 0x000000084b077211 */ /* 0x001fc600000f0eff */
[----:B------:R0:W-:Y:S01]  /*15940*/  STL [R1+0x608], R12 ;  /* 0x0006080c01007387 */ /* 0x0001e20000100800 */
[----:B------:R-:W-:-:S03]  /*15950*/  IADD3 R61, P0, PT, R73, R9, RZ ;  /* 0x00000009493d7210 */ /* 0x000fc60007f1e0ff */
[----:B------:R1:W-:Y:S04]  /*15960*/  STL [R1+0x5fc], R7 ;  /* 0x0005fc0701007387 */ /* 0x0003e80000100800 */
[----:B------:R-:W-:Y:S01]  /*15970*/  STL [R1+0x1000], R37 ;  /* 0x0010002501007387 */ /* 0x000fe20000100800 */
[-C--:B0-----:R-:W-:Y:S02]  /*15980*/  LEA.HI.X.SX32 R12, R73, R8.reuse, 0x1, P0 ;  /* 0x00000008490c7211 */ /* 0x081fe400000f0eff */
[----:B-1----:R-:W-:Y:S01]  /*15990*/  LEA.HI.X.SX32 R7, R74, R8, 0x1, P1 ;  /* 0x000000084a077211 */ /* 0x002fe200008f0eff */
[----:B------:R-:W-:Y:S01]  /*159a0*/  STL [R1+0x1098], R74 ;  /* 0x0010984a01007387 */ /* 0x000fe20000100800 */
[----:B------:R-:W-:-:S03]  /*159b0*/  IADD3 R60, P1, PT, R72, R9, RZ ;  /* 0x00000009483c7210 */ /* 0x000fc60007f3e0ff */
[----:B------:R-:W-:Y:S04]  /*159c0*/  STL [R1+0x610], R61 ;  /* 0x0006103d01007387 */ /* 0x000fe80000100800 */
[----:B------:R0:W-:Y:S04]  /*159d0*/  STL [R1+0x604], R7 ;  /* 0x0006040701007387 */ /* 0x0001e80000100800 */
[----:B------:R-:W-:Y:S04]  /*159e0*/  STL [R1+0x1054], R61 ;  /* 0x0010543d01007387 */ /* 0x000fe80000100800 */
[----:B------:R-:W-:Y:S01]  /*159f0*/  STL [R1+0x1058], R73 ;  /* 0x0010584901007387 */ /* 0x000fe20000100800 */
[----:B0-----:R-:W-:-:S03]  /*15a00*/  IADD3 R7, P0, PT, R70, R9, RZ ;  /* 0x0000000946077210 */ /* 0x001fc60007f1e0ff */
[----:B------:R-:W-:Y:S04]  /*15a10*/  STL [R1+0x60c], R12 ;  /* 0x00060c0c01007387 */ /* 0x000fe80000100800 */
[----:B------:R-:W-:Y:S04]  /*15a20*/  STL [R1+0x618], R60 ;  /* 0x0006183c01007387 */ /* 0x000fe80000100800 */
[----:B------:R0:W-:Y:S04]  /*15a30*/  STL [R1+0x630], R7 ;  /* 0x0006300701007387 */ /* 0x0001e80000100800 */
[----:B------:R-:W-:Y:S01]  /*15a40*/  STL [R1+0x1028], R60 ;  /* 0x0010283c01007387 */ /* 0x000fe20000100800 */
[----:B0-----:R-:W-:-:S03]  /*15a50*/  LEA.HI.X.SX32 R7, R72, R8, 0x1, P1 ;  /* 0x0000000848077211 */ /* 0x001fc600008f0eff */
[----:B------:R-:W-:Y:S01]  /*15a60*/  STL [R1+0x1004], R36 ;  /* 0x0010042401007387 */ /* 0x000fe20000100800 */
[----:B------:R-:W-:-:S03]  /*15a70*/  IADD3 R12, P1, PT, R69, R9, RZ ;  /* 0x00000009450c7210 */ /* 0x000fc60007f3e0ff */
[----:B------:R-:W-:Y:S04]  /*15a80*/  STL [R1+0x102c], R72 ;  /* 0x00102c4801007387 */ /* 0x000fe80000100800 */
[----:B------:R0:W-:Y:S04]  /*15a90*/  STL [R1+0x614], R7 ;  /* 0x0006140701007387 */ /* 0x0001e80000100800 */
[----:B------:R-:W-:Y:S01]  /*15aa0*/  STL [R1+0x1110], R70 ;  /* 0x0011104601007387 */ /* 0x000fe20000100800 */
[----:B0-----:R-:W-:-:S03]  /*15ab0*/  LEA.HI.X.SX32 R7, R70, R8, 0x1, P0 ;  /* 0x0000000846077211 */ /* 0x001fc600000f0eff */
[----:B------:R-:W-:Y:S01]  /*15ac0*/  STL [R1+0x638], R12 ;  /* 0x0006380c01007387 */ /* 0x000fe20000100800 */
[----:B------:R-:W-:-:S03]  /*15ad0*/  IADD3 R57, P0, PT, R68, R9, RZ ;  /* 0x0000000944397210 */ /* 0x000fc60007f1e0ff */
[----:B------:R0:W-:Y:S04]  /*15ae0*/  STL [R1+0x62c], R7 ;  /* 0x00062c0701007387 */ /* 0x0001e80000100800 */
[----:B------:R-:W-:Y:S01]  /*15af0*/  STL [R1+0x1008], R35 ;  /* 0x0010082301007387 */ /* 0x000fe20000100800 */
[----:B0-----:R-:W-:-:S03]  /*15b00*/  LEA.HI.X.SX32 R7, R69, R8, 0x1, P1 ;  /* 0x0000000845077211 */ /* 0x001fc600008f0eff */
[----:B------:R-:W-:Y:S04]  /*15b10*/  STL [R1+0x10dc], R69 ;  /* 0x0010dc4501007387 */ /* 0x000fe80000100800 */
[----:B------:R-:W-:Y:S04]  /*15b20*/  STL [R1+0x640], R57 ;  /* 0x0006403901007387 */ /* 0x000fe80000100800 */
[----:B------:R0:W-:Y:S01]  /*15b30*/  STL [R1+0x634], R7 ;  /* 0x0006340701007387 */ /* 0x0001e20000100800 */
[----:B------:R-:W-:-:S03]  /*15b40*/  LEA.HI.X.SX32 R12, R68, R8, 0x1, P0 ;  /* 0x00000008440c7211 */ /* 0x000fc600000f0eff */
[----:B------:R-:W-:Y:S01]  /*15b50*/  STL [R1+0x10e0], R57 ;  /* 0x0010e03901007387 */ /* 0x000fe20000100800 */
[----:B0-----:R-:W-:-:S03]  /*15b60*/  IADD3 R7, P1, PT, R67, R9, RZ ;  /* 0x0000000943077210 */ /* 0x001fc60007f3e0ff */
[----:B------:R-:W-:Y:S04]  /*15b70*/  STL [R1+0x109c], R68 ;  /* 0x00109c4401007387 */ /* 0x000fe80000100800 */
[----:B------:R0:W-:Y:S04]  /*15b80*/  STL [R1+0x648], R7 ;  /* 0x0006480701007387 */ /* 0x0001e80000100800 */
[----:B------:R-:W-:Y:S01]  /*15b90*/  STL [R1+0x63c], R12 ;  /* 0x00063c0c01007387 */ /* 0x000fe20000100800 */
[----:B0-----:R-:W-:-:S03]  /*15ba0*/  IADD3 R7, P0, PT, R65, R9, RZ ;  /* 0x0000000941077210 */ /* 0x001fc60007f1e0ff */
[----:B------:R-:W-:Y:S04]  /*15bb0*/  STL [R1+0x100c], R34 ;  /* 0x00100c2201007387 */ /* 0x000fe80000100800 */
[----:B------:R0:W-:Y:S04]  /*15bc0*/  STL [R1+0x650], R7 ;  /* 0x0006500701007387 */ /* 0x0001e80000100800 */
[----:B------:R-:W-:Y:S01]  /*15bd0*/  STL [R1+0x1060], R67 ;  /* 0x0010604301007387 */ /* 0x000fe20000100800 */
[----:B0-----:R-:W-:Y:S02]  /*15be0*/  LEA.HI.X.SX32 R7, R67, R8, 0x1, P1 ;  /* 0x0000000843077211 */ /* 0x001fe400008f0eff */
[----:B------:R-:W-:-:S03]  /*15bf0*/  IADD3 R54, P1, PT, R63, R9, RZ ;  /* 0x000000093f367210 */ /* 0x000fc60007f3e0ff */
[----:B------:R0:W-:Y:S04]  /*15c00*/  STL [R1+0x644], R7 ;  /* 0x0006440701007387 */ /* 0x0001e80000100800 */
[----:B------:R-:W-:Y:S01]  /*15c10*/  STL [R1+0x1150], R65 ;  /* 0x0011504101007387 */ /* 0x000fe20000100800 */
[----:B0-----:R-:W-:Y:S02]  /*15c20*/  LEA.HI.X.SX32 R7, R65, R8, 0x1, P0 ;  /* 0x0000000841077211 */ /* 0x001fe400000f0eff */
[----:B------:R-:W-:-:S03]  /*15c30*/  IADD3 R53, P0, PT, R59, R9, RZ ;  /* 0x000000093b357210 */ /* 0x000fc60007f1e0ff */
[----:B------:R0:W-:Y:S04]  /*15c40*/  STL [R1+0x64c], R7 ;  /* 0x00064c0701007387 */ /* 0x0001e80000100800 */
[----:B------:R-:W-:Y:S04]  /*15c50*/  STL [R1+0x658], R54 ;  /* 0x0006583601007387 */ /* 0x000fe80000100800 */
[----:B------:R-:W-:Y:S01]  /*15c60*/  STL [R1+0x1030], R54 ;  /* 0x0010303601007387 */ /* 0x000fe20000100800 */
[----:B0-----:R-:W-:-:S03]  /*15c70*/  LEA.HI.X.SX32 R7, R63, R8, 0x1, P1 ;  /* 0x000000083f077211 */ /* 0x001fc600008f0eff */
[----:B------:R-:W-:Y:S01]  /*15c80*/  STL [R1+0x670], R53 ;  /* 0x0006703501007387 */ /* 0x000fe20000100800 */
[----:B------:R-:W-:-:S03]  /*15c90*/  LEA.HI.X.SX32 R14, R59, R8, 0x1, P0 ;  /* 0x000000083b0e7211 */ /* 0x000fc600000f0eff */
[----:B------:R-:W-:Y:S01]  /*15ca0*/  STL [R1+0x1158], R53 ;  /* 0x0011583501007387 */ /* 0x000fe20000100800 */
[----:B------:R-:W-:-:S03]  /*15cb0*/  IADD3 R52, P1, PT, R58, R9, RZ ;  /* 0x000000093a347210 */ /* 0x000fc60007f3e0ff */
[----:B------:R-:W-:Y:S04]  /*15cc0*/  STL [R1+0x1010], R33 ;  /* 0x0010102101007387 */ /* 0x000fe80000100800 */
[----:B------:R-:W-:Y:S04]  /*15cd0*/  STL [R1+0x10e4], R63 ;  /* 0x0010e43f01007387 */ /* 0x000fe80000100800 */
[----:B------:R0:W-:Y:S04]  /*15ce0*/  STL [R1+0x654], R7 ;  /* 0x0006540701007387 */ /* 0x0001e80000100800 */
[----:B------:R-:W-:Y:S01]  /*15cf0*/  STL [R1+0x115c], R59 ;  /* 0x00115c3b01007387 */ /* 0x000fe20000100800 */
[----:B0-----:R-:W-:-:S03]  /*15d00*/  IADD3 R7, P0, PT, R56, R9, RZ ;  /* 0x0000000938077210 */ /* 0x001fc60007f1e0ff */
[----:B------:R-:W-:Y:S01]  /*15d10*/  STL [R1+0x66c], R14 ;  /* 0x00066c0e01007387 */ /* 0x000fe20000100800 */
[----:B------:R-:W-:Y:S01]  /*15d20*/  IMAD R51, R51, UR13, RZ ;  /* 0x0000000d33337c24 */ /* 0x000fe2000f8e02ff */
[----:B------:R-:W0:Y:S02]  /*15d30*/  LDCU UR13, c[0x0][0x3b0] ;  /* 0x00007600ff0d77ac */ /* 0x000e240008000800 */
[----:B------:R-:W-:Y:S04]  /*15d40*/  STL [R1+0x678], R52 ;  /* 0x0006783401007387 */ /* 0x000fe80000100800 */
[----:B------:R1:W-:Y:S04]  /*15d50*/  STL [R1+0x680], R7 ;  /* 0x0006800701007387 */ /* 0x0003e80000100800 */
[----:B------:R-:W-:Y:S01]  /*15d60*/  STL [R1+0x1114], R52 ;  /* 0x0011143401007387 */ /* 0x000fe20000100800 */
[----:B-1----:R-:W-:-:S03]  /*15d70*/  LEA.HI.X.SX32 R7, R58, R8, 0x1, P1 ;  /* 0x000000083a077211 */ /* 0x002fc600008f0eff */
[----:B------:R-:W-:Y:S01]  /*15d80*/  STL [R1+0x1038], R32 ;  /* 0x0010382001007387 */ /* 0x000fe20000100800 */
[----:B------:R-:W-:-:S03]  /*15d90*/  IADD3 R14, P1, PT, R51, R9, RZ ;  /* 0x00000009330e7210 */ /* 0x000fc60007f3e0ff */
[----:B------:R-:W-:Y:S01]  /*15da0*/  STL [R1+0x111c], R58 ;  /* 0x00111c3a01007387 */ /* 0x000fe20000100800 */
[----:B------:R-:W-:Y:S01]  /*15db0*/  IMAD R50, R50, UR12, RZ ;  /* 0x0000000c32327c24 */ /* 0x000fe2000f8e02ff */
[----:B------:R-:W1:Y:S02]  /*15dc0*/  LDCU UR12, c[0x0][0x3b0] ;  /* 0x00007600ff0c77ac */ /* 0x000e640008000800 */
[----:B------:R2:W-:Y:S04]  /*15dd0*/  STL [R1+0x674], R7 ;  /* 0x0006740701007387 */ /* 0x0005e80000100800 */
[----:B------:R-:W-:Y:S01]  /*15de0*/  STL [R1+0x10a4], R56 ;  /* 0x0010a43801007387 */ /* 0x000fe20000100800 */
[----:B--2---:R-:W-:-:S03]  /*15df0*/  LEA.HI.X.SX32 R7, R56, R8, 0x1, P0 ;  /* 0x0000000838077211 */ /* 0x004fc600000f0eff */
[----:B------:R-:W-:Y:S01]  /*15e00*/  STL [R1+0x688], R14 ;  /* 0x0006880e01007387 */ /* 0x000fe20000100800 */
[----:B------:R-:W-:Y:S01]  /*15e10*/  IMAD R47, R47, UR49, RZ ;  /* 0x000000312f2f7c24 */ /* 0x000fe2000f8e02ff */
[----:B------:R-:W-:Y:S02]  /*15e20*/  IADD3 R55, P0, PT, R50, R9, RZ ;  /* 0x0000000932377210 */ /* 0x000fe40007f1e0ff */
[----:B------:R2:W-:Y:S01]  /*15e30*/  STL [R1+0x67c], R7 ;  /* 0x00067c0701007387 */ /* 0x0005e20000100800 */
[----:B------:R-:W-:Y:S01]  /*15e40*/  IMAD R48, R48, UR6, RZ ;  /* 0x0000000630307c24 */ /* 0x000fe2000f8e02ff */
[----:B------:R-:W3:Y:S01]  /*15e50*/  LDCU UR6, c[0x0][0x3b0] ;  /* 0x00007600ff0677ac */ /* 0x000ee20008000800 */
[----:B------:R-:W-:Y:S01]  /*15e60*/  IMAD R21, R31, UR34, RZ ;  /* 0x000000221f157c24 */ /* 0x000fe2000f8e02ff */
[----:B------:R4:W-:Y:S01]  /*15e70*/  STL [R1+0x1040], R31 ;  /* 0x0010401f01007387 */ /* 0x0009e20000100800 */
[----:B--2---:R-:W-:-:S03]  /*15e80*/  LEA.HI.X.SX32 R7, R51, R8, 0x1, P1 ;  /* 0x0000000833077211 */ /* 0x004fc600008f0eff */
[----:B------:R-:W-:Y:S01]  /*15e90*/  STL [R1+0x10e8], R51 ;  /* 0x0010e83301007387 */ /* 0x000fe20000100800 */
[----:B------:R-:W-:Y:S01]  /*15ea0*/  IMAD R12, R34, UR37, RZ ;  /* 0x00000025220c7c24 */ /* 0x000fe2000f8e02ff */
[----:B----4-:R-:W-:Y:S02]  /*15eb0*/  LEA.HI.X.SX32 R31, R50, R8, 0x1, P0 ;  /* 0x00000008321f7211 */ /* 0x010fe400000f0eff */
[----:B------:R2:W-:Y:S01]  /*15ec0*/  STL [R1+0x684], R7 ;  /* 0x0006840701007387 */ /* 0x0005e20000100800 */
[----:B------:R-:W-:Y:S01]  /*15ed0*/  IADD3 R34, P1, PT, R48, R9, RZ ;  /* 0x0000000930227210 */ /* 0x000fe20007f3e0ff */
[----:B------:R-:W-:Y:S02]  /*15ee0*/  IMAD R45, R45, UR48, RZ ;  /* 0x000000302d2d7c24 */ /* 0x000fe4000f8e02ff */
[----:B------:R-:W-:Y:S01]  /*15ef0*/  STL [R1+0x690], R55 ;  /* 0x0006903701007387 */ /* 0x000fe20000100800 */
[----:B------:R-:W-:-:S03]  /*15f00*/  IMAD R19, R33, UR36, RZ ;  /* 0x0000002421137c24 */ /* 0x000fc6000f8e02ff */
[----:B------:R-:W-:Y:S01]  /*15f10*/  STL [R1+0x1068], R55 ;  /* 0x0010683701007387 */ /* 0x000fe20000100800 */
[----:B--2---:R-:W-:-:S03]  /*15f20*/  IADD3 R7, P0, PT, R47, R9, RZ ;  /* 0x000000092f077210 */ /* 0x004fc60007f1e0ff */
[----:B------:R-:W-:Y:S01]  /*15f30*/  STL [R1+0x1074], R50 ;  /* 0x0010743201007387 */ /* 0x000fe20000100800 */
[----:B------:R-:W-:-:S03]  /*15f40*/  LEA.HI.X.SX32 R33, R48, R8, 0x1, P1 ;  /* 0x0000000830217211 */ /* 0x000fc600008f0eff */
[----:B------:R-:W-:Y:S01]  /*15f50*/  STL [R1+0x106c], R30 ;  /* 0x00106c1e01007387 */ /* 0x000fe20000100800 */
[----:B------:R-:W-:-:S03]  /*15f60*/  IMAD R44, R44, UR47, RZ ;  /* 0x0000002f2c2c7c24 */ /* 0x000fc6000f8e02ff */
[----:B------:R2:W-:Y:S04]  /*15f70*/  STL [R1+0x6b0], R7 ;  /* 0x0006b00701007387 */ /* 0x0005e80000100800 */
[----:B------:R-:W-:Y:S01]  /*15f80*/  STL [R1+0x698], R34 ;  /* 0x0006982201007387 */ /* 0x000fe20000100800 */
[----:B------:R-:W-:-:S03]  /*15f90*/  LEA.HI.X.SX32 R14, R47, R8, 0x1, P0 ;  /* 0x000000082f0e7211 */ /* 0x000fc600000f0eff */
[----:B------:R-:W-:Y:S01]  /*15fa0*/  STL [R1+0x1070], R34 ;  /* 0x0010702201007387 */ /* 0x000fe20000100800 */
[----:B--2---:R-:W-:-:S03]  /*15fb0*/  IADD3 R7, P1, PT, R45, R9, RZ ;  /* 0x000000092d077210 */ /* 0x004fc60007f3e0ff */
[----:B------:R-:W-:Y:S04]  /*15fc0*/  STL [R1+0x68c], R31 ;  /* 0x00068c1f01007387 */ /* 0x000fe80000100800 */
[----:B------:R-:W-:Y:S04]  /*15fd0*/  STL [R1+0x1078], R31 ;  /* 0x0010781f01007387 */ /* 0x000fe80000100800 */
[----:B------:R-:W-:Y:S04]  /*15fe0*/  STL [R1+0x10a8], R48 ;  /* 0x0010a83001007387 */ /* 0x000fe80000100800 */
[----:B------:R-:W-:Y:S04]  /*15ff0*/  STL [R1+0x1164], R47 ;  /* 0x0011642f01007387 */ /* 0x000fe80000100800 */
[----:B------:R2:W-:Y:S01]  /*16000*/  STL [R1+0x6b8], R7 ;  /* 0x0006b80701007387 */ /* 0x0005e20000100800 */
[----:B------:R-:W-:-:S03]  /*16010*/  IMAD R43, R43, UR46, RZ ;  /* 0x0000002e2b2b7c24 */ /* 0x000fc6000f8e02ff */
[----:B------:R-:W-:Y:S01]  /*16020*/  STL [R1+0x6ac], R14 ;  /* 0x0006ac0e01007387 */ /* 0x000fe20000100800 */
[----:B--2---:R-:W-:-:S03]  /*16030*/  IADD3 R7, P0, PT, R44, R9, RZ ;  /* 0x000000092c077210 */ /* 0x004fc60007f1e0ff */
[----:B------:R-:W-:Y:S04]  /*16040*/  STL [R1+0x694], R33 ;  /* 0x0006942101007387 */ /* 0x000fe80000100800 */
[----:B------:R-:W-:Y:S04]  /*16050*/  STL [R1+0x10ac], R33 ;  /* 0x0010ac2101007387 */ /* 0x000fe80000100800 */
[----:B------:R2:W-:Y:S01]  /*16060*/  STL [R1+0x6c0], R7 ;  /* 0x0006c00701007387 */ /* 0x0005e20000100800 */
[----:B------:R-:W-:-:S03]  /*16070*/  IMAD R42, R42, UR45, RZ ;  /* 0x0000002d2a2a7c24 */ /* 0x000fc6000f8e02ff */
[----:B------:R4:W-:Y:S01]  /*16080*/  STL [R1+0x10b0], R29 ;  /* 0x0010b01d01007387 */ /* 0x0009e20000100800 */
[----:B------:R-:W-:Y:S01]  /*16090*/  IMAD R23, R29, UR32, RZ ;  /* 0x000000201d177c24 */ /* 0x000fe2000f8e02ff */
[-C--:B--2---:R-:W-:Y:S02]  /*160a0*/  LEA.HI.X.SX32 R7, R45, R8.reuse, 0x1, P1 ;  /* 0x000000082d077211 */ /* 0x084fe400008f0eff */
[----:B------:R-:W-:Y:S01]  /*160b0*/  STL [R1+0x1120], R45 ;  /* 0x0011202d01007387 */ /* 0x000fe20000100800 */
[-C--:B------:R-:W-:Y:S02]  /*160c0*/  IADD3 R50, P1, PT, R43, R9.reuse, RZ ;  /* 0x000000092b327210 */ /* 0x080fe40007f3e0ff */
[----:B----4-:R-:W-:Y:S01]  /*160d0*/  LEA.HI.X.SX32 R29, R44, R8, 0x1, P0 ;  /* 0x000000082c1d7211 */ /* 0x010fe200000f0eff */
[----:B------:R2:W-:Y:S01]  /*160e0*/  STL [R1+0x6b4], R7 ;  /* 0x0006b40701007387 */ /* 0x0005e20000100800 */
[----:B------:R-:W-:-:S03]  /*160f0*/  IADD3 R49, P0, PT, R42, R9, RZ ;  /* 0x000000092a317210 */ /* 0x000fc60007f1e0ff */
[----:B------:R-:W-:Y:S01]  /*16100*/  STL [R1+0x1168], R44 ;  /* 0x0011682c01007387 */ /* 0x000fe20000100800 */
[----:B------:R-:W-:-:S03]  /*16110*/  IMAD R41, R41, UR44, RZ ;  /* 0x0000002c29297c24 */ /* 0x000fc6000f8e02ff */
[----:B------:R-:W-:Y:S04]  /*16120*/  STL [R1+0x118c], R44 ;  /* 0x00118c2c01007387 */ /* 0x000fe80000100800 */
[----:B------:R-:W-:Y:S01]  /*16130*/  STL [R1+0x11b4], R44 ;  /* 0x0011b42c01007387 */ /* 0x000fe20000100800 */
[----:B------:R-:W-:-:S03]  /*16140*/  LEA.HI.X.SX32 R31, R43, R8, 0x1, P1 ;  /* 0x000000082b1f7211 */ /* 0x000fc600008f0eff */
[----:B------:R-:W-:Y:S04]  /*16150*/  STL [R1+0x6c8], R50 ;  /* 0x0006c83201007387 */ /* 0x000fe80000100800 */
[----:B------:R-:W-:Y:S01]  /*16160*/  STL [R1+0x1184], R50 ;  /* 0x0011843201007387 */ /* 0x000fe20000100800 */
[----:B------:R-:W-:-:S03]  /*16170*/  IMAD R15, R36, UR39, RZ ;  /* 0x00000027240f7c24 */ /* 0x000fc6000f8e02ff */
[----:B------:R-:W-:Y:S01]  /*16180*/  STL [R1+0x6bc], R29 ;  /* 0x0006bc1d01007387 */ /* 0x000fe20000100800 */
[----:B------:R-:W-:-:S03]  /*16190*/  IMAD R40, R40, UR43, RZ ;  /* 0x0000002b28287c24 */ /* 0x000fc6000f8e02ff */
[----:B------:R-:W-:Y:S01]  /*161a0*/  STL [R1+0x1188], R29 ;  /* 0x0011881d01007387 */ /* 0x000fe20000100800 */
[----:B------:R-:W-:-:S03]  /*161b0*/  IADD3 R36, P1, PT, R41, R9, RZ ;  /* 0x0000000929247210 */ /* 0x000fc60007f3e0ff */
[----:B------:R-:W-:Y:S01]  /*161c0*/  STL [R1+0x1190], R43 ;  /* 0x0011902b01007387 */ /* 0x000fe20000100800 */
[----:B------:R-:W-:-:S03]  /*161d0*/  IMAD R20, R32, UR35, RZ ;  /* 0x0000002320147c24 */ /* 0x000fc6000f8e02ff */
[----:B------:R-:W-:Y:S01]  /*161e0*/  STL [R1+0x6d0], R49 ;  /* 0x0006d03101007387 */ /* 0x000fe20000100800 */
[----:B------:R-:W-:-:S03]  /*161f0*/  LEA.HI.X.SX32 R32, R42, R8, 0x1, P0 ;  /* 0x000000082a207211 */ /* 0x000fc600000f0eff */
[----:B------:R-:W-:Y:S01]  /*16200*/  STL [R1+0x1194], R49 ;  /* 0x0011943101007387 */ /* 0x000fe20000100800 */
[----:B------:R-:W-:-:S03]  /*16210*/  IMAD R26, R6, UR30, RZ ;  /* 0x0000001e061a7c24 */ /* 0x000fc6000f8e02ff */
[----:B------:R-:W-:Y:S01]  /*16220*/  STL [R1+0x119c], R42 ;  /* 0x00119c2a01007387 */ /* 0x000fe20000100800 */
[----:B------:R-:W-:-:S03]  /*16230*/  IADD3 R82, P0, PT, R40, R9, RZ ;  /* 0x0000000928527210 */ /* 0x000fc60007f1e0ff */
[----:B------:R-:W-:Y:S04]  /*16240*/  STL [R1+0x6c4], R31 ;  /* 0x0006c41f01007387 */ /* 0x000fe80000100800 */
[----:B------:R-:W-:Y:S04]  /*16250*/  STL [R1+0x11a0], R31 ;  /* 0x0011a01f01007387 */ /* 0x000fe80000100800 */
[----:B------:R-:W4:Y:S01]  /*16260*/  LDL.LU R6, [R1+0x1268] ;  /* 0x0012680001067983 */ /* 0x000f220000300800 */
[----:B------:R-:W-:-:S03]  /*16270*/  IMAD R18, R39, UR42, RZ ;  /* 0x0000002a27127c24 */ /* 0x000fc6000f8e02ff */
[----:B------:R-:W-:Y:S04]  /*16280*/  STL [R1+0x6d8], R36 ;  /* 0x0006d82401007387 */ /* 0x000fe80000100800 */
[----:B------:R-:W-:Y:S01]  /*16290*/  STL [R1+0x11a4], R36 ;  /* 0x0011a42401007387 */ /* 0x000fe20000100800 */
[----:B------:R-:W-:-:S03]  /*162a0*/  IMAD R13, R35, UR38, RZ ;  /* 0x00000026230d7c24 */ /* 0x000fc6000f8e02ff */
[----:B------:R-:W-:Y:S01]  /*162b0*/  STL [R1+0x11cc], R36 ;  /* 0x0011cc2401007387 */ /* 0x000fe20000100800 */
[----:B--2---:R-:W-:-:S03]  /*162c0*/  LEA.HI.X.SX32 R7, R40, R8, 0x1, P0 ;  /* 0x0000000828077211 */ /* 0x004fc600000f0eff */
[----:B------:R-:W-:Y:S01]  /*162d0*/  STL [R1+0x6cc], R32 ;  /* 0x0006cc2001007387 */ /* 0x000fe20000100800 */
[----:B------:R-:W-:Y:S01]  /*162e0*/  IMAD R17, R38, UR41, RZ ;  /* 0x0000002926117c24 */ /* 0x000fe2000f8e02ff */
[----:B------:R-:W-:Y:S02]  /*162f0*/  LEA.HI.X.SX32 R35, R41, R8, 0x1, P1 ;  /* 0x0000000829237211 */ /* 0x000fe400008f0eff */
[----:B------:R-:W-:Y:S01]  /*16300*/  STL [R1+0x11a8], R32 ;  /* 0x0011a82001007387 */ /* 0x000fe20000100800 */
[----:B------:R-:W-:-:S03]  /*16310*/  IADD3 R63, P1, PT, R18, R9, RZ ;  /* 0x00000009123f7210 */ /* 0x000fc60007f3e0ff */
[----:B------:R-:W-:Y:S04]  /*16320*/  STL [R1+0x6f0], R82 ;  /* 0x0006f05201007387 */ /* 0x000fe80000100800 */
[----:B------:R-:W-:Y:S04]  /*16330*/  STL [R1+0x11ac], R82 ;  /* 0x0011ac5201007387 */ /* 0x000fe80000100800 */
[----:B------:R-:W-:Y:S01]  /*16340*/  STL [R1+0x11b8], R41 ;  /* 0x0011b82901007387 */ /* 0x000fe20000100800 */
[----:B------:R-:W-:-:S03]  /*16350*/  IADD3 R48, P0, PT, R17, R9, RZ ;  /* 0x0000000911307210 */ /* 0x000fc60007f1e0ff */
[----:B------:R-:W-:Y:S01]  /*16360*/  STL [R1+0x11bc], R40 ;  /* 0x0011bc2801007387 */ /* 0x000fe20000100800 */
[----:B------:R-:W-:-:S03]  /*16370*/  IMAD R16, R37, UR40, RZ ;  /* 0x0000002825107c24 */ /* 0x000fc6000f8e02ff */
[----:B------:R-:W-:Y:S01]  /*16380*/  STL [R1+0x11e4], R40 ;  /* 0x0011e42801007387 */ /* 0x000fe20000100800 */
[----:B------:R-:W-:-:S03]  /*16390*/  LEA.HI.X.SX32 R51, R18, R8, 0x1, P1 ;  /* 0x0000000812337211 */ /* 0x000fc600008f0eff */
[----:B------:R2:W-:Y:S01]  /*163a0*/  STL [R1+0x6ec], R7 ;  /* 0x0006ec0701007387 */ /* 0x0005e20000100800 */
[----:B------:R-:W-:-:S03]  /*163b0*/  IMAD R25, R62, UR29, RZ ;  /* 0x0000001d3e197c24 */ /* 0x000fc6000f8e02ff */
[----:B------:R-:W-:Y:S04]  /*163c0*/  STL [R1+0x6d4], R35 ;  /* 0x0006d42301007387 */ /* 0x000fe80000100800 */
[----:B------:R-:W-:Y:S01]  /*163d0*/  STL [R1+0x11c0], R35 ;  /* 0x0011c02301007387 */ /* 0x000fe20000100800 */
[----:B------:R-:W-:-:S03]  /*163e0*/  IMAD R22, R30, UR33, RZ ;  /* 0x000000211e167c24 */ /* 0x000fc6000f8e02ff */
[----:B------:R-:W-:Y:S01]  /*163f0*/  STL [R1+0x6f8], R63 ;  /* 0x0006f83f01007387 */ /* 0x000fe20000100800 */
[----:B------:R-:W-:-:S03]  /*16400*/  IADD3 R30, P1, PT, R16, R9, RZ ;  /* 0x00000009101e7210 */ /* 0x000fc60007f3e0ff */
[----:B------:R-:W-:Y:S04]  /*16410*/  STL [R1+0x11c4], R63 ;  /* 0x0011c43f01007387 */ /* 0x000fe80000100800 */
[----:B------:R-:W2:Y:S01]  /*16420*/  LDL.LU R62, [R1+0x1264] ;  /* 0x00126400013e7983 */ /* 0x000ea20000300800 */
[----:B------:R-:W-:-:S03]  /*16430*/  LEA.HI.X.SX32 R33, R17, R8, 0x1, P0 ;  /* 0x0000000811217211 */ /* 0x000fc600000f0eff */
[----:B------:R-:W-:Y:S01]  /*16440*/  STL [R1+0x700], R48 ;  /* 0x0007003001007387 */ /* 0x000fe20000100800 */
[----:B------:R-:W-:-:S03]  /*16450*/  IMAD R18, R0, UR28, RZ ;  /* 0x0000001c00127c24 */ /* 0x000fc6000f8e02ff */
[----:B------:R-:W-:Y:S01]  /*16460*/  STL [R1+0x11d0], R48 ;  /* 0x0011d03001007387 */ /* 0x000fe20000100800 */
[----:B------:R-:W-:-:S03]  /*16470*/  IADD3 R72, P0, PT, R15, R9, RZ ;  /* 0x000000090f487210 */ /* 0x000fc60007f1e0ff */
[----:B------:R-:W-:Y:S04]  /*16480*/  STL [R1+0x6f4], R51 ;  /* 0x0006f43301007387 */ /* 0x000fe80000100800 */
[----:B------:R-:W-:Y:S01]  /*16490*/  STL [R1+0x11d4], R51 ;  /* 0x0011d43301007387 */ /* 0x000fe20000100800 */
[----:B------:R-:W-:-:S03]  /*164a0*/  LEA.HI.X.SX32 R34, R16, R8, 0x1, P1 ;  /* 0x0000000810227211 */ /* 0x000fc600008f0eff */
[----:B------:R-:W-:Y:S04]  /*164b0*/  STL [R1+0x11f4], R51 ;  /* 0x0011f43301007387 */ /* 0x000fe80000100800 */
[----:B------:R-:W3:Y:S04]  /*164c0*/  LDL.LU R0, [R1+0x1260] ;  /* 0x0012600001007983 */ /* 0x000ee80000300800 */
[----:B------:R-:W-:Y:S01]  /*164d0*/  STL [R1+0x708], R30 ;  /* 0x0007081e01007387 */ /* 0x000fe20000100800 */
[----:B------:R-:W-:-:S03]  /*164e0*/  IADD3 R38, P1, PT, R13, R9, RZ ;  /* 0x000000090d267210 */ /* 0x000fc60007f3e0ff */
[----:B------:R-:W-:Y:S04]  /*164f0*/  STL [R1+0x11d8], R30 ;  /* 0x0011d81e01007387 */ /* 0x000fe80000100800 */
[----:B------:R-:W-:Y:S01]  /*16500*/  STL [R1+0x6fc], R33 ;  /* 0x0006fc2101007387 */ /* 0x000fe20000100800 */
        /* <DEDUP_REMOVED lines=8> */
[----:B------:R0:W-:Y:S04]  /*16590*/  STL [R1+0x11ec], R34 ;  /* 0x0011ec2201007387 */ /* 0x0001e80000100800 */
[----:B------:R-:W3:Y:S01]  /*165a0*/  LDL.LU R10, [R1+0x125c] ;  /* 0x00125c00010a7983 */ /* 0x000ee20000300800 */
[----:B------:R-:W-:-:S03]  /*165b0*/  IADD3 R69, P1, PT, R19, R9, RZ ;  /* 0x0000000913457210 */ /* 0x000fc60007f3e0ff */
[----:B------:R-:W-:Y:S04]  /*165c0*/  STL [R1+0x718], R38 ;  /* 0x0007182601007387 */ /* 0x000fe80000100800 */
[----:B------:R-:W-:Y:S01]  /*165d0*/  STL [R1+0x11f8], R38 ;  /* 0x0011f82601007387 */ /* 0x000fe20000100800 */
[----:B------:R-:W-:-:S03]  /*165e0*/  LEA.HI.X.SX32 R45, R12, R8, 0x1, P0 ;  /* 0x000000080c2d7211 */ /* 0x000fc600000f0eff */
[----:B------:R-:W-:Y:S04]  /*165f0*/  STL [R1+0x70c], R54 ;  /* 0x00070c3601007387 */ /* 0x000fe80000100800 */
[----:B------:R-:W-:Y:S04]  /*16600*/  STL [R1+0x11fc], R54 ;  /* 0x0011fc3601007387 */ /* 0x000fe80000100800 */
[----:B------:R-:W-:Y:S01]  /*16610*/  STL [R1+0x728], R58 ;  /* 0x0007283a01007387 */ /* 0x000fe20000100800 */
[----:B------:R-:W-:-:S03]  /*16620*/  IADD3 R92, P0, PT, R20, R9, RZ ;  /* 0x00000009145c7210 */ /* 0x000fc60007f1e0ff */
[----:B------:R-:W-:Y:S04]  /*16630*/  STL [R1+0x1200], R58 ;  /* 0x0012003a01007387 */ /* 0x000fe80000100800 */
[----:B------:R-:W-:Y:S01]  /*16640*/  STL [R1+0x714], R37 ;  /* 0x0007142501007387 */ /* 0x000fe20000100800 */
[----:B------:R-:W-:-:S03]  /*16650*/  LEA.HI.X.SX32 R57, R19, R8, 0x1, P1 ;  /* 0x0000000813397211 */ /* 0x000fc600008f0eff */
[----:B------:R-:W-:Y:S01]  /*16660*/  STL [R1+0x1204], R37 ;  /* 0x0012042501007387 */ /* 0x000fe20000100800 */
[----:B------:R-:W-:-:S03]  /*16670*/  IMAD R16, R5, UR26, RZ ;  /* 0x0000001a05107c24 */ /* 0x000fc6000f8e02ff */
[----:B------:R-:W-:Y:S04]  /*16680*/  STL [R1+0x730], R69 ;  /* 0x0007304501007387 */ /* 0x000fe80000100800 */
[----:B------:R-:W-:Y:S01]  /*16690*/  STL [R1+0x1208], R69 ;  /* 0x0012084501007387 */ /* 0x000fe20000100800 */
[----:B------:R-:W-:-:S03]  /*166a0*/  IADD3 R85, P1, PT, R21, R9, RZ ;  /* 0x0000000915557210 */ /* 0x000fc60007f3e0ff */
[----:B------:R-:W-:Y:S04]  /*166b0*/  STL [R1+0x724], R45 ;  /* 0x0007242d01007387 */ /* 0x000fe80000100800 */
[----:B------:R-:W-:Y:S01]  /*166c0*/  STL [R1+0x120c], R45 ;  /* 0x00120c2d01007387 */ /* 0x000fe20000100800 */
[----:B------:R-:W-:-:S03]  /*166d0*/  LEA.HI.X.SX32 R56, R20, R8, 0x1, P0 ;  /* 0x0000000814387211 */ /* 0x000fc600000f0eff */
[----:B------:R-:W3:Y:S01]  /*166e0*/  LDL.LU R5, [R1+0x1258] ;  /* 0x0012580001057983 */ /* 0x000ee20000300800 */
[----:B------:R-:W-:-:S03]  /*166f0*/  IMAD R15, R4, UR25, RZ ;  /* 0x00000019040f7c24 */ /* 0x000fc6000f8e02ff */
[----:B------:R-:W-:Y:S01]  /*16700*/  STL [R1+0x738], R92 ;  /* 0x0007385c01007387 */ /* 0x000fe20000100800 */
[----:B------:R-:W-:-:S03]  /*16710*/  IADD3 R60, P0, PT, R22, R9, RZ ;  /* 0x00000009163c7210 */ /* 0x000fc60007f1e0ff */
[----:B------:R-:W-:Y:S04]  /*16720*/  STL [R1+0x1210], R92 ;  /* 0x0012105c01007387 */ /* 0x000fe80000100800 */
[----:B------:R-:W-:Y:S04]  /*16730*/  STL [R1+0x72c], R57 ;  /* 0x00072c3901007387 */ /* 0x000fe80000100800 */
[----:B------:R-:W-:Y:S01]  /*16740*/  STL [R1+0x1228], R57 ;  /* 0x0012283901007387 */ /* 0x000fe20000100800 */
[----:B------:R-:W-:-:S03]  /*16750*/  LEA.HI.X.SX32 R55, R21, R8, 0x1, P1 ;  /* 0x0000000815377211 */ /* 0x000fc600008f0eff */
[----:B------:R-:W3:Y:S04]  /*16760*/  LDL.LU R4, [R1+0x1254] ;  /* 0x0012540001047983 */ /* 0x000ee80000300800 */
[----:B------:R-:W-:Y:S01]  /*16770*/  STL [R1+0x740], R85 ;  /* 0x0007405501007387 */ /* 0x000fe20000100800 */
[----:B------:R-:W-:-:S03]  /*16780*/  IMAD R24, R24, UR31, RZ ;  /* 0x0000001f18187c24 */ /* 0x000fc6000f8e02ff */
        /* <DEDUP_REMOVED lines=13> */
[----:B------:R-:W-:-:S03]  /*16860*/  IADD3 R93, P1, PT, R26, R9, RZ ;  /* 0x000000091a5d7210 */ /* 0x000fc60007f3e0ff */
[----:B------:R-:W0:Y:S01]  /*16870*/  LDL.LU R3, [R1+0x1250] ;  /* 0x0012500001037983 */ /* 0x000e220000300800 */
[----:B------:R-:W-:-:S03]  /*16880*/  LEA.HI.X.SX32 R88, R24, R8, 0x1, P0 ;  /* 0x0000000818587211 */ /* 0x000fc600000f0eff */
[----:B------:R-:W-:Y:S04]  /*16890*/  STL [R1+0x750], R14 ;  /* 0x0007500e01007387 */ /* 0x000fe80000100800 */
[----:B------:R-:W-:Y:S04]  /*168a0*/  STL [R1+0x1240], R14 ;  /* 0x0012400e01007387 */ /* 0x000fe80000100800 */
[----:B------:R-:W-:Y:S04]  /*168b0*/  STL [R1+0x744], R21 ;  /* 0x0007441501007387 */ /* 0x000fe80000100800 */
[----:B------:R-:W-:Y:S04]  /*168c0*/  STL [R1+0x1244], R21 ;  /* 0x0012441501007387 */ /* 0x000fe80000100800 */
[----:B------:R-:W-:Y:S01]  /*168d0*/  STL [R1+0x760], R52 ;  /* 0x0007603401007387 */ /* 0x000fe20000100800 */
[----:B------:R-:W-:-:S03]  /*168e0*/  IMAD R12, R2, UR23, RZ ;  /* 0x00000017020c7c24 */ /* 0x000fc6000f8e02ff */
[----:B------:R-:W-:Y:S04]  /*168f0*/  STL [R1+0x1248], R52 ;  /* 0x0012483401007387 */ /* 0x000fe80000100800 */
[----:B------:R-:W-:Y:S04]  /*16900*/  STL [R1+0x74c], R39 ;  /* 0x00074c2701007387 */ /* 0x000fe80000100800 */
[----:B------:R-:W-:Y:S04]  /*16910*/  STL [R1+0x768], R93 ;  /* 0x0007685d01007387 */ /* 0x000fe80000100800 */
[----:B------:R-:W-:Y:S04]  /*16920*/  STL [R1+0x75c], R88 ;  /* 0x00075c5801007387 */ /* 0x000fe80000100800 */
[----:B------:R-:W3:Y:S01]  /*16930*/  LDL.LU R2, [R1+0x124c] ;  /* 0x00124c0001027983 */ /* 0x000ee20000300800 */
[----:B------:R-:W-:-:S02]  /*16940*/  IADD3 R74, P0, PT, R25, R9, RZ ;  /* 0x00000009194a7210 */ /* 0x000fc40007f1e0ff */
[-C--:B------:R-:W-:Y:S02]  /*16950*/  LEA.HI.X.SX32 R75, R26, R8.reuse, 0x1, P1 ;  /* 0x000000081a4b7211 */ /* 0x080fe400008f0eff */
[CC--:B------:R-:W-:Y:S02]  /*16960*/  IADD3 R79, P1, PT, R18.reuse, R9.reuse, RZ ;  /* 0x00000009124f7210 */ /* 0x0c0fe40007f3e0ff */
[-C--:B------:R-:W-:Y:S02]  /*16970*/  LEA.HI.X.SX32 R68, R25, R8.reuse, 0x1, P0 ;  /* 0x0000000819447211 */ /* 0x080fe400000f0eff */
[-C--:B------:R-:W-:Y:S02]  /*16980*/  IADD3 R20, P0, PT, R17, R9.reuse, RZ ;  /* 0x0000000911147210 */ /* 0x080fe40007f1e0ff */
[----:B------:R-:W-:Y:S02]  /*16990*/  LEA.HI.X.SX32 R67, R18, R8, 0x1, P1 ;  /* 0x0000000812437211 */ /* 0x000fe400008f0eff */
[----:B------:R-:W-:-:S02]  /*169a0*/  IADD3 R27, P1, PT, R16, R9, RZ ;  /* 0x00000009101b7210 */ /* 0x000fc40007f3e0ff */
[-C--:B------:R-:W-:Y:S01]  /*169b0*/  LEA.HI.X.SX32 R78, R17, R8.reuse, 0x1, P0 ;  /* 0x00000008114e7211 */ /* 0x080fe200000f0eff */
[----:B------:R-:W-:Y:S01]  /*169c0*/  STL [R1+0x770], R74 ;  /* 0x0007704a01007387 */ /* 0x000fe20000100800 */
[-C--:B------:R-:W-:Y:S01]  /*169d0*/  IADD3 R76, P0, PT, R15, R9.reuse, RZ ;  /* 0x000000090f4c7210 */ /* 0x080fe20007f1e0ff */
[----:B------:R-:W-:Y:S01]  /*169e0*/  IMAD R19, R91, UR22, RZ ;  /* 0x000000165b137c24 */ /* 0x000fe2000f8e02ff */
[-C--:B------:R-:W-:Y:S01]  /*169f0*/  LEA.HI.X.SX32 R28, R16, R8.reuse, 0x1, P1 ;  /* 0x00000008101c7211 */ /* 0x080fe200008f0eff */
[----:B------:R-:W-:Y:S01]  /*16a00*/  STL [R1+0x764], R75 ;  /* 0x0007644b01007387 */ /* 0x000fe20000100800 */
[-C--:B------:R-:W-:Y:S01]  /*16a10*/  IADD3 R87, P1, PT, R13, R9.reuse, RZ ;  /* 0x000000090d577210 */ /* 0x080fe20007f3e0ff */
[----:B------:R-:W-:Y:S01]  /*16a20*/  IMAD R17, R66, UR19, RZ ;  /* 0x0000001342117c24 */ /* 0x000fe2000f8e02ff */
[----:B------:R-:W-:Y:S01]  /*16a30*/  LEA.HI.X.SX32 R70, R15, R8, 0x1, P0 ;  /* 0x000000080f467211 */ /* 0x000fe200000f0eff */
[----:B------:R-:W-:Y:S01]  /*16a40*/  STL [R1+0x778], R79 ;  /* 0x0007784f01007387 */ /* 0x000fe20000100800 */
[----:B------:R-:W-:-:S03]  /*16a50*/  IADD3 R80, P0, PT, R12, R9, RZ ;  /* 0x000000090c507210 */ /* 0x000fc60007f1e0ff */
[----:B------:R-:W-:Y:S01]  /*16a60*/  STL [R1+0x76c], R68 ;  /* 0x00076c4401007387 */ /* 0x000fe20000100800 */
[----:B------:R-:W-:-:S03]  /*16a70*/  LEA.HI.X.SX32 R81, R13, R8, 0x1, P1 ;  /* 0x000000080d517211 */ /* 0x000fc600008f0eff */
[----:B------:R-:W-:Y:S01]  /*16a80*/  STL [R1+0x780], R20 ;  /* 0x0007801401007387 */ /* 0x000fe20000100800 */
[----:B------:R-:W-:-:S03]  /*16a90*/  IMAD R15, R11, UR15, RZ ;  /* 0x0000000f0b0f7c24 */ /* 0x000fc6000f8e02ff */
[----:B------:R-:W-:Y:S01]  /*16aa0*/  STL [R1+0x774], R67 ;  /* 0x0007744301007387 */ /* 0x000fe20000100800 */
[----:B------:R-:W-:-:S03]  /*16ab0*/  IADD3 R61, P1, PT, R19, R9, RZ ;  /* 0x00000009133d7210 */ /* 0x000fc60007f3e0ff */
[----:B------:R-:W-:Y:S01]  /*16ac0*/  STL [R1+0x788], R27 ;  /* 0x0007881b01007387 */ /* 0x000fe20000100800 */
[----:B------:R-:W-:-:S03]  /*16ad0*/  LEA.HI.X.SX32 R86, R12, R8, 0x1, P0 ;  /* 0x000000080c567211 */ /* 0x000fc600000f0eff */
        /* <DEDUP_REMOVED lines=9> */
[----:B----4-:R-:W-:-:S03]  /*16b70*/  IMAD R59, R6, 0x66, RZ ;  /* 0x00000066063b7824 */ /* 0x010fc600078e02ff */
[----:B------:R-:W-:Y:S01]  /*16b80*/  STL [R1+0x7a8], R80 ;  /* 0x0007a85001007387 */ /* 0x000fe20000100800 */
[----:B------:R-:W-:-:S03]  /*16b90*/  IMAD R65, R6, 0x67, RZ ;  /* 0x0000006706417824 */ /* 0x000fc600078e02ff */
[----:B------:R-:W-:Y:S04]  /*16ba0*/  STL [R1+0x79c], R81 ;  /* 0x00079c5101007387 */ /* 0x000fe80000100800 */
[----:B------:R-:W-:Y:S04]  /*16bb0*/  STL [R1+0x7b0], R61 ;  /* 0x0007b03d01007387 */ /* 0x000fe80000100800 */
[----:B------:R-:W-:Y:S01]  /*16bc0*/  STL [R1+0x7a4], R86 ;  /* 0x0007a45601007387 */ /* 0x000fe20000100800 */
[----:B------:R-:W-:-:S03]  /*16bd0*/  SHF.R.S32.HI R59, RZ, 0x1f, R59 ;  /* 0x0000001fff3b7819 */ /* 0x000fc6000001143b */
[----:B------:R-:W-:Y:S01]  /*16be0*/  STL [R1+0x7b8], R90 ;  /* 0x0007b85a01007387 */ /* 0x000fe20000100800 */
[----:B------:R-:W-:-:S03]  /*16bf0*/  IMAD R53, R6, 0x6e, RZ ;  /* 0x0000006e06357824 */ /* 0x000fc600078e02ff */
[----:B------:R-:W-:Y:S01]  /*16c00*/  STL [R1+0x7ac], R73 ;  /* 0x0007ac4901007387 */ /* 0x000fe20000100800 */
[----:B------:R-:W-:-:S03]  /*16c10*/  SHF.R.S32.HI R65, RZ, 0x1f, R65 ;  /* 0x0000001fff417819 */ /* 0x000fc60000011441 */
[----:B------:R-:W-:Y:S01]  /*16c20*/  STL [R1+0x7c0], R46 ;  /* 0x0007c02e01007387 */ /* 0x000fe20000100800 */
[C---:B------:R-:W-:Y:S01]  /*16c30*/  IMAD R83, R6.reuse, 0x6f, RZ ;  /* 0x0000006f06537824 */ /* 0x040fe200078e02ff */
[----:B------:R-:W-:Y:S01]  /*16c40*/  SHF.R.S32.HI R12, RZ, 0x1f, R53 ;  /* 0x0000001fff0c7819 */ /* 0x000fe20000011435 */
[----:B------:R-:W-:-:S03]  /*16c50*/  IMAD R77, R6, 0x76, RZ ;  /* 0x00000076064d7824 */ /* 0x000fc600078e02ff */
[----:B------:R-:W-:Y:S02]  /*16c60*/  SHF.R.S32.HI R13, RZ, 0x1f, R83 ;  /* 0x0000001fff0d7819 */ /* 0x000fe40000011453 */
[----:B--2---:R-:W-:Y:S02]  /*16c70*/  SHF.R.S32.HI R16, RZ, 0x1f, R62 ;  /* 0x0000001fff107819 */ /* 0x004fe4000001143e */
[----:B---3--:R-:W-:-:S05]  /*16c80*/  IADD3 R7, P0, PT, R64, R2, RZ ;  /* 0x0000000240077210 */ /* 0x008fca0007f1e0ff */
[----:B------:R2:W-:Y:S01]  /*16c90*/  STL [R1+0x350], R7 ;  /* 0x0003500701007387 */ /* 0x0005e20000100800 */
[--C-:B0-----:R-:W-:Y:S01]  /*16ca0*/  IMAD.X R34, R59, 0x1, R3.reuse, P0 ;  /* 0x000000013b227824 */ /* 0x101fe200000e0603 */
[----:B------:R-:W-:Y:S02]  /*16cb0*/  IADD3 R35, P0, PT, R53, R2, RZ ;  /* 0x0000000235237210 */ /* 0x000fe40007f1e0ff */
[----:B--2---:R-:W-:Y:S02]  /*16cc0*/  LEA.HI.X.SX32 R7, R15, R8, 0x1, P1 ;  /* 0x000000080f077211 */ /* 0x004fe400008f0eff */
[-C--:B------:R-:W-:Y:S01]  /*16cd0*/  IADD3 R30, P1, PT, R71, R2.reuse, RZ ;  /* 0x00000002471e7210 */ /* 0x080fe20007f3e0ff */
[----:B------:R-:W-:Y:S04]  /*16ce0*/  STL [R1+0x7b4], R84 ;  /* 0x0007b45401007387 */ /* 0x000fe80000100800 */
[--C-:B------:R-:W-:Y:S01]  /*16cf0*/  IMAD.X R33, R65, 0x1, R3.reuse, P1 ;  /* 0x0000000141217824 */ /* 0x100fe200008e0603 */
[----:B------:R-:W-:Y:S01]  /*16d00*/  IADD3 R32, P1, PT, R83, R2, RZ ;  /* 0x0000000253207210 */ /* 0x000fe20007f3e0ff */
[----:B------:R-:W-:Y:S01]  /*16d10*/  STL [R1+0x7bc], R7 ;  /* 0x0007bc0701007387 */ /* 0x000fe20000100800 */
[----:B------:R-:W-:Y:S01]  /*16d20*/  IMAD.X R63, R12, 0x1, R3, P0 ;  /* 0x000000010c3f7824 */ /* 0x000fe200000e0603 */
[----:B------:R-:W-:-:S02]  /*16d30*/  SHF.R.S32.HI R15, RZ, 0x1f, R77 ;  /* 0x0000001fff0f7819 */ /* 0x000fc4000001144d */
[----:B------:R-:W-:Y:S01]  /*16d40*/  STL [R1+0x360], R30 ;  /* 0x0003601e01007387 */ /* 0x000fe20000100800 */
[-C--:B------:R-:W-:Y:S01]  /*16d50*/  IADD3 R43, P0, PT, R77, R2.reuse, RZ ;  /* 0x000000024d2b7210 */ /* 0x080fe20007f1e0ff */
[----:B------:R-:W-:Y:S02]  /*16d60*/  IMAD.X R82, R13, 0x1, R3, P1 ;  /* 0x000000010d527824 */ /* 0x000fe400008e0603 */
        /* <DEDUP_REMOVED lines=8> */
[----:B------:R-:W-:Y:S04]  /*16df0*/  STL [R1+0x390], R43 ;  /* 0x0003902b01007387 */ /* 0x000fe80000100800 */
[----:B------:R-:W-:Y:S01]  /*16e00*/  STL [R1+0x37c], R82 ;  /* 0x00037c5201007387 */ /* 0x000fe20000100800 */
[----:B------:R-:W-:-:S03]  /*16e10*/  IMAD.X R89, R16, 0x1, R3, P1 ;  /* 0x0000000110597824 */ /* 0x000fc600008e0603 */
[----:B------:R-:W2:Y:S01]  /*16e20*/  LDL.LU R64, [R1+0x394] ;  /* 0x0003940001407983 */ /* 0x000ea20000300800 */
[----:B------:R-:W-:-:S03]  /*16e30*/  IADD3 R36, P1, PT, R71, R4, RZ ;  /* 0x0000000447247210 */ /* 0x000fc60007f3e0ff */
[----:B------:R-:W3:Y:S04]  /*16e40*/  LDL.LU R66, [R1+0x3a8] ;  /* 0x0003a80001427983 */ /* 0x000ee80000300800 */
[----:B------:R-:W-:Y:S04]  /*16e50*/  STL [R1+0x3a0], R11 ;  /* 0x0003a00b01007387 */ /* 0x000fe80000100800 */
[----:B------:R-:W-:Y:S04]  /*16e60*/  STL [R1+0x38c], R49 ;  /* 0x00038c3101007387 */ /* 0x000fe80000100800 */
[----:B------:R-:W-:Y:S04]  /*16e70*/  STL [R1+0x358], R40 ;  /* 0x0003582801007387 */ /* 0x000fe80000100800 */
[----:B------:R-:W4:Y:S04]  /*16e80*/  LDL.LU R71, [R1+0x3a4] ;  /* 0x0003a40001477983 */ /* 0x000f280000300800 */
[----:B------:R-:W4:Y:S01]  /*16e90*/  LDL.LU R91, [R1+0x3bc] ;  /* 0x0003bc00015b7983 */ /* 0x000f220000300800 */
[----:B------:R-:W-:Y:S01]  /*16ea0*/  IMAD.X R72, R59, 0x1, R5, P0 ;  /* 0x000000013b487824 */ /* 0x000fe200000e0605 */
[----:B------:R-:W-:Y:S01]  /*16eb0*/  IADD3 R44, P0, PT, R53, R4, RZ ;  /* 0x00000004352c7210 */ /* 0x000fe20007f1e0ff */
[----:B------:R-:W-:-:S02]  /*16ec0*/  IMAD R47, R6, 0x7e, RZ ;  /* 0x0000007e062f7824 */ /* 0x000fc400078e02ff */
[--C-:B------:R-:W-:Y:S02]  /*16ed0*/  IMAD.X R48, R65, 0x1, R5.reuse, P1 ;  /* 0x0000000141307824 */ /* 0x100fe400008e0605 */
[----:B------:R-:W-:Y:S01]  /*16ee0*/  IMAD.X R41, R12, 0x1, R5, P0 ;  /* 0x000000010c297824 */ /* 0x000fe200000e0605 */
[----:B------:R-:W-:Y:S02]  /*16ef0*/  SHF.R.S32.HI R17, RZ, 0x1f, R47 ;  /* 0x0000001fff117819 */ /* 0x000fe4000001142f */
[----:B------:R-:W-:Y:S01]  /*16f00*/  IADD3 R19, P1, PT, R47, R2, RZ ;  /* 0x000000022f137210 */ /* 0x000fe20007f3e0ff */
[----:B------:R-:W-:Y:S01]  /*16f10*/  STL [R1+0x39c], R89 ;  /* 0x00039c5901007387 */ /* 0x000fe20000100800 */
[----:B------:R-:W-:-:S03]  /*16f20*/  IADD3 R42, P0, PT, R83, R4, RZ ;  /* 0x00000004532a7210 */ /* 0x000fc60007f1e0ff */
[----:B------:R-:W-:Y:S01]  /*16f30*/  STL [R1+0x368], R36 ;  /* 0x0003682401007387 */ /* 0x000fe20000100800 */
[----:B------:R-:W-:-:S03]  /*16f40*/  IMAD.X R83, R17, 0x1, R3, P1 ;  /* 0x0000000111537824 */ /* 0x000fc600008e0603 */
[----:B------:R-:W-:Y:S01]  /*16f50*/  STL [R1+0x354], R72 ;  /* 0x0003544801007387 */ /* 0x000fe20000100800 */
[----:B------:R-:W-:Y:S01]  /*16f60*/  IMAD.X R31, R13, 0x1, R5, P0 ;  /* 0x000000010d1f7824 */ /* 0x000fe200000e0605 */
[----:B------:R-:W-:Y:S02]  /*16f70*/  IADD3 R50, P0, PT, R77, R4, RZ ;  /* 0x000000044d327210 */ /* 0x000fe40007f1e0ff */
[----:B------:R-:W-:Y:S04]  /*16f80*/  STL [R1+0x378], R44 ;  /* 0x0003782c01007387 */ /* 0x000fe80000100800 */
[----:B------:R-:W-:Y:S04]  /*16f90*/  STL [R1+0x364], R48 ;  /* 0x0003643001007387 */ /* 0x000fe80000100800 */
[----:B------:R-:W-:Y:S04]  /*16fa0*/  STL [R1+0x3b0], R19 ;  /* 0x0003b01301007387 */ /* 0x000fe80000100800 */
[----:B------:R-:W-:Y:S01]  /*16fb0*/  STL [R1+0x374], R41 ;  /* 0x0003742901007387 */ /* 0x000fe20000100800 */
[----:B------:R-:W-:-:S03]  /*16fc0*/  LOP3.LUT R55, R0, 0x10, RZ, 0x3c, !PT ;  /* 0x0000001000377812 */ /* 0x000fc600078e3cff */
[----:B------:R-:W-:Y:S04]  /*16fd0*/  STL [R1+0x388], R42 ;  /* 0x0003882a01007387 */ /* 0x000fe80000100800 */
[----:B------:R-:W-:Y:S04]  /*16fe0*/  STL [R1+0x3ac], R83 ;  /* 0x0003ac5301007387 */ /* 0x000fe80000100800 */
[----:B------:R-:W-:Y:S04]  /*16ff0*/  STL [R1+0x384], R31 ;  /* 0x0003841f01007387 */ /* 0x000fe80000100800 */
[----:B------:R-:W-:Y:S04]  /*17000*/  STL [R1+0x398], R50 ;  /* 0x0003983201007387 */ /* 0x000fe80000100800 */
[----:B------:R-:W-:Y:S04]  /*17010*/  STL [R1+0xf68], R6 ;  /* 0x000f680601007387 */ /* 0x000fe80000100800 */
[----:B------:R-:W4:Y:S04]  /*17020*/  LDL.LU R56, [R1+0x6a8] ;  /* 0x0006a80001387983 */ /* 0x000f280000300800 */
[----:B------:R-:W4:Y:S04]  /*17030*/  LDL.LU R85, [R1+0x790] ;  /* 0x0007900001557983 */ /* 0x000f280000300800 */
[----:B------:R-:W4:Y:S04]  /*17040*/  LDL.LU R57, [R1+0x78c] ;  /* 0x00078c0001397983 */ /* 0x000f280000300800 */
[----:B------:R-:W4:Y:S04]  /*17050*/  LDL.LU R38, [R1+0x100] ;  /* 0x0001000001267983 */ /* 0x000f280000300800 */
[----:B------:R-:W4:Y:S04]  /*17060*/  LDL.LU R51, [R1+0xfc] ;  /* 0x0000fc0001337983 */ /* 0x000f280000300800 */
[----:B--2---:R-:W-:Y:S04]  /*17070*/  STS.U8 [R55+UR9+0x6480], R64 ;  /* 0x0064804037007988 */ /* 0x004fe80008000009 */
[----:B---3--:R0:W-:Y:S04]  /*17080*/  STS.U8 [R55+UR9+0x2880], R66 ;  /* 0x0028804237007988 */ /* 0x0081e80008000009 */
[----:B0-----:R-:W2:Y:S04]  /*17090*/  LDL.LU R66, [R1+0xf4] ;  /* 0x0000f40001427983 */ /* 0x001ea80000300800 */
[----:B----4-:R0:W-:Y:S04]  /*170a0*/  STS.U8 [R55+UR9+0x6880], R71 ;  /* 0x0068804737007988 */ /* 0x0101e80008000009 */
[----:B------:R3:W-:Y:S04]  /*170b0*/  STS.U8 [R55+UR9+0x2c80], R91 ;  /* 0x002c805b37007988 */ /* 0x0007e80008000009 */
[----:B0-----:R-:W4:Y:S04]  /*170c0*/  LDL.LU R71, [R1+0xf0] ;  /* 0x0000f00001477983 */ /* 0x001f280000300800 */
[----:B---3--:R-:W3:Y:S01]  /*170d0*/  LDL.LU R91, [R1+0xe8] ;  /* 0x0000e800015b7983 */ /* 0x008ee20000300800 */
[----:B------:R-:W-:-:S02]  /*170e0*/  VIADD R18, R10, 0xffffff91 ;  /* 0xffffff910a127836 */ /* 0x000fc40000000000 */
[--C-:B------:R-:W-:Y:S01]  /*170f0*/  IMAD.X R29, R15, 0x1, R5.reuse, P0 ;  /* 0x000000010f1d7824 */ /* 0x100fe200000e0605 */
[----:B------:R-:W-:Y:S01]  /*17100*/  IADD3 R65, P0, PT, R62, R4, RZ ;  /* 0x000000043e417210 */ /* 0x000fe20007f1e0ff */
[----:B------:R-:W3:Y:S01]  /*17110*/  LDL.LU R22, [R1+0xe4] ;  /* 0x0000e40001167983 */ /* 0x000ee20000300800 */
[----:B------:R-:W-:Y:S01]  /*17120*/  ISETP.GE.U32.AND P6, PT, R18, 0x7fffff12, PT ;  /* 0x7fffff121200780c */ /* 0x000fe20003fc6070 */
[----:B------:R-:W-:Y:S02]  /*17130*/  IMAD R18, R6, 0x7f, RZ ;  /* 0x0000007f06127824 */ /* 0x000fe400078e02ff */
[----:B------:R-:W3:Y:S01]  /*17140*/  LDL.LU R92, [R1+0x1e0] ;  /* 0x0001e000015c7983 */ /* 0x000ee20000300800 */
[----:B------:R-:W-:-:S03]  /*17150*/  IMAD.X R77, R16, 0x1, R5, P0 ;  /* 0x00000001104d7824 */ /* 0x000fc600000e0605 */
[----:B------:R-:W3:Y:S01]  /*17160*/  LDL.LU R45, [R1+0x1cc] ;  /* 0x0001cc00012d7983 */ /* 0x000ee20000300800 */
[----:B------:R-:W-:-:S03]  /*17170*/  SHF.R.S32.HI R15, RZ, 0x1f, R18 ;  /* 0x0000001fff0f7819 */ /* 0x000fc60000011412 */
[----:B------:R-:W3:Y:S01]  /*17180*/  LDL.LU R69, [R1+0x204] ;  /* 0x0002040001457983 */ /* 0x000ee20000300800 */
[----:B------:R-:W-:-:S03]  /*17190*/  IADD3 R53, P0, PT, R18, R2, RZ ;  /* 0x0000000212357210 */ /* 0x000fc60007f1e0ff */
[----:B------:R-:W3:Y:S04]  /*171a0*/  LDL.LU R37, [R1+0x200] ;  /* 0x0002000001257983 */ /* 0x000ee80000300800 */
[----:B------:R-:W3:Y:S04]  /*171b0*/  LDL.LU R62, [R1+0x240] ;  /* 0x00024000013e7983 */ /* 0x000ee80000300800 */
[----:B------:R-:W3:Y:S04]  /*171c0*/  LDL.LU R58, [R1+0x23c] ;  /* 0x00023c00013a7983 */ /* 0x000ee80000300800 */
[----:B------:R-:W3:Y:S01]  /*171d0*/  LDL.LU R64, [R1+0x268] ;  /* 0x0002680001407983 */ /* 0x000ee20000300800 */
[----:B------:R-:W-:-:S03]  /*171e0*/  IMAD.X R59, R15, 0x1, R3, P0 ;  /* 0x000000010f3b7824 */ /* 0x000fc600000e0603 */
[----:B------:R-:W3:Y:S04]  /*171f0*/  LDL.LU R54, [R1+0x264] ;  /* 0x0002640001367983 */ /* 0x000ee80000300800 */
[----:B------:R-:W-:Y:S04]  /*17200*/  STL [R1+0x394], R29 ;  /* 0x0003941d01007387 */ /* 0x000fe80000100800 */
[----:B------:R-:W-:Y:S04]  /*17210*/  STL [R1+0x3a8], R65 ;  /* 0x0003a84101007387 */ /* 0x000fe80000100800 */
[----:B------:R-:W-:Y:S04]  /*17220*/  STS.U8 [R55+UR9+0x6c80], R56 ;  /* 0x006c803837007988 */ /* 0x000fe80008000009 */
        /* <DEDUP_REMOVED lines=9> */
[----:B--2---:R0:W-:Y:S04]  /*172c0*/  STS.U8 [R55+UR9+0x3880], R66 ;  /* 0x0038804237007988 */ /* 0x0041e80008000009 */
[----:B0-----:R-:W2:Y:S04]  /*172d0*/  LDL.LU R66, [R1+0x294] ;  /* 0x0002940001427983 */ /* 0x001ea80000300800 */
[----:B----4-:R0:W-:Y:S04]  /*172e0*/  STS.U8 [R55+UR9+0x7880], R71 ;  /* 0x0078804737007988 */ /* 0x0101e80008000009 */
[----:B---3--:R3:W-:Y:S04]  /*172f0*/  STS.U8 [R55+UR9+0x3c80], R91 ;  /* 0x003c805b37007988 */ /* 0x0087e80008000009 */
[----:B0-----:R-:W4:Y:S04]  /*17300*/  LDL.LU R71, [R1+0x28c] ;  /* 0x00028c0001477983 */ /* 0x001f280000300800 */
[----:B------:R-:W4:Y:S04]  /*17310*/  LDL.LU R60, [R1+0x2b4] ;  /* 0x0002b400013c7983 */ /* 0x000f280000300800 */
[----:B------:R-:W4:Y:S04]  /*17320*/  LDL.LU R56, [R1+0x2b0] ;  /* 0x0002b00001387983 */ /* 0x000f280000300800 */
[----:B------:R-:W4:Y:S04]  /*17330*/  LDL.LU R85, [R1+0x3f0] ;  /* 0x0003f00001557983 */ /* 0x000f280000300800 */
[----:B------:R-:W4:Y:S04]  /*17340*/  LDL.LU R57, [R1+0x3c8] ;  /* 0x0003c80001397983 */ /* 0x000f280000300800 */
[----:B------:R-:W4:Y:S04]  /*17350*/  LDL.LU R38, [R1+0x424] ;  /* 0x0004240001267983 */ /* 0x000f280000300800 */
[----:B------:R-:W4:Y:S04]  /*17360*/  LDL.LU R51, [R1+0x40c] ;  /* 0x00040c0001337983 */ /* 0x000f280000300800 */
[----:B---3--:R-:W3:Y:S01]  /*17370*/  LDL.LU R91, [R1+0x524] ;  /* 0x00052400015b7983 */ /* 0x008ee20000300800 */
[----:B------:R-:W-:-:S05]  /*17380*/  VIADD R12, R10, 0xffffff98 ;  /* 0xffffff980a0c7836 */ /* 0x000fca0000000000 */
[----:B------:R-:W-:Y:S02]  /*17390*/  ISETP.GE.U32.AND P0, PT, R12, 0x7fffff19, PT ;  /* 0x7fffff190c00780c */ /* 0x000fe40003f06070 */
[----:B------:R-:W-:Y:S01]  /*173a0*/  LOP3.LUT R12, R0, 0x20, RZ, 0x3c, !PT ;  /* 0x00000020000c7812 */ /* 0x000fe200078e3cff */
[----:B------:R-:W-:Y:S04]  /*173b0*/  STS.U8 [R55+UR9+0x7c80], R22 ;  /* 0x007c801637007988 */ /* 0x000fe80008000009 */
[----:B------:R-:W-:Y:S04]  /*173c0*/  STS.U8 [R12+UR9+0x100], R92 ;  /* 0x0001005c0c007988 */ /* 0x000fe80008000009 */
[----:B------:R-:W-:Y:S04]  /*173d0*/  STS.U8 [R12+UR9+0x4100], R45 ;  /* 0x0041002d0c007988 */ /* 0x000fe80008000009 */
[----:B------:R-:W-:Y:S04]  /*173e0*/  STS.U8 [R12+UR9+0x500], R69 ;  /* 0x000500450c007988 */ /* 0x000fe80008000009 */
[----:B------:R-:W-:Y:S04]  /*173f0*/  STS.U8 [R12+UR9+0x4500], R37 ;  /* 0x004500250c007988 */ /* 0x000fe80008000009 */
[----:B------:R0:W-:Y:S04]  /*17400*/  STS.U8 [R12+UR9+0x900], R62 ;  /* 0x0009003e0c007988 */ /* 0x0001e80008000009 */
[----:B------:R-:W-:Y:S04]  /*17410*/  STS.U8 [R12+UR9+0x4900], R58 ;  /* 0x0049003a0c007988 */ /* 0x000fe80008000009 */
[----:B------:R1:W-:Y:S04]  /*17420*/  STS.U8 [R12+UR9+0xd00], R64 ;  /* 0x000d00400c007988 */ /* 0x0003e80008000009 */
[----:B0-----:R-:W3:Y:S04]  /*17430*/  LDL.LU R62, [R1+0x4e8] ;  /* 0x0004e800013e7983 */ /* 0x001ee80000300800 */
[----:B-1----:R-:W3:Y:S04]  /*17440*/  LDL.LU R64, [R1+0x5dc] ;  /* 0x0005dc0001407983 */ /* 0x002ee80000300800 */
[----:B------:R-:W3:Y:S04]  /*17450*/  LDL.LU R14, [R1+0x5a8] ;  /* 0x0005a800010e7983 */ /* 0x000ee80000300800 */
[----:B------:R-:W3:Y:S04]  /*17460*/  LDL.LU R55, [R1+0x65c] ;  /* 0x00065c0001377983 */ /* 0x000ee80000300800 */
[----:B------:R-:W3:Y:S04]  /*17470*/  LDL.LU R22, [R1+0x628] ;  /* 0x0006280001167983 */ /* 0x000ee80000300800 */
[----:B------:R-:W3:Y:S04]  /*17480*/  LDL.LU R92, [R1+0x6e0] ;  /* 0x0006e000015c7983 */ /* 0x000ee80000300800 */
[----:B------:R-:W3:Y:S04]  /*17490*/  LDL.LU R45, [R1+0x6dc] ;  /* 0x0006dc00012d7983 */ /* 0x000ee80000300800 */
[----:B------:R-:W3:Y:S04]  /*174a0*/  LDL.LU R69, [R1+0x7c8] ;  /* 0x0007c80001457983 */ /* 0x000ee80000300800 */
[----:B------:R-:W3:Y:S04]  /*174b0*/  LDL.LU R37, [R1+0x7c4] ;  /* 0x0007c40001257983 */ /* 0x000ee80000300800 */
[----:B------:R0:W-:Y:S04]  /*174c0*/  STS.U8 [R12+UR9+0x4d00], R54 ;  /* 0x004d00360c007988 */ /* 0x0001e80008000009 */
[----:B------:R-:W3:Y:S04]  /*174d0*/  LDL.LU R58, [R1+0xe0] ;  /* 0x0000e000013a7983 */ /* 0x000ee80000300800 */
[----:B0-----:R-:W3:Y:S04]  /*174e0*/  LDL.LU R54, [R1+0xdc] ;  /* 0x0000dc0001367983 */ /* 0x001ee80000300800 */
[----:B--2---:R0:W-:Y:S04]  /*174f0*/  STS.U8 [R12+UR9+0x1100], R66 ;  /* 0x001100420c007988 */ /* 0x0041e80008000009 */
[----:B0-----:R-:W2:Y:S04]  /*17500*/  LDL.LU R66, [R1+0xcc] ;  /* 0x0000cc0001427983 */ /* 0x001ea80000300800 */
[----:B----4-:R0:W-:Y:S04]  /*17510*/  STS.U8 [R12+UR9+0x5100], R71 ;  /* 0x005100470c007988 */ /* 0x0101e80008000009 */
[----:B------:R1:W-:Y:S04]  /*17520*/  STS.U8 [R12+UR9+0x1500], R60 ;  /* 0x0015003c0c007988 */ /* 0x0003e80008000009 */
[----:B------:R4:W-:Y:S04]  /*17530*/  STS.U8 [R12+UR9+0x5500], R56 ;  /* 0x005500380c007988 */ /* 0x0009e80008000009 */
[----:B0-----:R-:W2:Y:S04]  /*17540*/  LDL.LU R71, [R1+0xc8] ;  /* 0x0000c80001477983 */ /* 0x001ea80000300800 */
[----:B------:R0:W-:Y:S04]  /*17550*/  STS.U8 [R12+UR9+0x1900], R85 ;  /* 0x001900550c007988 */ /* 0x0001e80008000009 */
[----:B-1----:R-:W2:Y:S04]  /*17560*/  LDL.LU R60, [R1+0xb4] ;  /* 0x0000b400013c7983 */ /* 0x002ea80000300800 */
[----:B------:R1:W-:Y:S04]  /*17570*/  STS.U8 [R12+UR9+0x5900], R57 ;  /* 0x005900390c007988 */ /* 0x0003e80008000009 */
[----:B----4-:R-:W4:Y:S04]  /*17580*/  LDL.LU R56, [R1+0xb0] ;  /* 0x0000b00001387983 */ /* 0x010f280000300800 */
[----:B------:R1:W-:Y:S04]  /*17590*/  STS.U8 [R12+UR9+0x1d00], R38 ;  /* 0x001d00260c007988 */ /* 0x0003e80008000009 */
[----:B0-----:R-:W4:Y:S04]  /*175a0*/  LDL.LU R85, [R1+0x1e4] ;  /* 0x0001e40001557983 */ /* 0x001f280000300800 */
[----:B------:R-:W-:Y:S04]  /*175b0*/  STS.U8 [R12+UR9+0x5d00], R51 ;  /* 0x005d00330c007988 */ /* 0x000fe80008000009 */
[----:B-1----:R-:W4:Y:S04]  /*175c0*/  LDL.LU R57, [R1+0x1d0] ;  /* 0x0001d00001397983 */ /* 0x002f280000300800 */
[----:B---3--:R0:W-:Y:S04]  /*175d0*/  STS.U8 [R12+UR9+0x2100], R91 ;  /* 0x0021005b0c007988 */ /* 0x0081e80008000009 */
[----:B------:R-:W3:Y:S04]  /*175e0*/  LDL.LU R38, [R1+0x210] ;  /* 0x0002100001267983 */ /* 0x000ee80000300800 */
[----:B0-----:R-:W3:Y:S01]  /*175f0*/  LDL.LU R91, [R1+0x20c] ;  /* 0x00020c00015b7983 */ /* 0x001ee20000300800 */
[----:B------:R-:W-:-:S03]  /*17600*/  VIADD R13, R10, 0xffffff99 ;  /* 0xffffff990a0d7836 */ /* 0x000fc60000000000 */
[----:B------:R-:W3:Y:S04]  /*17610*/  LDL.LU R51, [R1+0x248] ;  /* 0x0002480001337983 */ /* 0x000ee80000300800 */
[----:B------:R0:W-:Y:S04]  /*17620*/  STS.U8 [R12+UR9+0x6100], R62 ;  /* 0x0061003e0c007988 */ /* 0x0001e80008000009 */
[----:B------:R1:W-:Y:S04]  /*17630*/  STS.U8 [R12+UR9+0x2500], R64 ;  /* 0x002500400c007988 */ /* 0x0003e80008000009 */
[----:B------:R-:W-:Y:S04]  /*17640*/  STS.U8 [R12+UR9+0x6500], R14 ;  /* 0x0065000e0c007988 */ /* 0x000fe80008000009 */
[----:B------:R-:W-:Y:S04]  /*17650*/  STS.U8 [R12+UR9+0x2900], R55 ;  /* 0x002900370c007988 */ /* 0x000fe80008000009 */
[----:B------:R-:W-:Y:S04]  /*17660*/  STS.U8 [R12+UR9+0x6900], R22 ;  /* 0x006900160c007988 */ /* 0x000fe80008000009 */
[----:B------:R-:W-:Y:S04]  /*17670*/  STS.U8 [R12+UR9+0x2d00], R92 ;  /* 0x002d005c0c007988 */ /* 0x000fe80008000009 */
[----:B------:R-:W-:Y:S04]  /*17680*/  STS.U8 [R12+UR9+0x6d00], R45 ;  /* 0x006d002d0c007988 */ /* 0x000fe80008000009 */
[----:B------:R-:W-:Y:S01]  /*17690*/  STS.U8 [R12+UR9+0x3100], R69 ;  /* 0x003100450c007988 */ /* 0x000fe20008000009 */
[----:B------:R-:W-:-:S03]  /*176a0*/  ISETP.GE.U32.AND P1, PT, R13, 0x7fffff1a, PT ;  /* 0x7fffff1a0d00780c */ /* 0x000fc60003f26070 */
[----:B------:R-:W-:Y:S01]  /*176b0*/  STS.U8 [R12+UR9+0x7100], R37 ;  /* 0x007100250c007988 */ /* 0x000fe20008000009 */
[----:B------:R-:W-:-:S03]  /*176c0*/  LOP3.LUT R13, R0, 0x30, RZ, 0x3c, !PT ;  /* 0x00000030000d7812 */ /* 0x000fc600078e3cff */
[----:B0-----:R-:W3:Y:S04]  /*176d0*/  LDL.LU R62, [R1+0x244] ;  /* 0x00024400013e7983 */ /* 0x001ee80000300800 */
[----:B------:R-:W-:Y:S04]  /*176e0*/  STS.U8 [R12+UR9+0x3500], R58 ;  /* 0x0035003a0c007988 */ /* 0x000fe80008000009 */
[----:B-1----:R-:W3:Y:S04]  /*176f0*/  LDL.LU R64, [R1+0x270] ;  /* 0x0002700001407983 */ /* 0x002ee80000300800 */
[----:B------:R-:W-:Y:S04]  /*17700*/  STS.U8 [R12+UR9+0x7500], R54 ;  /* 0x007500360c007988 */ /* 0x000fe80008000009 */
[----:B--2---:R0:W-:Y:S04]  /*17710*/  STS.U8 [R12+UR9+0x3900], R66 ;  /* 0x003900420c007988 */ /* 0x0041e80008000009 */
[----:B0-----:R-:W2:Y:S04]  /*17720*/  LDL.LU R66, [R1+0x26c] ;  /* 0x00026c0001427983 */ /* 0x001ea80000300800 */
[----:B------:R-:W2:Y:S04]  /*17730*/  LDL.LU R92, [R1+0x29c] ;  /* 0x00029c00015c7983 */ /* 0x000ea80000300800 */
[----:B------:R0:W-:Y:S04]  /*17740*/  STS.U8 [R12+UR9+0x7900], R71 ;  /* 0x007900470c007988 */ /* 0x0001e80008000009 */
[----:B------:R-:W2:Y:S04]  /*17750*/  LDL.LU R45, [R1+0x298] ;  /* 0x00029800012d7983 */ /* 0x000ea80000300800 */
[----:B------:R-:W2:Y:S04]  /*17760*/  LDL.LU R69, [R1+0x2bc] ;  /* 0x0002bc0001457983 */ /* 0x000ea80000300800 */
[----:B------:R-:W-:Y:S04]  /*17770*/  STS.U8 [R12+UR9+0x3d00], R60 ;  /* 0x003d003c0c007988 */ /* 0x000fe80008000009 */
[----:B------:R-:W2:Y:S04]  /*17780*/  LDL.LU R37, [R1+0x2b8] ;  /* 0x0002b80001257983 */ /* 0x000ea80000300800 */
[----:B----4-:R-:W-:Y:S04]  /*17790*/  STS.U8 [R12+UR9+0x7d00], R56 ;  /* 0x007d00380c007988 */ /* 0x010fe80008000009 */
[----:B------:R-:W4:Y:S04]  /*177a0*/  LDL.LU R58, [R1+0x3f8] ;  /* 0x0003f800013a7983 */ /* 0x000f280000300800 */
[----:B------:R-:W-:Y:S04]  /*177b0*/  STS.U8 [R13+UR9+0x180], R85 ;  /* 0x000180550d007988 */ /* 0x000fe80008000009 */
[----:B------:R-:W4:Y:S04]  /*177c0*/  LDL.LU R54, [R1+0x3f4] ;  /* 0x0003f40001367983 */ /* 0x000f280000300800 */
[----:B------:R-:W-:Y:S04]  /*177d0*/  STS.U8 [R13+UR9+0x4180], R57 ;  /* 0x004180390d007988 */ /* 0x000fe80008000009 */
[----:B0-----:R-:W4:Y:S04]  /*177e0*/  LDL.LU R71, [R1+0x464] ;  /* 0x0004640001477983 */ /* 0x001f280000300800 */
[----:B---3--:R-:W-:Y:S04]  /*177f0*/  STS.U8 [R13+UR9+0x580], R38 ;  /* 0x000580260d007988 */ /* 0x008fe80008000009 */
[----:B------:R0:W-:Y:S04]  /*17800*/  STS.U8 [R13+UR9+0x4580], R91 ;  /* 0x0045805b0d007988 */ /* 0x0001e80008000009 */
[----:B0-----:R-:W3:Y:S04]  /*17810*/  LDL.LU R91, [R1+0x428] ;  /* 0x00042800015b7983 */ /* 0x001ee80000300800 */
[----:B------:R-:W3:Y:S04]  /*17820*/  LDL.LU R38, [R1+0x564] ;  /* 0x0005640001267983 */ /* 0x000ee80000300800 */
        /* <DEDUP_REMOVED lines=10> */
[----:B------:R0:W-:Y:S04]  /*178d0*/  STS.U8 [R13+UR9+0x4980], R62 ;  /* 0x0049803e0d007988 */ /* 0x0001e80008000009 */
[----:B------:R1:W-:Y:S04]  /*178e0*/  STS.U8 [R13+UR9+0xd80], R64 ;  /* 0x000d80400d007988 */ /* 0x0003e80008000009 */
[----:B0-----:R-:W3:Y:S04]  /*178f0*/  LDL.LU R62, [R1+0xa0] ;  /* 0x0000a000013e7983 */ /* 0x001ee80000300800 */
[----:B-1----:R-:W3:Y:S04]  /*17900*/  LDL.LU R64, [R1+0x9c] ;  /* 0x00009c0001407983 */ /* 0x002ee80000300800 */
[----:B--2---:R0:W-:Y:S04]  /*17910*/  STS.U8 [R13+UR9+0x4d80], R66 ;  /* 0x004d80420d007988 */ /* 0x0041e80008000009 */
[----:B------:R1:W-:Y:S04]  /*17920*/  STS.U8 [R13+UR9+0x1180], R92 ;  /* 0x0011805c0d007988 */ /* 0x0003e80008000009 */
[----:B0-----:R-:W2:Y:S04]  /*17930*/  LDL.LU R66, [R1+0x94] ;  /* 0x0000940001427983 */ /* 0x001ea80000300800 */
[----:B------:R0:W-:Y:S04]  /*17940*/  STS.U8 [R13+UR9+0x5180], R45 ;  /* 0x0051802d0d007988 */ /* 0x0001e80008000009 */
[----:B------:R0:W-:Y:S04]  /*17950*/  STS.U8 [R13+UR9+0x1580], R69 ;  /* 0x001580450d007988 */ /* 0x0001e80008000009 */
[----:B-1----:R-:W2:Y:S04]  /*17960*/  LDL.LU R92, [R1+0x90] ;  /* 0x00009000015c7983 */ /* 0x002ea80000300800 */
[----:B------:R1:W-:Y:S04]  /*17970*/  STS.U8 [R13+UR9+0x5580], R37 ;  /* 0x005580250d007988 */ /* 0x0003e80008000009 */
[----:B0-----:R-:W2:Y:S04]  /*17980*/  LDL.LU R45, [R1+0x88] ;  /* 0x00008800012d7983 */ /* 0x001ea80000300800 */
[----:B----4-:R0:W-:Y:S04]  /*17990*/  STS.U8 [R13+UR9+0x1980], R58 ;  /* 0x0019803a0d007988 */ /* 0x0101e80008000009 */
[----:B------:R-:W4:Y:S04]  /*179a0*/  LDL.LU R69, [R1+0x84] ;  /* 0x0000840001457983 */ /* 0x000f280000300800 */
[----:B------:R-:W-:Y:S04]  /*179b0*/  STS.U8 [R13+UR9+0x5980], R54 ;  /* 0x005980360d007988 */ /* 0x000fe80008000009 */
[----:B-1----:R-:W4:Y:S04]  /*179c0*/  LDL.LU R37, [R1+0x1ec] ;  /* 0x0001ec0001257983 */ /* 0x002f280000300800 */
[----:B------:R1:W-:Y:S04]  /*179d0*/  STS.U8 [R13+UR9+0x1d80], R71 ;  /* 0x001d80470d007988 */ /* 0x0003e80008000009 */
[----:B0-----:R-:W4:Y:S04]  /*179e0*/  LDL.LU R58, [R1+0x1d8] ;  /* 0x0001d800013a7983 */ /* 0x001f280000300800 */
[----:B-1----:R-:W4:Y:S04]  /*179f0*/  LDL.LU R71, [R1+0x220] ;  /* 0x0002200001477983 */ /* 0x002f280000300800 */
[----:B------:R-:W4:Y:S04]  /*17a00*/  LDL.LU R54, [R1+0x21c] ;  /* 0x00021c0001367983 */ /* 0x000f280000300800 */
[----:B---3--:R0:W-:Y:S04]  /*17a10*/  STS.U8 [R13+UR9+0x5d80], R91 ;  /* 0x005d805b0d007988 */ /* 0x0081e80008000009 */
[----:B0-----:R-:W3:Y:S04]  /*17a20*/  LDL.LU R91, [R1+0x250] ;  /* 0x00025000015b7983 */ /* 0x001ee80000300800 */
[----:B------:R0:W-:Y:S04]  /*17a30*/  STS.U8 [R13+UR9+0x2180], R38 ;  /* 0x002180260d007988 */ /* 0x0001e80008000009 */
[----:B------:R-:W-:Y:S04]  /*17a40*/  STS.U8 [R13+UR9+0x6180], R21 ;  /* 0x006180150d007988 */ /* 0x000fe80008000009 */
[----:B------:R-:W-:Y:S04]  /*17a50*/  STS.U8 [R13+UR9+0x2580], R14 ;  /* 0x0025800e0d007988 */ /* 0x000fe80008000009 */
[----:B------:R-:W-:Y:S04]  /*17a60*/  STS.U8 [R13+UR9+0x6580], R55 ;  /* 0x006580370d007988 */ /* 0x000fe80008000009 */
[----:B------:R-:W-:Y:S04]  /*17a70*/  STS.U8 [R13+UR9+0x2980], R22 ;  /* 0x002980160d007988 */ /* 0x000fe80008000009 */
[----:B------:R-:W-:Y:S04]  /*17a80*/  STS.U8 [R13+UR9+0x6980], R60 ;  /* 0x0069803c0d007988 */ /* 0x000fe80008000009 */
[----:B0-----:R-:W3:Y:S04]  /*17a90*/  LDL.LU R38, [R1+0x24c] ;  /* 0x00024c0001267983 */ /* 0x001ee80000300800 */
[----:B------:R0:W-:Y:S04]  /*17aa0*/  STS.U8 [R13+UR9+0x2d80], R56 ;  /* 0x002d80380d007988 */ /* 0x0001e80008000009 */
[----:B------:R1:W-:Y:S04]  /*17ab0*/  STS.U8 [R13+UR9+0x6d80], R85 ;  /* 0x006d80550d007988 */ /* 0x0003e80008000009 */
[----:B------:R1:W-:Y:S04]  /*17ac0*/  STS.U8 [R13+UR9+0x3180], R57 ;  /* 0x003180390d007988 */ /* 0x0003e80008000009 */
[----:B0-----:R-:W3:Y:S04]  /*17ad0*/  LDL.LU R56, [R1+0x278] ;  /* 0x0002780001387983 */ /* 0x001ee80000300800 */
[----:B-1----:R-:W3:Y:S04]  /*17ae0*/  LDL.LU R85, [R1+0x274] ;  /* 0x0002740001557983 */ /* 0x002ee80000300800 */
[----:B------:R0:W-:Y:S04]  /*17af0*/  STS.U8 [R13+UR9+0x7180], R51 ;  /* 0x007180330d007988 */ /* 0x0001e80008000009 */
[----:B------:R-:W3:Y:S04]  /*17b00*/  LDL.LU R57, [R1+0x2a4] ;  /* 0x0002a40001397983 */ /* 0x000ee80000300800 */
[----:B0-----:R-:W3:Y:S01]  /*17b10*/  LDL.LU R51, [R1+0x2a0] ;  /* 0x0002a00001337983 */ /* 0x001ee20000300800 */
[----:B------:R-:W-:-:S03]  /*17b20*/  LOP3.LUT R12, R0, 0x40, RZ, 0x3c, !PT ;  /* 0x00000040000c7812 */ /* 0x000fc600078e3cff */
[----:B------:R0:W-:Y:S04]  /*17b30*/  STS.U8 [R13+UR9+0x3580], R62 ;  /* 0x0035803e0d007988 */ /* 0x0001e80008000009 */
[----:B------:R1:W-:Y:S04]  /*17b40*/  STS.U8 [R13+UR9+0x7580], R64 ;  /* 0x007580400d007988 */ /* 0x0003e80008000009 */
[----:B0-----:R-:W3:Y:S04]  /*17b50*/  LDL.LU R62, [R1+0x3b4] ;  /* 0x0003b400013e7983 */ /* 0x001ee80000300800 */
[----:B-1----:R-:W3:Y:S04]  /*17b60*/  LDL.LU R64, [R1+0x2c0] ;  /* 0x0002c00001407983 */ /* 0x002ee80000300800 */
[----:B--2---:R0:W-:Y:S04]  /*17b70*/  STS.U8 [R13+UR9+0x3980], R66 ;  /* 0x003980420d007988 */ /* 0x0041e80008000009 */
[----:B0-----:R-:W2:Y:S04]  /*17b80*/  LDL.LU R66, [R1+0x400] ;  /* 0x0004000001427983 */ /* 0x001ea80000300800 */
[----:B------:R-:W-:Y:S04]  /*17b90*/  STS.U8 [R13+UR9+0x7980], R92 ;  /* 0x0079805c0d007988 */ /* 0x000fe80008000009 */
[----:B------:R-:W-:Y:S04]  /*17ba0*/  STS.U8 [R13+UR9+0x3d80], R45 ;  /* 0x003d802d0d007988 */ /* 0x000fe80008000009 */
[----:B----4-:R-:W-:Y:S04]  /*17bb0*/  STS.U8 [R13+UR9+0x7d80], R69 ;  /* 0x007d80450d007988 */ /* 0x010fe80008000009 */
[----:B------:R-:W-:Y:S04]  /*17bc0*/  STS.U8 [R12+UR9+0x200], R37 ;  /* 0x000200250c007988 */ /* 0x000fe80008000009 */
[----:B------:R-:W-:Y:S04]  /*17bd0*/  STS.U8 [R12+UR9+0x4200], R58 ;  /* 0x0042003a0c007988 */ /* 0x000fe80008000009 */
[----:B------:R0:W-:Y:S04]  /*17be0*/  STS.U8 [R12+UR9+0x600], R71 ;  /* 0x000600470c007988 */ /* 0x0001e80008000009 */
[----:B------:R-:W-:Y:S04]  /*17bf0*/  STS.U8 [R12+UR9+0x4600], R54 ;  /* 0x004600360c007988 */ /* 0x000fe80008000009 */
[----:B0-----:R-:W4:Y:S04]  /*17c00*/  LDL.LU R71, [R1+0x3fc] ;  /* 0x0003fc0001477983 */ /* 0x001f280000300800 */
[----:B---3--:R0:W-:Y:S04]  /*17c10*/  STS.U8 [R12+UR9+0xa00], R91 ;  /* 0x000a005b0c007988 */ /* 0x0081e80008000009 */
        /* <DEDUP_REMOVED lines=14> */
[----:B------:R1:W-:Y:S04]  /*17d00*/  STS.U8 [R12+UR9+0xe00], R56 ;  /* 0x000e00380c007988 */ /* 0x0003e80008000009 */
[----:B0-----:R-:W3:Y:S04]  /*17d10*/  LDL.LU R38, [R1+0x54] ;  /* 0x0000540001267983 */ /* 0x001ee80000300800 */
[----:B------:R0:W-:Y:S04]  /*17d20*/  STS.U8 [R12+UR9+0x4e00], R85 ;  /* 0x004e00550c007988 */ /* 0x0001e80008000009 */
[----:B-1----:R-:W3:Y:S04]  /*17d30*/  LDL.LU R56, [R1+0x40] ;  /* 0x0000400001387983 */ /* 0x002ee80000300800 */
[----:B------:R1:W-:Y:S04]  /*17d40*/  STS.U8 [R12+UR9+0x1200], R57 ;  /* 0x001200390c007988 */ /* 0x0003e80008000009 */
[----:B0-----:R-:W3:Y:S04]  /*17d50*/  LDL.LU R85, [R1+0x3c] ;  /* 0x00003c0001557983 */ /* 0x001ee80000300800 */
[----:B------:R0:W-:Y:S04]  /*17d60*/  STS.U8 [R12+UR9+0x5200], R51 ;  /* 0x005200330c007988 */ /* 0x0001e80008000009 */
[----:B-1----:R-:W3:Y:S04]  /*17d70*/  LDL.LU R57, [R1+0x38] ;  /* 0x0000380001397983 */ /* 0x002ee80000300800 */
[----:B0-----:R-:W3:Y:S04]  /*17d80*/  LDL.LU R51, [R1+0x34] ;  /* 0x0000340001337983 */ /* 0x001ee80000300800 */
[----:B------:R0:W-:Y:S04]  /*17d90*/  STS.U8 [R12+UR9+0x1600], R62 ;  /* 0x0016003e0c007988 */ /* 0x0001e80008000009 */
[----:B------:R1:W-:Y:S04]  /*17da0*/  STS.U8 [R12+UR9+0x5600], R64 ;  /* 0x005600400c007988 */ /* 0x0003e80008000009 */
[----:B0-----:R-:W3:Y:S04]  /*17db0*/  LDL.LU R62, [R1+0x1f0] ;  /* 0x0001f000013e7983 */ /* 0x001ee80000300800 */
[----:B-1----:R-:W3:Y:S04]  /*17dc0*/  LDL.LU R64, [R1+0x1dc] ;  /* 0x0001dc0001407983 */ /* 0x002ee80000300800 */
[----:B--2---:R0:W-:Y:S04]  /*17dd0*/  STS.U8 [R12+UR9+0x1a00], R66 ;  /* 0x001a00420c007988 */ /* 0x0041e80008000009 */
[----:B0-----:R-:W2:Y:S04]  /*17de0*/  LDL.LU R66, [R1+0x228] ;  /* 0x0002280001427983 */ /* 0x001ea80000300800 */
[----:B----4-:R0:W-:Y:S04]  /*17df0*/  STS.U8 [R12+UR9+0x5a00], R71 ;  /* 0x005a00470c007988 */ /* 0x0101e80008000009 */
[----:B0-----:R-:W4:Y:S04]  /*17e00*/  LDL.LU R71, [R1+0x224] ;  /* 0x0002240001477983 */ /* 0x001f280000300800 */
[----:B---3--:R0:W-:Y:S04]  /*17e10*/  STS.U8 [R12+UR9+0x1e00], R91 ;  /* 0x001e005b0c007988 */ /* 0x0081e80008000009 */
[----:B0-----:R-:W3:Y:S04]  /*17e20*/  LDL.LU R91, [R1+0x258] ;  /* 0x00025800015b7983 */ /* 0x001ee80000300800 */
[----:B------:R-:W-:Y:S04]  /*17e30*/  STS.U8 [R12+UR9+0x5e00], R52 ;  /* 0x005e00340c007988 */ /* 0x000fe80008000009 */
[----:B------:R-:W-:Y:S04]  /*17e40*/  STS.U8 [R12+UR9+0x2200], R21 ;  /* 0x002200150c007988 */ /* 0x000fe80008000009 */
[----:B------:R-:W-:Y:S04]  /*17e50*/  STS.U8 [R12+UR9+0x6200], R14 ;  /* 0x0062000e0c007988 */ /* 0x000fe80008000009 */
[----:B------:R-:W-:Y:S04]  /*17e60*/  STS.U8 [R12+UR9+0x2600], R55 ;  /* 0x002600370c007988 */ /* 0x000fe80008000009 */
[----:B------:R-:W-:Y:S04]  /*17e70*/  STS.U8 [R12+UR9+0x6600], R22 ;  /* 0x006600160c007988 */ /* 0x000fe80008000009 */
[----:B------:R-:W-:Y:S04]  /*17e80*/  STS.U8 [R12+UR9+0x2a00], R60 ;  /* 0x002a003c0c007988 */ /* 0x000fe80008000009 */
[----:B------:R-:W-:Y:S04]  /*17e90*/  STS.U8 [R12+UR9+0x6a00], R92 ;  /* 0x006a005c0c007988 */ /* 0x000fe80008000009 */
[----:B------:R0:W-:Y:S04]  /*17ea0*/  STS.U8 [R12+UR9+0x2e00], R45 ;  /* 0x002e002d0c007988 */ /* 0x0001e80008000009 */
[----:B------:R1:W-:Y:S04]  /*17eb0*/  STS.U8 [R12+UR9+0x6e00], R69 ;  /* 0x006e00450c007988 */ /* 0x0003e80008000009 */
[----:B------:R0:W-:Y:S04]  /*17ec0*/  STS.U8 [R12+UR9+0x3200], R37 ;  /* 0x003200250c007988 */ /* 0x0001e80008000009 */
[----:B------:R1:W-:Y:S04]  /*17ed0*/  STS.U8 [R12+UR9+0x7200], R58 ;  /* 0x0072003a0c007988 */ /* 0x0003e80008000009 */
[----:B------:R1:W-:Y:S04]  /*17ee0*/  STS.U8 [R12+UR9+0x3600], R54 ;  /* 0x003600360c007988 */ /* 0x0003e80008000009 */
[----:B0-----:R-:W3:Y:S04]  /*17ef0*/  LDL.LU R45, [R1+0x254] ;  /* 0x00025400012d7983 */ /* 0x001ee80000300800 */
[----:B------:R0:W-:Y:S04]  /*17f00*/  STS.U8 [R12+UR9+0x7600], R38 ;  /* 0x007600260c007988 */ /* 0x0001e80008000009 */
[----:B-1----:R-:W3:Y:S04]  /*17f10*/  LDL.LU R69, [R1+0x280] ;  /* 0x0002800001457983 */ /* 0x002ee80000300800 */
[----:B------:R-:W3:Y:S04]  /*17f20*/  LDL.LU R37, [R1+0x27c] ;  /* 0x00027c0001257983 */ /* 0x000ee80000300800 */
[----:B------:R-:W-:Y:S04]  /*17f30*/  STS.U8 [R12+UR9+0x3a00], R56 ;  /* 0x003a00380c007988 */ /* 0x000fe80008000009 */
[----:B------:R-:W3:Y:S04]  /*17f40*/  LDL.LU R58, [R1+0x2ac] ;  /* 0x0002ac00013a7983 */ /* 0x000ee80000300800 */
[----:B------:R-:W-:Y:S04]  /*17f50*/  STS.U8 [R12+UR9+0x7a00], R85 ;  /* 0x007a00550c007988 */ /* 0x000fe80008000009 */
[----:B------:R-:W3:Y:S04]  /*17f60*/  LDL.LU R54, [R1+0x2a8] ;  /* 0x0002a80001367983 */ /* 0x000ee80000300800 */
[----:B------:R-:W-:Y:S04]  /*17f70*/  STS.U8 [R12+UR9+0x3e00], R57 ;  /* 0x003e00390c007988 */ /* 0x000fe80008000009 */
[----:B0-----:R-:W3:Y:S04]  /*17f80*/  LDL.LU R38, [R1+0x3c4] ;  /* 0x0003c40001267983 */ /* 0x001ee80000300800 */
[----:B------:R0:W-:Y:S01]  /*17f90*/  STS.U8 [R12+UR9+0x7e00], R51 ;  /* 0x007e00330c007988 */ /* 0x0001e20008000009 */
[----:B------:R-:W-:-:S03]  /*17fa0*/  LOP3.LUT R92, R0, 0x50, RZ, 0x3c, !PT ;  /* 0x00000050005c7812 */ /* 0x000fc600078e3cff */
        /* <DEDUP_REMOVED lines=21> */
[----:B------:R0:W-:Y:S04]  /*18100*/  STS.U8 [R92+UR9+0x4a80], R45 ;  /* 0x004a802d5c007988 */ /* 0x0001e80008000009 */
        /* <DEDUP_REMOVED lines=8> */
[----:B------:R1:W-:Y:S04]  /*18190*/  STS.U8 [R92+UR9+0x1680], R38 ;  /* 0x001680265c007988 */ /* 0x0003e80008000009 */
[----:B0-----:R-:W3:Y:S04]  /*181a0*/  LDL.LU R54, [R1+0x260] ;  /* 0x0002600001367983 */ /* 0x001ee80000300800 */
[----:B-1----:R-:W3:Y:S04]  /*181b0*/  LDL.LU R38, [R1+0x25c] ;  /* 0x00025c0001267983 */ /* 0x002ee80000300800 */
[----:B------:R0:W-:Y:S04]  /*181c0*/  STS.U8 [R92+UR9+0x5680], R51 ;  /* 0x005680335c007988 */ /* 0x0001e80008000009 */
[----:B------:R1:W-:Y:S04]  /*181d0*/  STS.U8 [R92+UR9+0x1a80], R12 ;  /* 0x001a800c5c007988 */ /* 0x0003e80008000009 */
[----:B------:R1:W-:Y:S04]  /*181e0*/  STS.U8 [R92+UR9+0x5a80], R52 ;  /* 0x005a80345c007988 */ /* 0x0003e80008000009 */
[----:B0-----:R-:W3:Y:S04]  /*181f0*/  LDL.LU R51, [R1+0x288] ;  /* 0x0002880001337983 */ /* 0x001ee80000300800 */
[----:B------:R-:W3:Y:S04]  /*18200*/  LDL.LU R13, [R1+0x284] ;  /* 0x00028400010d7983 */ /* 0x000ee80000300800 */
[----:B-1----:R-:W3:Y:S04]  /*18210*/  LDL R12, [R1+0x350] ;  /* 0x00035000010c7983 */ /* 0x002ee80000100800 */
[----:B------:R-:W3:Y:S04]  /*18220*/  LDL.LU R52, [R1+0x1248] ;  /* 0x0012480001347983 */ /* 0x000ee80000300800 */
[----:B------:R0:W-:Y:S04]  /*18230*/  STS.U8 [R92+UR9+0x1e80], R21 ;  /* 0x001e80155c007988 */ /* 0x0001e80008000009 */
[----:B------:R1:W-:Y:S04]  /*18240*/  STS.U8 [R92+UR9+0x5e80], R14 ;  /* 0x005e800e5c007988 */ /* 0x0003e80008000009 */
[----:B------:R1:W-:Y:S04]  /*18250*/  STS.U8 [R92+UR9+0x2280], R55 ;  /* 0x002280375c007988 */ /* 0x0003e80008000009 */
[----:B0-----:R-:W3:Y:S04]  /*18260*/  LDL.LU R21, [R1+0x1244] ;  /* 0x0012440001157983 */ /* 0x001ee80000300800 */
[----:B-1----:R-:W3:Y:S04]  /*18270*/  LDL.LU R14, [R1+0x1240] ;  /* 0x00124000010e7983 */ /* 0x002ee80000300800 */
        /* <DEDUP_REMOVED lines=14> */
[----:B0-----:R-:W3:Y:S04]  /*18360*/  LDL.LU R64, [R1+0x1220] ;  /* 0x0012200001407983 */ /* 0x001ee80000300800 */
[----:B--2---:R0:W-:Y:S04]  /*18370*/  STS.U8 [R92+UR9+0x3280], R66 ;  /* 0x003280425c007988 */ /* 0x0041e80008000009 */
[----:B0-----:R-:W2:Y:S04]  /*18380*/  LDL.LU R66, [R1+0x121c] ;  /* 0x00121c0001427983 */ /* 0x001ea80000300800 */
[----:B----4-:R0:W-:Y:S04]  /*18390*/  STS.U8 [R92+UR9+0x7280], R71 ;  /* 0x007280475c007988 */ /* 0x0101e80008000009 */
[----:B0-----:R-:W4:Y:S04]  /*183a0*/  LDL.LU R71, [R1+0x1218] ;  /* 0x0012180001477983 */ /* 0x001f280000300800 */
[----:B---3--:R0:W-:Y:S04]  /*183b0*/  STS.U8 [R92+UR9+0x3680], R91 ;  /* 0x0036805b5c007988 */ /* 0x0081e80008000009 */
[----:B0-----:R-:W3:Y:S01]  /*183c0*/  LDL.LU R91, [R1+0x1214] ;  /* 0x00121400015b7983 */ /* 0x001ee20000300800 */
[----:B------:R-:W-:-:S03]  /*183d0*/  LOP3.LUT R0, R0, 0x60, RZ, 0x3c, !PT ;  /* 0x0000006000007812 */ /* 0x000fc600078e3cff */
[----:B---3--:R-:W-:Y:S04]  /*183e0*/  STS.U8 [R92+UR9+0x7680], R91 ;  /* 0x0076805b5c007988 */ /* 0x008fe80008000009 */
[----:B----4-:R-:W-:Y:S04]  /*183f0*/  STS.U8 [R92+UR9+0x3a80], R71 ;  /* 0x003a80475c007988 */ /* 0x010fe80008000009 */
[----:B--2---:R-:W-:Y:S04]  /*18400*/  STS.U8 [R92+UR9+0x7a80], R66 ;  /* 0x007a80425c007988 */ /* 0x004fe80008000009 */
[----:B------:R-:W-:Y:S04]  /*18410*/  STS.U8 [R92+UR9+0x3e80], R64 ;  /* 0x003e80405c007988 */ /* 0x000fe80008000009 */
[----:B------:R0:W-:Y:S04]  /*18420*/  STS.U8 [R92+UR9+0x7e80], R62 ;  /* 0x007e803e5c007988 */ /* 0x0001e80008000009 */
[----:B------:R1:W-:Y:S04]  /*18430*/  STS.U8 [R0+UR9+0x300], R45 ;  /* 0x0003002d00007988 */ /* 0x0003e80008000009 */
[----:B------:R2:W-:Y:S04]  /*18440*/  STS.U8 [R0+UR9+0x4300], R69 ;  /* 0x0043004500007988 */ /* 0x0005e80008000009 */
[----:B0-----:R-:W3:Y:S04]  /*18450*/  LDL.LU R92, [R1+0x1210] ;  /* 0x00121000015c7983 */ /* 0x001ee80000300800 */
[----:B-1----:R-:W4:Y:S04]  /*18460*/  LDL.LU R45, [R1+0x120c] ;  /* 0x00120c00012d7983 */ /* 0x002f280000300800 */
[----:B--2---:R-:W2:Y:S04]  /*18470*/  LDL.LU R69, [R1+0x1208] ;  /* 0x0012080001457983 */ /* 0x004ea80000300800 */
[----:B------:R0:W-:Y:S04]  /*18480*/  STS.U8 [R0+UR9+0x700], R37 ;  /* 0x0007002500007988 */ /* 0x0001e80008000009 */
[----:B------:R1:W-:Y:S04]  /*18490*/  STS.U8 [R0+UR9+0x4700], R58 ;  /* 0x0047003a00007988 */ /* 0x0003e80008000009 */
[----:B------:R1:W-:Y:S04]  /*184a0*/  STS.U8 [R0+UR9+0xb00], R54 ;  /* 0x000b003600007988 */ /* 0x0003e80008000009 */
[----:B0-----:R-:W2:Y:S04]  /*184b0*/  LDL.LU R37, [R1+0x1204] ;  /* 0x0012040001257983 */ /* 0x001ea80000300800 */
[----:B-1----:R-:W2:Y:S04]  /*184c0*/  LDL.LU R58, [R1+0x1200] ;  /* 0x00120000013a7983 */ /* 0x002ea80000300800 */
[----:B------:R-:W2:Y:S04]  /*184d0*/  LDL.LU R54, [R1+0x11fc] ;  /* 0x0011fc0001367983 */ /* 0x000ea80000300800 */
[----:B------:R0:W-:Y:S04]  /*184e0*/  STS.U8 [R0+UR9+0x4b00], R38 ;  /* 0x004b002600007988 */ /* 0x0001e80008000009 */
[----:B------:R1:W-:Y:S04]  /*184f0*/  STS.U8 [R0+UR9+0xf00], R51 ;  /* 0x000f003300007988 */ /* 0x0003e80008000009 */
[----:B------:R1:W-:Y:S04]  /*18500*/  STS.U8 [R0+UR9+0x4f00], R13 ;  /* 0x004f000d00007988 */ /* 0x0003e80008000009 */
[----:B0-----:R-:W2:Y:S04]  /*18510*/  LDL.LU R38, [R1+0x11f8] ;  /* 0x0011f80001267983 */ /* 0x001ea80000300800 */
[----:B-1----:R-:W2:Y:S04]  /*18520*/  LDL.LU R51, [R1+0x11f4] ;  /* 0x0011f40001337983 */ /* 0x002ea80000300800 */
[----:B------:R-:W2:Y:S01]  /*18530*/  LDL.LU R0, [R1+0x11f0] ;  /* 0x0011f00001007983 */ /* 0x000ea20000300800 */
[----:B------:R-:W-:Y:S01]  /*18540*/  PRMT R16, RZ, 0x7610, R16 ;  /* 0x00007610ff107816 */ /* 0x000fe20000000010 */
[----:B------:R-:W-:-:S02]  /*18550*/  @!P1 IMAD.MOV.U32 R13, RZ, RZ, R34 ;  /* 0x000000ffff0d9224 */ /* 0x000fc400078e0022 */
[----:B------:R-:W3:Y:S04]  /*18560*/  LDL.LU R34, [R1+0x11ec] ;  /* 0x0011ec0001227983 */ /* 0x000ee80000300800 */
[----:B------:R0:W3:Y:S02]  /*18570*/  @!P1 LDG.E.U8 R16, desc[UR20][R12.64] ;  /* 0x000000140c109981 */ /* 0x0000e4000c1e1100 */
[----:B0-----:R-:W-:Y:S02]  /*18580*/  @!P1 IMAD.MOV.U32 R12, RZ, RZ, R40 ;  /* 0x000000ffff0c9224 */ /* 0x001fe400078e0028 */
[----:B------:R-:W-:Y:S01]  /*18590*/  @!P1 IMAD.MOV.U32 R13, RZ, RZ, R72 ;  /* 0x000000ffff0d9224 */ /* 0x000fe200078e0048 */
[----:B--2---:R-:W-:-:S06]  /*185a0*/  PRMT R0, RZ, 0x7610, R0 ;  /* 0x00007610ff007816 */ /* 0x004fcc0000000000 */
[----:B------:R-:W2:Y:S04]  /*185b0*/  @!P1 LDG.E.U8 R0, desc[UR20][R12.64] ;  /* 0x000000140c009981 */ /* 0x000ea8000c1e1100 */
[----:B---3--:R-:W-:Y:S04]  /*185c0*/  STL [R1+0x108], R16 ;  /* 0x0001081001007387 */ /* 0x008fe80000100800 */
[----:B------:R-:W3:Y:S04]  /*185d0*/  LDL.LU R72, [R1+0x11e8] ;  /* 0x0011e80001487983 */ /* 0x000ee80000300800 */
[----:B------:R-:W3:Y:S04]  /*185e0*/  LDL.LU R40, [R1+0x11e4] ;  /* 0x0011e40001287983 */ /* 0x000ee80000300800 */
[----:B--2---:R0:W-:Y:S04]  /*185f0*/  STL [R1+0xec], R0 ;  /* 0x0000ec0001007387 */ /* 0x0041e80000100800 */
[----:B0-----:R-:W2:Y:S01]  /*18600*/  LDL.LU R0, [R1+0x11e0] ;  /* 0x0011e00001007983 */ /* 0x001ea20000300800 */
[----:B------:R-:W-:Y:S01]  /*18610*/  PRMT R51, RZ, 0x7610, R51 ;  /* 0x00007610ff337816 */ /* 0x000fe20000000033 */
[----:B------:R-:W-:-:S02]  /*18620*/  @!P0 IMAD.MOV.U32 R12, RZ, RZ, R30 ;  /* 0x000000ffff0c8224 */ /* 0x000fc400078e001e */
[----:B------:R-:W-:Y:S02]  /*18630*/  @!P0 IMAD.MOV.U32 R13, RZ, RZ, R33 ;  /* 0x000000ffff0d8224 */ /* 0x000fe400078e0021 */
[----:B------:R-:W3:Y:S04]  /*18640*/  LDL.LU R33, [R1+0x11dc] ;  /* 0x0011dc0001217983 */ /* 0x000ee80000300800 */
[----:B------:R0:W3:Y:S04]  /*18650*/  @!P0 LDG.E.U8 R51, desc[UR20][R12.64] ;  /* 0x000000140c338981 */ /* 0x0000e8000c1e1100 */
[----:B------:R-:W4:Y:S01]  /*18660*/  LDL.LU R30, [R1+0x11d8] ;  /* 0x0011d800011e7983 */ /* 0x000f220000300800 */
[----:B0-----:R-:W-:-:S02]  /*18670*/  @!P0 IMAD.MOV.U32 R12, RZ, RZ, R36 ;  /* 0x000000ffff0c8224 */ /* 0x001fc400078e0024 */
[----:B------:R-:W-:Y:S01]  /*18680*/  @!P0 IMAD.MOV.U32 R13, RZ, RZ, R48 ;  /* 0x000000ffff0d8224 */ /* 0x000fe200078e0030 */
[----:B--2---:R-:W-:-:S06]  /*18690*/  PRMT R0, RZ, 0x7610, R0 ;  /* 0x00007610ff007816 */ /* 0x004fcc0000000000 */
[----:B------:R-:W2:Y:S04]  /*186a0*/  @!P0 LDG.E.U8 R0, desc[UR20][R12.64] ;  /* 0x000000140c008981 */ /* 0x000ea8000c1e1100 */
[----:B---3--:R0:W-:Y:S04]  /*186b0*/  STL [R1+0x124], R51 ;  /* 0x0001243301007387 */ /* 0x0081e80000100800 */
[----:B0-----:R-:W3:Y:S04]  /*186c0*/  LDL.LU R51, [R1+0x11d4] ;  /* 0x0011d40001337983 */ /* 0x001ee80000300800 */
        /* <DEDUP_REMOVED lines=20> */
[----:B------:R-:W-:-:S05]  /*18810*/  VIADD R16, R10, 0xffffff90 ;  /* 0xffffff900a107836 */ /* 0x000fca0000000000 */
[----:B------:R-:W-:Y:S02]  /*18820*/  ISETP.GE.U32.AND P1, PT, R16, 0x7fffff11, PT ;  /* 0x7fffff111000780c */ /* 0x000fe40003f26070 */
[----:B------:R-:W-:-:S11]  /*18830*/  PRMT R36, RZ, 0x7610, R36 ;  /* 0x00007610ff247816 */ /* 0x000fd60000000024 */
[----:B------:R-:W-:Y:S02]  /*18840*/  @!P1 IMAD.MOV.U32 R12, RZ, RZ, R32 ;  /* 0x000000ffff0c9224 */ /* 0x000fe400078e0020 */
[----:B------:R-:W-:Y:S02]  /*18850*/  @!P1 IMAD.MOV.U32 R13, RZ, RZ, R82 ;  /* 0x000000ffff0d9224 */ /* 0x000fe400078e0052 */
[----:B------:R-:W-:Y:S01]  /*18860*/  VIADD R16, R10, 0xffffff89 ;  /* 0xffffff890a107836 */ /* 0x000fe20000000000 */
[----:B---3--:R-:W-:Y:S01]  /*18870*/  PRMT R44, RZ, 0x7610, R44 ;  /* 0x00007610ff2c7816 */ /* 0x008fe2000000002c */
[----:B------:R-:W3:Y:S04]  /*18880*/  LDL.LU R82, [R1+0x11ac] ;  /* 0x0011ac0001527983 */ /* 0x000ee80000300800 */
[----:B------:R0:W3:Y:S01]  /*18890*/  @!P1 LDG.E.U8 R36, desc[UR20][R12.64] ;  /* 0x000000140c249981 */ /* 0x0000e2000c1e1100 */
[----:B------:R-:W-:-:S03]  /*188a0*/  ISETP.GE.U32.AND P0, PT, R16, 0x7fffff0a, PT ;  /* 0x7fffff0a1000780c */ /* 0x000fc60003f06070 */
[----:B------:R-:W4:Y:S01]  /*188b0*/  LDL.LU R32, [R1+0x11a8] ;  /* 0x0011a80001207983 */ /* 0x000f220000300800 */
[----:B0-----:R-:W-:Y:S02]  /*188c0*/  @!P1 IMAD.MOV.U32 R12, RZ, RZ, R42 ;  /* 0x000000ffff0c9224 */ /* 0x001fe400078e002a */
[----:B------:R-:W-:Y:S01]  /*188d0*/  @!P1 IMAD.MOV.U32 R13, RZ, RZ, R31 ;  /* 0x000000ffff0d9224 */ /* 0x000fe200078e001f */
[----:B--2---:R-:W-:-:S06]  /*188e0*/  PRMT R0, RZ, 0x7610, R0 ;  /* 0x00007610ff007816 */ /* 0x004fcc0000000000 */
[----:B------:R0:W2:Y:S02]  /*188f0*/  @!P1 LDG.E.U8 R0, desc[UR20][R12.64] ;  /* 0x000000140c009981 */ /* 0x0000a4000c1e1100 */
[----:B0-----:R-:W-:Y:S02]  /*18900*/  @!P0 IMAD.MOV.U32 R12, RZ, RZ, R43 ;  /* 0x000000ffff0c8224 */ /* 0x001fe400078e002b */
[----:B------:R-:W-:-:S05]  /*18910*/  @!P0 IMAD.MOV.U32 R13, RZ, RZ, R49 ;  /* 0x000000ffff0d8224 */ /* 0x000fca00078e0031 */
[----:B------:R-:W4:Y:S04]  /*18920*/  @!P0 LDG.E.U8 R44, desc[UR20][R12.64] ;  /* 0x000000140c2c8981 */ /* 0x000f28000c1e1100 */
[----:B---3--:R0:W-:Y:S04]  /*18930*/  STL [R1+0x11c], R36 ;  /* 0x00011c2401007387 */ /* 0x0081e80000100800 */
[----:B0-----:R-:W3:Y:S04]  /*18940*/  LDL.LU R36, [R1+0x11a4] ;  /* 0x0011a40001247983 */ /* 0x001ee80000300800 */
[----:B------:R-:W3:Y:S04]  /*18950*/  LDL.LU R31, [R1+0x11a0] ;  /* 0x0011a000011f7983 */ /* 0x000ee80000300800 */
[----:B------:R-:W3:Y:S04]  /*18960*/  LDL.LU R42, [R1+0x119c] ;  /* 0x00119c00012a7983 */ /* 0x000ee80000300800 */
[----:B--2---:R0:W-:Y:S04]  /*18970*/  STL [R1+0x118], R0 ;  /* 0x0001180001007387 */ /* 0x0041e80000100800 */
[----:B0-----:R-:W2:Y:S04]  /*18980*/  LDL.LU R0, [R1+0x1198] ;  /* 0x0011980001007983 */ /* 0x001ea80000300800 */
[----:B------:R-:W3:Y:S04]  /*18990*/  LDL.LU R49, [R1+0x1194] ;  /* 0x0011940001317983 */ /* 0x000ee80000300800 */
[----:B------:R-:W3:Y:S04]  /*189a0*/  LDL.LU R43, [R1+0x1190] ;  /* 0x00119000012b7983 */ /* 0x000ee80000300800 */
[----:B----4-:R0:W-:Y:S04]  /*189b0*/  STL [R1+0xe0], R44 ;  /* 0x0000e02c01007387 */ /* 0x0101e80000100800 */
[----:B0-----:R-:W4:Y:S01]  /*189c0*/  LDL.LU R44, [R1+0x118c] ;  /* 0x00118c00012c7983 */ /* 0x001f220000300800 */
[----:B------:R-:W-:-:S02]  /*189d0*/  @!P0 IMAD.MOV.U32 R12, RZ, RZ, R50 ;  /* 0x000000ffff0c8224 */ /* 0x000fc400078e0032 */
[----:B------:R-:W-:Y:S02]  /*189e0*/  @!P0 IMAD.MOV.U32 R13, RZ, RZ, R29 ;  /* 0x000000ffff0d8224 */ /* 0x000fe400078e001d */
[----:B------:R-:W-:Y:S01]  /*189f0*/  VIADD R16, R10, 0xffffff88 ;  /* 0xffffff880a107836 */ /* 0x000fe20000000000 */
[----:B------:R-:W3:Y:S04]  /*18a00*/  LDL.LU R29, [R1+0x1188] ;  /* 0x00118800011d7983 */ /* 0x000ee80000300800 */
[----:B------:R-:W-:Y:S01]  /*18a10*/  ISETP.GE.U32.AND P6, PT, R16, 0x7fffff09, PT ;  /* 0x7fffff091000780c */ /* 0x000fe20003fc6070 */
[----:B------:R-:W-:Y:S01]  /*18a20*/  VIADD R16, R10, 0xffffff81 ;  /* 0xffffff810a107836 */ /* 0x000fe20000000000 */
[----:B------:R-:W3:Y:S04]  /*18a30*/  LDL.LU R50, [R1+0x1184] ;  /* 0x0011840001327983 */ /* 0x000ee80000300800 */
[----:B------:R-:W-:-:S02]  /*18a40*/  ISETP.GE.U32.AND P1, PT, R16, 0x7fffff02, PT ;  /* 0x7fffff021000780c */ /* 0x000fc40003f26070 */
[----:B------:R-:W-:Y:S02]  /*18a50*/  PRMT R16, RZ, 0x7610, R16 ;  /* 0x00007610ff107816 */ /* 0x000fe40000000010 */
[----:B--2---:R-:W-:-:S06]  /*18a60*/  PRMT R0, RZ, 0x7610, R0 ;  /* 0x00007610ff007816 */ /* 0x004fcc0000000000 */
[----:B------:R0:W2:Y:S02]  /*18a70*/  @!P0 LDG.E.U8 R0, desc[UR20][R12.64] ;  /* 0x000000140c008981 */ /* 0x0000a4000c1e1100 */
[----:B0-----:R-:W-:Y:S02]  /*18a80*/  @!P6 IMAD.MOV.U32 R12, RZ, RZ, R11 ;  /* 0x000000ffff0ce224 */ /* 0x001fe400078e000b */
[----:B------:R-:W-:Y:S01]  /*18a90*/  @!P6 IMAD.MOV.U32 R13, RZ, RZ, R89 ;  /* 0x000000ffff0de224 */ /* 0x000fe200078e0059 */
[----:B----4-:R-:W-:-:S04]  /*18aa0*/  PRMT R44, RZ, 0x7610, R44 ;  /* 0x00007610ff2c7816 */ /* 0x010fc8000000002c */
[----:B------:R0:W4:Y:S02]  /*18ab0*/  @!P6 LDG.E.U8 R16, desc[UR20][R12.64] ;  /* 0x000000140c10e981 */ /* 0x000124000c1e1100 */
[----:B0-----:R-:W-:Y:S02]  /*18ac0*/  @!P6 IMAD.MOV.U32 R12, RZ, RZ, R65 ;  /* 0x000000ffff0ce224 */ /* 0x001fe400078e0041 */
[----:B------:R-:W-:-:S05]  /*18ad0*/  @!P6 IMAD.MOV.U32 R13, RZ, RZ, R77 ;  /* 0x000000ffff0de224 */ /* 0x000fca00078e004d */
[----:B------:R-:W3:Y:S01]  /*18ae0*/  @!P6 LDG.E.U8 R44, desc[UR20][R12.64] ;  /* 0x000000140c2ce981 */ /* 0x000ee2000c1e1100 */
[----:B------:R-:W-:-:S03]  /*18af0*/  IADD3 R47, P0, PT, R47, R4, RZ ;  /* 0x000000042f2f7210 */ /* 0x000fc60007f1e0ff */
[----:B--2---:R0:W-:Y:S04]  /*18b00*/  STL [R1+0xdc], R0 ;  /* 0x0000dc0001007387 */ /* 0x0041e80000100800 */
[----:B0-----:R-:W2:Y:S04]  /*18b10*/  LDL.LU R0, [R1+0x1180] ;  /* 0x0011800001007983 */ /* 0x001ea80000300800 */
[----:B------:R-:W2:Y:S04]  /*18b20*/  LDL.LU R89, [R1+0x117c] ;  /* 0x00117c0001597983 */ /* 0x000ea80000300800 */
[----:B------:R-:W2:Y:S04]  /*18b30*/  LDL.LU R11, [R1+0x1178] ;  /* 0x00117800010b7983 */ /* 0x000ea80000300800 */
[----:B----4-:R-:W-:Y:S04]  /*18b40*/  STL [R1+0x114], R16 ;  /* 0x0001141001007387 */ /* 0x010fe80000100800 */
[----:B------:R-:W-:Y:S04]  /*18b50*/  STL [R1+0x3b8], R47 ;  /* 0x0003b82f01007387 */ /* 0x000fe80000100800 */
[----:B---3--:R0:W-:Y:S02]  /*18b60*/  STL [R1+0x110], R44 ;  /* 0x0001102c01007387 */ /* 0x0081e40000100800 */
[----:B0-----:R-:W-:Y:S01]  /*18b70*/  IMAD.X R44, R17, 0x1, R5, P0 ;  /* 0x00000001112c7824 */ /* 0x001fe200000e0605 */
[----:B------:R-:W-:Y:S01]  /*18b80*/  IADD3 R77, P0, PT, R18, R4, RZ ;  /* 0x00000004124d7210 */ /* 0x000fe20007f1e0ff */
[----:B------:R-:W-:-:S04]  /*18b90*/  VIADD R18, R10, 0x7f ;  /* 0x0000007f0a127836 */ /* 0x000fc80000000000 */
[----:B------:R-:W-:Y:S01]  /*18ba0*/  IMAD.X R65, R15, 0x1, R5, P0 ;  /* 0x000000010f417824 */ /* 0x000fe200000e0605 */
[----:B------:R-:W-:Y:S02]  /*18bb0*/  ISETP.GT.AND P0, PT, R18, 0x7f, PT ;  /* 0x0000007f1200780c */ /* 0x000fe40003f04270 */
[----:B------:R-:W0:Y:S02]  /*18bc0*/  S2R R18, SR_TID.X ;  /* 0x0000000000127919 */ /* 0x000e240000002100 */
[----:B0-----:R-:W-:-:S04]  /*18bd0*/  LOP3.LUT R18, R18, 0x7f, RZ, 0xc0, !PT ;  /* 0x0000007f12127812 */ /* 0x001fc800078ec0ff */
[----:B------:R-:W-:Y:S01]  /*18be0*/  ISETP.LT.AND P0, PT, R18, R10, P0 ;  /* 0x0000000a1200720c */ /* 0x000fe20000701270 */
[----:B------:R-:W-:Y:S02]  /*18bf0*/  @!P1 IMAD.MOV.U32 R18, RZ, RZ, R19 ;  /* 0x000000ffff129224 */ /* 0x000fe400078e0013 */
[----:B------:R-:W-:Y:S01]  /*18c00*/  @!P1 IMAD.MOV.U32 R19, RZ, RZ, R83 ;  /* 0x000000ffff139224 */ /* 0x000fe200078e0053 */
[----:B--2---:R-:W-:-:S06]  /*18c10*/  PRMT R89, RZ, 0x7610, R89 ;  /* 0x00007610ff597816 */ /* 0x004fcc0000000059 */
[----:B------:R-:W2:Y:S04]  /*18c20*/  @!P1 LDG.E.U8 R89, desc[UR20][R18.64] ;  /* 0x0000001412599981 */ /* 0x000ea8000c1e1100 */
[----:B------:R-:W-:Y:S01]  /*18c30*/  STL [R1+0xf74], R4 ;  /* 0x000f740401007387 */ /* 0x000fe20000100800 */
[----:B------:R-:W-:-:S03]  /*18c40*/  VIADD R13, R10, 0xffffff80 ;  /* 0xffffff800a0d7836 */ /* 0x000fc60000000000 */
[----:B------:R-:W-:Y:S04]  /*18c50*/  STL [R1+0x3b4], R44 ;  /* 0x0003b42c01007387 */ /* 0x000fe80000100800 */
[----:B------:R-:W-:Y:S04]  /*18c60*/  STL [R1+0x3c8], R77 ;  /* 0x0003c84d01007387 */ /* 0x000fe80000100800 */
[----:B------:R-:W-:Y:S04]  /*18c70*/  STL [R1+0xf78], R5 ;  /* 0x000f780501007387 */ /* 0x000fe80000100800 */
[----:B------:R-:W-:Y:S04]  /*18c80*/  STL [R1+0x3c4], R65 ;  /* 0x0003c44101007387 */ /* 0x000fe80000100800 */
[----:B------:R-:W3:Y:S04]  /*18c90*/  LDL.LU R10, [R1+0x1174] ;  /* 0x00117400010a7983 */ /* 0x000ee80000300800 */
[----:B------:R-:W4:Y:S04]  /*18ca0*/  LDL.LU R83, [R1+0x1170] ;  /* 0x0011700001537983 */ /* 0x000f280000300800 */
[----:B--2---:R0:W-:Y:S04]  /*18cb0*/  STL [R1+0xd8], R89 ;  /* 0x0000d85901007387 */ /* 0x0041e80000100800 */
[----:B0-----:R-:W2:Y:S01]  /*18cc0*/  LDL.LU R89, [R1+0x116c] ;  /* 0x00116c0001597983 */ /* 0x001ea20000300800 */
[----:B------:R-:W-:Y:S01]  /*18cd0*/  ISETP.GE.U32.AND P6, PT, R13, 0x7fffff01, PT ;  /* 0x7fffff010d00780c */ /* 0x000fe20003fc6070 */
[----:B------:R-:W-:-:S02]  /*18ce0*/  @!P1 IMAD.MOV.U32 R18, RZ, RZ, R47 ;  /* 0x000000ffff129224 */ /* 0x000fc400078e002f */
[----:B------:R-:W-:Y:S02]  /*18cf0*/  @!P1 IMAD.MOV.U32 R19, RZ, RZ, R44 ;  /* 0x000000ffff139224 */ /* 0x000fe400078e002c */
[----:B------:R-:W2:Y:S04]  /*18d00*/  LDL.LU R44, [R1+0x1168] ;  /* 0x00116800012c7983 */ /* 0x000ea80000300800 */
[----:B------:R-:W2:Y:S01]  /*18d10*/  LDL.LU R47, [R1+0x1164] ;  /* 0x00116400012f7983 */ /* 0x000ea20000300800 */
[----:B---3--:R-:W-:-:S06]  /*18d20*/  PRMT R10, RZ, 0x7610, R10 ;  /* 0x00007610ff0a7816 */ /* 0x008fcc000000000a */
[----:B------:R0:W3:Y:S01]  /*18d30*/  @!P1 LDG.E.U8 R10, desc[UR20][R18.64] ;  /* 0x00000014120a9981 */ /* 0x0000e2000c1e1100 */
[----:B----4-:R-:W-:Y:S01]  /*18d40*/  PRMT R83, RZ, 0x7610, R83 ;  /* 0x00007610ff537816 */ /* 0x010fe20000000053 */
[----:B0-----:R-:W-:Y:S02]  /*18d50*/  VIADD R19, R0, 0x7e ;  /* 0x0000007e00137836 */ /* 0x001fe40000000000 */
[----:B------:R-:W-:-:S03]  /*18d60*/  @!P6 IMAD.MOV.U32 R18, RZ, RZ, R53 ;  /* 0x000000ffff12e224 */ /* 0x000fc600078e0035 */
[----:B------:R-:W-:Y:S01]  /*18d70*/  ISETP.GE.AND P1, PT, R19, RZ, PT ;  /* 0x000000ff1300720c */ /* 0x000fe20003f26270 */
[----:B------:R-:W-:-:S05]  /*18d80*/  @!P6 IMAD.MOV.U32 R19, RZ, RZ, R59 ;  /* 0x000000ffff13e224 */ /* 0x000fca00078e003b */
[----:B------:R0:W4:Y:S02]  /*18d90*/  @!P6 LDG.E.U8 R83, desc[UR20][R18.64] ;  /* 0x000000141253e981 */ /* 0x000124000c1e1100 */
[----:B0-----:R-:W-:Y:S02]  /*18da0*/  @!P6 IMAD.MOV.U32 R18, RZ, RZ, R77 ;  /* 0x000000ffff12e224 */ /* 0x001fe400078e004d */
[----:B------:R-:W-:Y:S01]  /*18db0*/  @!P6 IMAD.MOV.U32 R19, RZ, RZ, R65 ;  /* 0x000000ffff13e224 */ /* 0x000fe200078e0041 */
[----:B--2---:R-:W-:-:S06]  /*18dc0*/  PRMT R89, RZ, 0x7610, R89 ;  /* 0x00007610ff597816 */ /* 0x004fcc0000000059 */
[----:B------:R-:W2:Y:S04]  /*18dd0*/  @!P6 LDG.E.U8 R89, desc[UR20][R18.64] ;  /* 0x000000141259e981 */ /* 0x000ea8000c1e1100 */
[----:B---3--:R0:W-:Y:S04]  /*18de0*/  STL [R1+0xd4], R10 ;  /* 0x0000d40a01007387 */ /* 0x0081e80000100800 */
[----:B0-----:R-:W3:Y:S04]  /*18df0*/  LDL.LU R10, [R1+0x1160] ;  /* 0x00116000010a7983 */ /* 0x001ee80000300800 */
[----:B------:R-:W3:Y:S04]  /*18e00*/  LDL.LU R59, [R1+0x115c] ;  /* 0x00115c00013b7983 */ /* 0x000ee80000300800 */
[----:B------:R-:W3:Y:S04]  /*18e10*/  LDL.LU R53, [R1+0x1158] ;  /* 0x0011580001357983 */ /* 0x000ee80000300800 */
[----:B----4-:R0:W-:Y:S04]  /*18e20*/  STL [R1+0x10c], R83 ;  /* 0x00010c5301007387 */ /* 0x0101e80000100800 */
[----:B0-----:R-:W4:Y:S04]  /*18e30*/  LDL.LU R83, [R1+0x1154] ;  /* 0x0011540001537983 */ /* 0x001f280000300800 */
[----:B------:R-:W3:Y:S04]  /*18e40*/  LDL.LU R65, [R1+0x1150] ;  /* 0x0011500001417983 */ /* 0x000ee80000300800 */
[----:B------:R-:W3:Y:S04]  /*18e50*/  LDL.LU R77, [R1+0x114c] ;  /* 0x00114c00014d7983 */ /* 0x000ee80000300800 */
[----:B--2---:R0:W-:Y:S04]  /*18e60*/  STL [R1+0xd0], R89 ;  /* 0x0000d05901007387 */ /* 0x0041e80000100800 */
[----:B0-----:R-:W2:Y:S04]  /*18e70*/  LDL.LU R89, [R1+0x1148] ;  /* 0x0011480001597983 */ /* 0x001ea80000300800 */
[----:B------:R-:W2:Y:S04]  /*18e80*/  LDL R18, [R1+0x3cc] ;  /* 0x0003cc0001127983 */ /* 0x000ea80000100800 */
[----:B------:R-:W2:Y:S01]  /*18e90*/  LDL R19, [R1+0x3d0] ;  /* 0x0003d00001137983 */ /* 0x000ea20000100800 */
[----:B------:R-:W-:-:S02]  /*18ea0*/  PRMT R15, RZ, 0x7610, R15 ;  /* 0x00007610ff0f7816 */ /* 0x000fc4000000000f */
[----:B--2---:R-:W-:-:S04]  /*18eb0*/  @P0 LOP3.LUT R19, R19, R18, RZ, 0x3c, !PT ;  /* 0x0000001213130212 */ /* 0x004fc800078e3cff */
[----:B------:R-:W-:-:S04]  /*18ec0*/  @P0 LOP3.LUT R18, R19, R18, RZ, 0x3c, !PT ;  /* 0x0000001213120212 */ /* 0x000fc800078e3cff */
[----:B------:R-:W-:-:S05]  /*18ed0*/  @P0 LOP3.LUT R19, R19, R18, RZ, 0x3c, !PT ;  /* 0x0000001213130212 */ /* 0x000fca00078e3cff */
[----:B------:R0:W2:Y:S04]  /*18ee0*/  @P0 LDG.E.U8 R15, desc[UR20][R18.64] ;  /* 0x00000014120f0981 */ /* 0x0000a8000c1e1100 */
[----:B------:R-:W0:Y:S04]  /*18ef0*/  LDL R18, [R1+0x42c] ;  /* 0x00042c0001127983 */ /* 0x000e280000100800 */
[----:B------:R-:W0:Y:S01]  /*18f00*/  LDL R19, [R1+0x430] ;  /* 0x0004300001137983 */ /* 0x000e220000100800 */
[----:B----4-:R-:W-:Y:S02]  /*18f10*/  PRMT R83, RZ, 0x7610, R83 ;  /* 0x00007610ff537816 */ /* 0x010fe40000000053 */
[----:B0-----:R-:W-:-:S04]  /*18f20*/  @P0 LOP3.LUT R19, R19, R18, RZ, 0x3c, !PT ;  /* 0x0000001213130212 */ /* 0x001fc800078e3cff */
[----:B------:R-:W-:-:S04]  /*18f30*/  @P0 LOP3.LUT R18, R19, R18, RZ, 0x3c, !PT ;  /* 0x0000001213120212 */ /* 0x000fc800078e3cff */
[----:B------:R-:W-:-:S05]  /*18f40*/  @P0 LOP3.LUT R19, R19, R18, RZ, 0x3c, !PT ;  /* 0x0000001213130212 */ /* 0x000fca00078e3cff */
[----:B------:R-:W4:Y:S04]  /*18f50*/  @P0 LDG.E.U8 R83, desc[UR20][R18.64] ;  /* 0x0000001412530981 */ /* 0x000f28000c1e1100 */
[----:B--2---:R0:W-:Y:S04]  /*18f60*/  STL [R1+0xcc], R15 ;  /* 0x0000cc0f01007387 */ /* 0x0041e80000100800 */
[----:B0-----:R-:W2:Y:S04]  /*18f70*/  LDL R15, [R1+0x66c] ;  /* 0x00066c00010f7983 */ /* 0x001ea80000100800 */
[----:B----4-:R0:W-:Y:S04]  /*18f80*/  STL [R1+0xb0], R83 ;  /* 0x0000b05301007387 */ /* 0x0101e80000100800 */
[----:B0-----:R-:W4:Y:S04]  /*18f90*/  LDL.LU R83, [R1+0x1144] ;  /* 0x0011440001537983 */ /* 0x001f280000300800 */
[----:B------:R-:W2:Y:S04]  /*18fa0*/  LDL R18, [R1+0x46c] ;  /* 0x00046c0001127983 */ /* 0x000ea80000100800 */
[----:B------:R-:W2:Y:S01]  /*18fb0*/  LDL R19, [R1+0x470] ;  /* 0x0004700001137983 */ /* 0x000ea20000100800 */
[----:B------:R-:W-:-:S02]  /*18fc0*/  PRMT R89, RZ, 0x7610, R89 ;  /* 0x00007610ff597816 */ /* 0x000fc40000000059 */
[----:B--2---:R-:W-:-:S04]  /*18fd0*/  @P0 LOP3.LUT R19, R19, R18, RZ, 0x3c, !PT ;  /* 0x0000001213130212 */ /* 0x004fc800078e3cff */
[----:B------:R-:W-:-:S04]  /*18fe0*/  @P0 LOP3.LUT R18, R19, R18, RZ, 0x3c, !PT ;  /* 0x0000001213120212 */ /* 0x000fc800078e3cff */
[----:B------:R-:W-:-:S05]  /*18ff0*/  @P0 LOP3.LUT R19, R19, R18, RZ, 0x3c, !PT ;  /* 0x0000001213130212 */ /* 0x000fca00078e3cff */
[----:B------:R-:W2:Y:S04]  /*19000*/  @P0 LDG.E.U8 R89, desc[UR20][R18.64] ;  /* 0x0000001412590981 */ /* 0x000ea8000c1e1100 */
[----:B--2---:R0:W-:Y:S04]  /*19010*/  STL [R1+0x94], R89 ;  /* 0x0000945901007387 */ /* 0x0041e80000100800 */
[----:B0-----:R-:W2:Y:S04]  /*19020*/  LDL.LU R89, [R1+0x1140] ;  /* 0x0011400001597983 */ /* 0x001ea80000300800 */
[----:B------:R-:W2:Y:S04]  /*19030*/  LDL R18, [R1+0x4ac] ;  /* 0x0004ac0001127983 */ /* 0x000ea80000100800 */
[----:B------:R-:W2:Y:S01]  /*19040*/  LDL R19, [R1+0x4b0] ;  /* 0x0004b00001137983 */ /* 0x000ea20000100800 */
[----:B----4-:R-:W-:-:S02]  /*19050*/  PRMT R83, RZ, 0x7610, R83 ;  /* 0x00007610ff537816 */ /* 0x010fc40000000053 */
[----:B--2---:R-:W-:-:S04]  /*19060*/  @P0 LOP3.LUT R19, R19, R18, RZ, 0x3c, !PT ;  /* 0x0000001213130212 */ /* 0x004fc800078e3cff */
[----:B------:R-:W-:-:S04]  /*19070*/  @P0 LOP3.LUT R18, R19, R18, RZ, 0x3c, !PT ;  /* 0x0000001213120212 */ /* 0x000fc800078e3cff */
[----:B------:R-:W-:-:S05]  /*19080*/  @P0 LOP3.LUT R19, R19, R18, RZ, 0x3c, !PT ;  /* 0x0000001213130212 */ /* 0x000fca00078e3cff */
[----:B------:R-:W2:Y:S04]  /*19090*/  @P0 LDG.E.U8 R83, desc[UR20][R18.64] ;  /* 0x0000001412530981 */ /* 0x000ea8000c1e1100 */
[----:B--2---:R0:W-:Y:S04]  /*190a0*/  STL [R1+0x78], R83 ;  /* 0x0000785301007387 */ /* 0x0041e80000100800 */
[----:B0-----:R-:W2:Y:S04]  /*190b0*/  LDL.LU R83, [R1+0x113c] ;  /* 0x00113c0001537983 */ /* 0x001ea80000300800 */
[----:B------:R-:W4:Y:S04]  /*190c0*/  LDL R18, [R1+0x4ec] ;  /* 0x0004ec0001127983 */ /* 0x000f280000100800 */
[----:B------:R-:W4:Y:S01]  /*190d0*/  LDL R19, [R1+0x4f0] ;  /* 0x0004f00001137983 */ /* 0x000f220000100800 */
[----:B------:R-:W-:-:S02]  /*190e0*/  PRMT R89, RZ, 0x7610, R89 ;  /* 0x00007610ff597816 */ /* 0x000fc40000000059 */
[----:B----4-:R-:W-:-:S04]  /*190f0*/  @P0 LOP3.LUT R19, R19, R18, RZ, 0x3c, !PT ;  /* 0x0000001213130212 */ /* 0x010fc800078e3cff */
[----:B------:R-:W-:-:S04]  /*19100*/  @P0 LOP3.LUT R18, R19, R18, RZ, 0x3c, !PT ;  /* 0x0000001213120212 */ /* 0x000fc800078e3cff */
[----:B------:R-:W-:-:S05]  /*19110*/  @P0 LOP3.LUT R19, R19, R18, RZ, 0x3c, !PT ;  /* 0x0000001213130212 */ /* 0x000fca00078e3cff */
[----:B------:R-:W4:Y:S04]  /*19120*/  @P0 LDG.E.U8 R89, desc[UR20][R18.64] ;  /* 0x0000001412590981 */ /* 0x000f28000c1e1100 */
[----:B----4-:R0:W-:Y:S04]  /*19130*/  STL [R1+0x5c], R89 ;  /* 0x00005c5901007387 */ /* 0x0101e80000100800 */
[----:B0-----:R-:W4:Y:S04]  /*19140*/  LDL.LU R89, [R1+0x1138] ;  /* 0x0011380001597983 */ /* 0x001f280000300800 */
[----:B------:R-:W3:Y:S04]  /*19150*/  LDL R18, [R1+0x52c] ;  /* 0x00052c0001127983 */ /* 0x000ee80000100800 */
[----:B------:R-:W3:Y:S01]  /*19160*/  LDL R19, [R1+0x530] ;  /* 0x0005300001137983 */ /* 0x000ee20000100800 */
[----:B--2---:R-:W-:-:S02]  /*19170*/  PRMT R83, RZ, 0x7610, R83 ;  /* 0x00007610ff537816 */ /* 0x004fc40000000053 */
[----:B---3--:R-:W-:-:S04]  /*19180*/  @P0 LOP3.LUT R19, R19, R18, RZ, 0x3c, !PT ;  /* 0x0000001213130212 */ /* 0x008fc800078e3cff */
[----:B------:R-:W-:-:S04]  /*19190*/  @P0 LOP3.LUT R18, R19, R18, RZ, 0x3c, !PT ;  /* 0x0000001213120212 */ /* 0x000fc800078e3cff */
[----:B------:R-:W-:-:S05]  /*191a0*/  @P0 LOP3.LUT R19, R19, R18, RZ, 0x3c, !PT ;  /* 0x0000001213130212 */ /* 0x000fca00078e3cff */
[----:B------:R-:W2:Y:S04]  /*191b0*/  @P0 LDG.E.U8 R83, desc[UR20][R18.64] ;  /* 0x0000001412530981 */ /* 0x000ea8000c1e1100 */
[----:B--2---:R0:W-:Y:S04]  /*191c0*/  STL [R1+0x40], R83 ;  /* 0x0000405301007387 */ /* 0x0041e80000100800 */
[----:B0-----:R-:W2:Y:S04]  /*191d0*/  LDL.LU R83, [R1+0x1134] ;  /* 0x0011340001537983 */ /* 0x001ea80000300800 */
[----:B------:R-:W3:Y:S04]  /*191e0*/  LDL R18, [R1+0x56c] ;  /* 0x00056c0001127983 */ /* 0x000ee80000100800 */
[----:B------:R-:W3:Y:S01]  /*191f0*/  LDL R19, [R1+0x570] ;  /* 0x0005700001137983 */ /* 0x000ee20000100800 */
[----:B----4-:R-:W-:-:S02]  /*19200*/  PRMT R89, RZ, 0x7610, R89 ;  /* 0x00007610ff597816 */ /* 0x010fc40000000059 */
[----:B---3--:R-:W-:-:S04]  /*19210*/  @P0 LOP3.LUT R19, R19, R18, RZ, 0x3c, !PT ;  /* 0x0000001213130212 */ /* 0x008fc800078e3cff */
[----:B------:R-:W-:-:S04]  /*19220*/  @P0 LOP3.LUT R18, R19, R18, RZ, 0x3c, !PT ;  /* 0x0000001213120212 */ /* 0x000fc800078e3cff */
[----:B------:R-:W-:-:S05]  /*19230*/  @P0 LOP3.LUT R19, R19, R18, RZ, 0x3c, !PT ;  /* 0x0000001213130212 */ /* 0x000fca00078e3cff */
[----:B------:R-:W3:Y:S04]  /*19240*/  @P0 LDG.E.U8 R89, desc[UR20][R18.64] ;  /* 0x0000001412590981 */ /* 0x000ee8000c1e1100 */
[----:B---3--:R0:W-:Y:S04]  /*19250*/  STL [R1+0x24], R89 ;  /* 0x0000245901007387 */ /* 0x0081e80000100800 */
[----:B0-----:R-:W3:Y:S04]  /*19260*/  LDL.LU R89, [R1+0x1130] ;  /* 0x0011300001597983 */ /* 0x001ee80000300800 */
[----:B------:R-:W4:Y:S04]  /*19270*/  LDL R18, [R1+0x5ac] ;  /* 0x0005ac0001127983 */ /* 0x000f280000100800 */
[----:B------:R-:W4:Y:S01]  /*19280*/  LDL R19, [R1+0x5b0] ;  /* 0x0005b00001137983 */ /* 0x000f220000100800 */
[----:B--2---:R-:W-:-:S02]  /*19290*/  PRMT R83, RZ, 0x7610, R83 ;  /* 0x00007610ff537816 */ /* 0x004fc40000000053 */
[----:B----4-:R-:W-:-:S04]  /*192a0*/  @P0 LOP3.LUT R19, R19, R18, RZ, 0x3c, !PT ;  /* 0x0000001213130212 */ /* 0x010fc800078e3cff */
[----:B------:R-:W-:-:S04]  /*192b0*/  @P0 LOP3.LUT R18, R19, R18, RZ, 0x3c, !PT ;  /* 0x0000001213120212 */ /* 0x000fc800078e3cff */
[----:B------:R-:W-:-:S05]  /*192c0*/  @P0 LOP3.LUT R19, R19, R18, RZ, 0x3c, !PT ;  /* 0x0000001213130212 */ /* 0x000fca00078e3cff */
[----:B------:R-:W2:Y:S04]  /*192d0*/  @P0 LDG.E.U8 R83, desc[UR20][R18.64] ;  /* 0x0000001412530981 */ /* 0x000ea8000c1e1100 */
[----:B--2---:R0:W-:Y:S04]  /*192e0*/  STL [R1+0xc], R83 ;  /* 0x00000c5301007387 */ /* 0x0041e80000100800 */
[----:B0-----:R-:W2:Y:S04]  /*192f0*/  LDL.LU R83, [R1+0x112c] ;  /* 0x00112c0001537983 */ /* 0x001ea80000300800 */
[----:B------:R-:W4:Y:S04]  /*19300*/  LDL R18, [R1+0x5ec] ;  /* 0x0005ec0001127983 */ /* 0x000f280000100800 */
[----:B------:R-:W4:Y:S01]  /*19310*/  LDL R19, [R1+0x5f0] ;  /* 0x0005f00001137983 */ /* 0x000f220000100800 */
[----:B---3--:R-:W-:-:S02]  /*19320*/  PRMT R89, RZ, 0x7610, R89 ;  /* 0x00007610ff597816 */ /* 0x008fc40000000059 */
[----:B----4-:R-:W-:-:S04]  /*19330*/  @P0 LOP3.LUT R19, R19, R18, RZ, 0x3c, !PT ;  /* 0x0000001213130212 */ /* 0x010fc800078e3cff */
[----:B------:R-:W-:-:S04]  /*19340*/  @P0 LOP3.LUT R18, R19, R18, RZ, 0x3c, !PT ;  /* 0x0000001213120212 */ /* 0x000fc800078e3cff */
[----:B------:R-:W-:-:S05]  /*19350*/  @P0 LOP3.LUT R19, R19, R18, RZ, 0x3c, !PT ;  /* 0x0000001213130212 */ /* 0x000fca00078e3cff */
[----:B------:R0:W3:Y:S04]  /*19360*/  @P0 LDG.E.U8 R89, desc[UR20][R18.64] ;  /* 0x0000001412590981 */ /* 0x0000e8000c1e1100 */
[----:B------:R-:W0:Y:S04]  /*19370*/  LDL R18, [R1+0x62c] ;  /* 0x00062c0001127983 */ /* 0x000e280000100800 */
[----:B------:R-:W0:Y:S01]  /*19380*/  LDL R19, [R1+0x630] ;  /* 0x0006300001137983 */ /* 0x000e220000100800 */
[----:B--2---:R-:W-:Y:S02]  /*19390*/  PRMT R83, RZ, 0x7610, R83 ;  /* 0x00007610ff537816 */ /* 0x004fe40000000053 */
[----:B0-----:R-:W-:-:S04]  /*193a0*/  @P0 LOP3.LUT R19, R19, R18, RZ, 0x3c, !PT ;  /* 0x0000001213130212 */ /* 0x001fc800078e3cff */
[----:B------:R-:W-:-:S04]  /*193b0*/  @P0 LOP3.LUT R18, R19, R18, RZ, 0x3c, !PT ;  /* 0x0000001213120212 */ /* 0x000fc800078e3cff */
[----:B------:R-:W-:-:S05]  /*193c0*/  @P0 LOP3.LUT R19, R19, R18, RZ, 0x3c, !PT ;  /* 0x0000001213130212 */ /* 0x000fca00078e3cff */
[----:B------:R0:W2:Y:S01]  /*193d0*/  @P0 LDG.E.U8 R83, desc[UR20][R18.64] ;  /* 0x0000001412530981 */ /* 0x0000a2000c1e1100 */
[----:B------:R-:W-:-:S03]  /*193e0*/  PRMT R77, RZ, 0x7610, R77 ;  /* 0x00007610ff4d7816 */ /* 0x000fc6000000004d */
[----:B---3--:R1:W-:Y:S01]  /*193f0*/  STL [R1+0xf80], R89 ;  /* 0x000f805901007387 */ /* 0x0083e20000100800 */
[----:B0-----:R-:W-:Y:S02]  /*19400*/  @P0 IMAD.MOV.U32 R18, RZ, RZ, R53 ;  /* 0x000000ffff120224 */ /* 0x001fe400078e0035 */
[----:B------:R-:W-:Y:S01]  /*19410*/  @P0 IMAD.MOV.U32 R19, RZ, RZ, R15 ;  /* 0x000000ffff130224 */ /* 0x000fe200078e000f */
[----:B-1----:R-:W3:Y:S04]  /*19420*/  LDL R89, [R1+0x3d8] ;  /* 0x0003d80001597983 */ /* 0x002ee80000100800 */
[----:B------:R0:W4:Y:S04]  /*19430*/  @P0 LDG.E.U8 R77, desc[UR20][R18.64] ;  /* 0x00000014124d0981 */ /* 0x000128000c1e1100 */
[----:B--2---:R-:W-:Y:S04]  /*19440*/  STL [R1+0xf84], R83 ;  /* 0x000f845301007387 */ /* 0x004fe80000100800 */
[----:B------:R-:W2:Y:S04]  /*19450*/  LDL.LU R53, [R1+0x1128] ;  /* 0x0011280001357983 */ /* 0x000ea80000300800 */
[----:B------:R-:W0:Y:S04]  /*19460*/  LDL R18, [R1+0x6ac] ;  /* 0x0006ac0001127983 */ /* 0x000e280000100800 */
[----:B------:R-:W0:Y:S01]  /*19470*/  LDL R19, [R1+0x6b0] ;  /* 0x0006b00001137983 */ /* 0x000e220000100800 */
[----:B------:R-:W-:-:S03]  /*19480*/  PRMT R71, RZ, 0x7610, R71 ;  /* 0x00007610ff477816 */ /* 0x000fc60000000047 */
[----:B------:R-:W2:Y:S01]  /*19490*/  LDL R15, [R1+0x438] ;  /* 0x00043800010f7983 */ /* 0x000ea20000100800 */
[----:B0-----:R-:W-:-:S04]  /*194a0*/  @P0 LOP3.LUT R19, R19, R18, RZ, 0x3c, !PT ;  /* 0x0000001213130212 */ /* 0x001fc800078e3cff */
[----:B------:R-:W-:-:S04]  /*194b0*/  @P0 LOP3.LUT R18, R19, R18, RZ, 0x3c, !PT ;  /* 0x0000001213120212 */ /* 0x000fc800078e3cff */
[----:B------:R-:W-:-:S05]  /*194c0*/  @P0 LOP3.LUT R19, R19, R18, RZ, 0x3c, !PT ;  /* 0x0000001213130212 */ /* 0x000fca00078e3cff */
[----:B------:R0:W2:Y:S04]  /*194d0*/  @P0 LDG.E.U8 R71, desc[UR20][R18.64] ;  /* 0x0000001412470981 */ /* 0x0000a8000c1e1100 */
[----:B----4-:R1:W-:Y:S04]  /*194e0*/  STL [R1+0xf88], R77 ;  /* 0x000f884d01007387 */ /* 0x0103e80000100800 */
[----:B------:R-:W4:Y:S01]  /*194f0*/  LDL R19, [R1+0x6ec] ;  /* 0x0006ec0001137983 */ /* 0x000f220000100800 */
[----:B0-----:R-:W-:-:S03]  /*19500*/  @P0 IMAD.MOV.U32 R18, RZ, RZ, R82 ;  /* 0x000000ffff120224 */ /* 0x001fc600078e0052 */
[----:B-1----:R-:W3:Y:S01]  /*19510*/  LDL R77, [R1+0x478] ;  /* 0x00047800014d7983 */ /* 0x002ee20000100800 */
[----:B------:R-:W-:-:S03]  /*19520*/  PRMT R65, RZ, 0x7610, R65 ;  /* 0x00007610ff417816 */ /* 0x000fc60000000041 */
[----:B--2---:R0:W-:Y:S04]  /*19530*/  STL [R1+0xf8c], R71 ;  /* 0x000f8c4701007387 */ /* 0x0041e80000100800 */
[----:B0-----:R-:W2:Y:S04]  /*19540*/  LDL R71, [R1+0x3d4] ;  /* 0x0003d40001477983 */ /* 0x001ea80000100800 */
[----:B------:R-:W2:Y:S01]  /*19550*/  LDL.LU R82, [R1+0x1124] ;  /* 0x0011240001527983 */ /* 0x000ea20000300800 */
[----:B------:R-:W-:-:S03]  /*19560*/  PRMT R59, RZ, 0x7610, R59 ;  /* 0x00007610ff3b7816 */ /* 0x000fc6000000003b */
[----:B----4-:R0:W4:Y:S01]  /*19570*/  @P0 LDG.E.U8 R65, desc[UR20][R18.64] ;  /* 0x0000001412410981 */ /* 0x010122000c1e1100 */
[----:B------:R-:W-:Y:S01]  /*19580*/  PRMT R53, RZ, 0x7610, R53 ;  /* 0x00007610ff357816 */ /* 0x000fe20000000035 */
[----:B0-----:R-:W-:Y:S02]  /*19590*/  @P0 IMAD.MOV.U32 R18, RZ, RZ, R58 ;  /* 0x000000ffff120224 */ /* 0x001fe400078e003a */
[----:B------:R-:W-:-:S05]  /*195a0*/  @P0 IMAD.MOV.U32 R19, RZ, RZ, R45 ;  /* 0x000000ffff130224 */ /* 0x000fca00078e002d */
[----:B------:R0:W4:Y:S01]  /*195b0*/  @P0 LDG.E.U8 R59, desc[UR20][R18.64] ;  /* 0x00000014123b0981 */ /* 0x000122000c1e1100 */
[----:B------:R-:W-:Y:S01]  /*195c0*/  PRMT R47, RZ, 0x7610, R47 ;  /* 0x00007610ff2f7816 */ /* 0x000fe2000000002f */
[----:B0-----:R-:W-:Y:S02]  /*195d0*/  @P0 IMAD.MOV.U32 R18, RZ, RZ, R52 ;  /* 0x000000ffff120224 */ /* 0x001fe400078e0034 */
[----:B------:R-:W-:-:S05]  /*195e0*/  @P0 IMAD.MOV.U32 R19, RZ, RZ, R88 ;  /* 0x000000ffff130224 */ /* 0x000fca00078e0058 */
[----:B------:R0:W4:Y:S02]  /*195f0*/  @P0 LDG.E.U8 R53, desc[UR20][R18.64] ;  /* 0x0000001412350981 */ /* 0x000124000c1e1100 */
[----:B0-----:R-:W-:Y:S02]  /*19600*/  @P0 IMAD.MOV.U32 R18, RZ, RZ, R76 ;  /* 0x000000ffff120224 */ /* 0x001fe400078e004c */
[----:B------:R-:W-:-:S05]  /*19610*/  @P0 IMAD.MOV.U32 R19, RZ, RZ, R70 ;  /* 0x000000ffff130224 */ /* 0x000fca00078e0046 */
[----:B------:R3:W4:Y:S02]  /*19620*/  @P0 LDG.E.U8 R47, desc[UR20][R18.64] ;  /* 0x00000014122f0981 */ /* 0x000724000c1e1100 */
[----:B---3--:R-:W-:Y:S02]  /*19630*/  @P0 IMAD.MOV.U32 R18, RZ, RZ, R89 ;  /* 0x000000ffff120224 */ /* 0x008fe400078e0059 */
[----:B--2---:R-:W-:Y:S01]  /*19640*/  @P0 IMAD.MOV.U32 R19, RZ, RZ, R71 ;  /* 0x000000ffff130224 */ /* 0x004fe200078e0047 */
[----:B------:R-:W-:-:S06]  /*19650*/  PRMT R82, RZ, 0x7610, R82 ;  /* 0x00007610ff527816 */ /* 0x000fcc0000000052 */
[----:B------:R-:W2:Y:S04]  /*19660*/  @P0 LDG.E.U8 R82, desc[UR20][R18.64] ;  /* 0x0000001412520981 */ /* 0x000ea8000c1e1100 */
[----:B----4-:R0:W-:Y:S04]  /*19670*/  STL [R1+0xf90], R65 ;  /* 0x000f904101007387 */ /* 0x0101e80000100800 */
[----:B------:R-:W3:Y:S04]  /*19680*/  LDL.LU R45, [R1+0x1120] ;  /* 0x00112000012d7983 */ /* 0x000ee80000300800 */
[----:B------:R-:W4:Y:S04]  /*19690*/  LDL.LU R58, [R1+0x111c] ;  /* 0x00111c00013a7983 */ /* 0x000f280000300800 */
[----:B------:R-:W-:Y:S04]  /*196a0*/  STL [R1+0xf94], R59 ;  /* 0x000f943b01007387 */ /* 0x000fe80000100800 */
[----:B------:R-:W3:Y:S04]  /*196b0*/  LDL.LU R88, [R1+0x1118] ;  /* 0x0011180001587983 */ /* 0x000ee80000300800 */
[----:B------:R-:W4:Y:S04]  /*196c0*/  LDL.LU R52, [R1+0x1114] ;  /* 0x0011140001347983 */ /* 0x000f280000300800 */
[----:B------:R-:W-:Y:S04]  /*196d0*/  STL [R1+0xf98], R53 ;  /* 0x000f983501007387 */ /* 0x000fe80000100800 */
[----:B------:R-:W4:Y:S04]  /*196e0*/  LDL.LU R70, [R1+0x1110] ;  /* 0x0011100001467983 */ /* 0x000f280000300800 */
[----:B------:R-:W4:Y:S04]  /*196f0*/  LDL.LU R76, [R1+0x110c] ;  /* 0x00110c00014c7983 */ /* 0x000f280000300800 */
[----:B0-----:R-:W4:Y:S04]  /*19700*/  LDL R65, [R1+0x5f8] ;  /* 0x0005f80001417983 */ /* 0x001f280000100800 */
[----:B------:R-:W-:Y:S04]  /*19710*/  STL [R1+0xf9c], R47 ;  /* 0x000f9c2f01007387 */ /* 0x000fe80000100800 */
[----:B------:R-:W4:Y:S04]  /*19720*/  LDL R71, [R1+0x634] ;  /* 0x0006340001477983 */ /* 0x000f280000100800 */
[----:B------:R-:W4:Y:S04]  /*19730*/  LDL R89, [R1+0x638] ;  /* 0x0006380001597983 */ /* 0x000f280000100800 */
[----:B--2---:R0:W-:Y:S04]  /*19740*/  STL [R1+0xc8], R82 ;  /* 0x0000c85201007387 */ /* 0x0041e80000100800 */
[----:B0-----:R-:W2:Y:S04]  /*19750*/  LDL.LU R82, [R1+0x1108] ;  /* 0x0011080001527983 */ /* 0x001ea80000300800 */
[----:B------:R-:W2:Y:S01]  /*19760*/  LDL R19, [R1+0x434] ;  /* 0x0004340001137983 */ /* 0x000ea20000100800 */
[----:B------:R-:W-:-:S03]  /*19770*/  @P0 IMAD.MOV.U32 R18, RZ, RZ, R15 ;  /* 0x000000ffff120224 */ /* 0x000fc600078e000f */
[----:B------:R-:W4:Y:S01]  /*19780*/  LDL R15, [R1+0x674] ;  /* 0x00067400010f7983 */ /* 0x000f220000100800 */
[----:B---3--:R-:W-:-:S06]  /*19790*/  PRMT R88, RZ, 0x7610, R88 ;  /* 0x00007610ff587816 */ /* 0x008fcc0000000058 */
[----:B--2---:R-:W2:Y:S01]  /*197a0*/  @P0 LDG.E.U8 R88, desc[UR20][R18.64] ;  /* 0x0000001412580981 */ /* 0x004ea2000c1e1100 */
[----:B------:R-:W-:-:S03]  /*197b0*/  PRMT R17, RZ, 0x7610, R17 ;  /* 0x00007610ff117816 */ /* 0x000fc60000000011 */
[----:B--2---:R0:W-:Y:S04]  /*197c0*/  STL [R1+0xac], R88 ;  /* 0x0000ac5801007387 */ /* 0x0041e80000100800 */
[----:B0-----:R-:W2:Y:S04]  /*197d0*/  LDL.LU R88, [R1+0x1104] ;  /* 0x0011040001587983 */ /* 0x001ea80000300800 */
[----:B------:R-:W3:Y:S01]  /*197e0*/  LDL R19, [R1+0x474] ;  /* 0x0004740001137983 */ /* 0x000ee20000100800 */
[----:B------:R-:W-:Y:S01]  /*197f0*/  @P0 IMAD.MOV.U32 R18, RZ, RZ, R77 ;  /* 0x000000ffff120224 */ /* 0x000fe200078e004d */
[----:B------:R-:W-:-:S02]  /*19800*/  PRMT R82, RZ, 0x7610, R82 ;  /* 0x00007610ff527816 */ /* 0x000fc40000000052 */
[----:B------:R-:W2:Y:S04]  /*19810*/  LDL R77, [R1+0x6b4] ;  /* 0x0006b400014d7983 */ /* 0x000ea80000100800 */
[----:B---3--:R0:W3:Y:S04]  /*19820*/  @P0 LDG.E.U8 R17, desc[UR20][R18.64] ;  /* 0x0000001412110981 */ /* 0x0080e8000c1e1100 */
[----:B------:R-:W0:Y:S04]  /*19830*/  LDL R18, [R1+0x4b4] ;  /* 0x0004b40001127983 */ /* 0x000e280000100800 */
[----:B------:R-:W0:Y:S02]  /*19840*/  LDL R19, [R1+0x4b8] ;  /* 0x0004b80001137983 */ /* 0x000e240000100800 */
[----:B0-----:R-:W-:-:S04]  /*19850*/  @P0 LOP3.LUT R19, R19, R18, RZ, 0x3c, !PT ;  /* 0x0000001213130212 */ /* 0x001fc800078e3cff */
[----:B------:R-:W-:-:S04]  /*19860*/  @P0 LOP3.LUT R18, R19, R18, RZ, 0x3c, !PT ;  /* 0x0000001213120212 */ /* 0x000fc800078e3cff */
[----:B------:R-:W-:-:S05]  /*19870*/  @P0 LOP3.LUT R19, R19, R18, RZ, 0x3c, !PT ;  /* 0x0000001213130212 */ /* 0x000fca00078e3cff */
[----:B------:R-:W2:Y:S04]  /*19880*/  @P0 LDG.E.U8 R82, desc[UR20][R18.64] ;  /* 0x0000001412520981 */ /* 0x000ea8000c1e1100 */
[----:B---3--:R0:W-:Y:S04]  /*19890*/  STL [R1+0x90], R17 ;  /* 0x0000901101007387 */ /* 0x0081e80000100800 */
[----:B0-----:R-:W3:Y:S04]  /*198a0*/  LDL R17, [R1+0x6b8] ;  /* 0x0006b80001117983 */ /* 0x001ee80000100800 */
        /* <DEDUP_REMOVED lines=35> */
[----:B------:R-:W2:Y:S01]  /*19ae0*/  @P0 LDG.E.U8 R82, desc[UR20][R18.64] ;  /* 0x0000001412520981 */ /* 0x000ea2000c1e1100 */
[----:B------:R-:W-:-:S03]  /*19af0*/  PRMT R88, RZ, 0x7610, R88 ;  /* 0x00007610ff587816 */ /* 0x000fc60000000058 */
[----:B--2---:R0:W-:Y:S04]  /*19b00*/  STL [R1+0x8], R82 ;  /* 0x0000085201007387 */ /* 0x0041e80000100800 */
[----:B0-----:R-:W2:Y:S04]  /*19b10*/  LDL.LU R82, [R1+0x10f0] ;  /* 0x0010f00001527983 */ /* 0x001ea80000300800 */
[----:B------:R-:W3:Y:S01]  /*19b20*/  LDL R19, [R1+0x5f4] ;  /* 0x0005f40001137983 */ /* 0x000ee20000100800 */
[----:B----4-:R-:W-:Y:S01]  /*19b30*/  @P0 IMAD.MOV.U32 R18, RZ, RZ, R65 ;  /* 0x000000ffff120224 */ /* 0x010fe200078e0041 */
[----:B--2---:R-:W-:-:S04]  /*19b40*/  PRMT R82, RZ, 0x7610, R82 ;  /* 0x00007610ff527816 */ /* 0x004fc80000000052 */
[----:B---3--:R0:W2:Y:S02]  /*19b50*/  @P0 LDG.E.U8 R88, desc[UR20][R18.64] ;  /* 0x0000001412580981 */ /* 0x0080a4000c1e1100 */
[----:B0-----:R-:W-:Y:S02]  /*19b60*/  @P0 IMAD.MOV.U32 R18, RZ, RZ, R89 ;  /* 0x000000ffff120224 */ /* 0x001fe400078e0059 */
[----:B------:R-:W-:-:S05]  /*19b70*/  @P0 IMAD.MOV.U32 R19, RZ, RZ, R71 ;  /* 0x000000ffff130224 */ /* 0x000fca00078e0047 */
[----:B------:R0:W3:Y:S02]  /*19b80*/  @P0 LDG.E.U8 R82, desc[UR20][R18.64] ;  /* 0x0000001412520981 */ /* 0x0000e4000c1e1100 */
[----:B0-----:R-:W-:Y:S02]  /*19b90*/  @P0 IMAD.MOV.U32 R18, RZ, RZ, R52 ;  /* 0x000000ffff120224 */ /* 0x001fe400078e0034 */
[----:B--2---:R0:W-:Y:S04]  /*19ba0*/  STL [R1+0xf7c], R88 ;  /* 0x000f7c5801007387 */ /* 0x0041e80000100800 */
[----:B---3--:R-:W-:Y:S04]  /*19bb0*/  STL [R1+0xfa0], R82 ;  /* 0x000fa05201007387 */ /* 0x008fe80000100800 */
[----:B------:R-:W2:Y:S01]  /*19bc0*/  LDL.LU R52, [R1+0x10ec] ;  /* 0x0010ec0001347983 */ /* 0x000ea20000300800 */
[----:B------:R-:W-:Y:S01]  /*19bd0*/  PRMT R76, RZ, 0x7610, R76 ;  /* 0x00007610ff4c7816 */ /* 0x000fe2000000004c */
[----:B------:R-:W-:Y:S01]  /*19be0*/  @P0 IMAD.MOV.U32 R19, RZ, RZ, R15 ;  /* 0x000000ffff130224 */ /* 0x000fe200078e000f */
[----:B------:R-:W-:Y:S01]  /*19bf0*/  PRMT R70, RZ, 0x7610, R70 ;  /* 0x00007610ff467816 */ /* 0x000fe20000000046 */
[----:B------:R-:W3:Y:S04]  /*19c00*/  LDL R89, [R1+0x43c] ;  /* 0x00043c0001597983 */ /* 0x000ee80000100800 */
[----:B------:R1:W4:Y:S01]  /*19c10*/  @P0 LDG.E.U8 R76, desc[UR20][R18.64] ;  /* 0x00000014124c0981 */ /* 0x000322000c1e1100 */
[----:B------:R-:W-:-:S02]  /*19c20*/  PRMT R64, RZ, 0x7610, R64 ;  /* 0x00007610ff407816 */ /* 0x000fc40000000040 */
[----:B------:R-:W-:Y:S01]  /*19c30*/  PRMT R58, RZ, 0x7610, R58 ;  /* 0x00007610ff3a7816 */ /* 0x000fe2000000003a */
[----:B------:R-:W3:Y:S01]  /*19c40*/  LDL R15, [R1+0x440] ;  /* 0x00044000010f7983 */ /* 0x000ee20000100800 */
[----:B-1----:R-:W-:Y:S02]  /*19c50*/  @P0 IMAD.MOV.U32 R18, RZ, RZ, R17 ;  /* 0x000000ffff120224 */ /* 0x002fe400078e0011 */
[----:B------:R-:W-:-:S05]  /*19c60*/  @P0 IMAD.MOV.U32 R19, RZ, RZ, R77 ;  /* 0x000000ffff130224 */ /* 0x000fca00078e004d */
[----:B------:R1:W3:Y:S02]  /*19c70*/  @P0 LDG.E.U8 R70, desc[UR20][R18.64] ;  /* 0x0000001412460981 */ /* 0x0002e4000c1e1100 */
[----:B-1----:R-:W-:Y:S02]  /*19c80*/  @P0 IMAD.MOV.U32 R18, RZ, RZ, R63 ;  /* 0x000000ffff120224 */ /* 0x002fe400078e003f */
[----:B------:R-:W-:-:S05]  /*19c90*/  @P0 IMAD.MOV.U32 R19, RZ, RZ, R51 ;  /* 0x000000ffff130224 */ /* 0x000fca00078e0033 */
[----:B------:R1:W3:Y:S02]  /*19ca0*/  @P0 LDG.E.U8 R64, desc[UR20][R18.64] ;  /* 0x0000001412400981 */ /* 0x0002e4000c1e1100 */
[----:B-1----:R-:W-:Y:S02]  /*19cb0*/  @P0 IMAD.MOV.U32 R18, RZ, RZ, R69 ;  /* 0x000000ffff120224 */ /* 0x002fe400078e0045 */
[----:B------:R-:W-:-:S05]  /*19cc0*/  @P0 IMAD.MOV.U32 R19, RZ, RZ, R57 ;  /* 0x000000ffff130224 */ /* 0x000fca00078e0039 */
[----:B------:R1:W3:Y:S02]  /*19cd0*/  @P0 LDG.E.U8 R58, desc[UR20][R18.64] ;  /* 0x00000014123a0981 */ /* 0x0002e4000c1e1100 */
[----:B-1----:R-:W-:Y:S02]  /*19ce0*/  @P0 IMAD.MOV.U32 R18, RZ, RZ, R93 ;  /* 0x000000ffff120224 */ /* 0x002fe400078e005d */
[----:B------:R-:W-:Y:S01]  /*19cf0*/  @P0 IMAD.MOV.U32 R19, RZ, RZ, R75 ;  /* 0x000000ffff130224 */ /* 0x000fe200078e004b */
[----:B--2---:R-:W-:-:S06]  /*19d00*/  PRMT R52, RZ, 0x7610, R52 ;  /* 0x00007610ff347816 */ /* 0x004fcc0000000034 */
[----:B------:R1:W2:Y:S04]  /*19d10*/  @P0 LDG.E.U8 R52, desc[UR20][R18.64] ;  /* 0x0000001412340981 */ /* 0x0002a8000c1e1100 */
[----:B----4-:R-:W-:Y:S04]  /*19d20*/  STL [R1+0xfa4], R76 ;  /* 0x000fa44c01007387 */ /* 0x010fe80000100800 */
[----:B------:R-:W4:Y:S01]  /*19d30*/  LDL R17, [R1+0x480] ;  /* 0x0004800001117983 */ /* 0x000f220000100800 */
[----:B------:R-:W-:Y:S01]  /*19d40*/  PRMT R45, RZ, 0x7610, R45 ;  /* 0x00007610ff2d7816 */ /* 0x000fe2000000002d */
[----:B-1----:R-:W-:-:S02]  /*19d50*/  @P0 IMAD.MOV.U32 R18, RZ, RZ, R87 ;  /* 0x000000ffff120224 */ /* 0x002fc400078e0057 */
[----:B------:R-:W-:-:S05]  /*19d60*/  @P0 IMAD.MOV.U32 R19, RZ, RZ, R81 ;  /* 0x000000ffff130224 */ /* 0x000fca00078e0051 */
[----:B------:R1:W4:Y:S04]  /*19d70*/  @P0 LDG.E.U8 R45, desc[UR20][R18.64] ;  /* 0x00000014122d0981 */ /* 0x000328000c1e1100 */
[----:B---3--:R-:W-:Y:S04]  /*19d80*/  STL [R1+0xfa8], R70 ;  /* 0x000fa84601007387 */ /* 0x008fe80000100800 */
[----:B------:R-:W3:Y:S04]  /*19d90*/  LDL.LU R51, [R1+0x10e8] ;  /* 0x0010e80001337983 */ /* 0x000ee80000300800 */
[----:B------:R-:W3:Y:S04]  /*19da0*/  LDL.LU R63, [R1+0x10e4] ;  /* 0x0010e400013f7983 */ /* 0x000ee80000300800 */
[----:B------:R-:W-:Y:S04]  /*19db0*/  STL [R1+0xfac], R64 ;  /* 0x000fac4001007387 */ /* 0x000fe80000100800 */
[----:B------:R-:W3:Y:S04]  /*19dc0*/  LDL.LU R57, [R1+0x10e0] ;  /* 0x0010e00001397983 */ /* 0x000ee80000300800 */
[----:B------:R-:W3:Y:S04]  /*19dd0*/  LDL.LU R69, [R1+0x10dc] ;  /* 0x0010dc0001457983 */ /* 0x000ee80000300800 */
[----:B------:R-:W-:Y:S04]  /*19de0*/  STL [R1+0xfb0], R58 ;  /* 0x000fb03a01007387 */ /* 0x000fe80000100800 */
[----:B------:R-:W3:Y:S04]  /*19df0*/  LDL.LU R75, [R1+0x10d8] ;  /* 0x0010d800014b7983 */ /* 0x000ee80000300800 */
[----:B------:R-:W3:Y:S04]  /*19e00*/  LDL.LU R93, [R1+0x10d4] ;  /* 0x0010d400015d7983 */ /* 0x000ee80000300800 */
[----:B--2---:R-:W-:Y:S04]  /*19e10*/  STL [R1+0xfb4], R52 ;  /* 0x000fb43401007387 */ /* 0x004fe80000100800 */
[----:B------:R-:W2:Y:S04]  /*19e20*/  LDL.LU R81, [R1+0x10d0] ;  /* 0x0010d00001517983 */ /* 0x000ea80000300800 */
[----:B------:R-:W2:Y:S04]  /*19e30*/  LDL.LU R87, [R1+0x10cc] ;  /* 0x0010cc0001577983 */ /* 0x000ea80000300800 */
[----:B------:R-:W1:Y:S04]  /*19e40*/  LDL R18, [R1+0x3dc] ;  /* 0x0003dc0001127983 */ /* 0x000e680000100800 */
[----:B------:R-:W1:Y:S01]  /*19e50*/  LDL R19, [R1+0x3e0] ;  /* 0x0003e00001137983 */ /* 0x000e620000100800 */
[----:B------:R-:W-:-:S03]  /*19e60*/  PRMT R83, RZ, 0x7610, R83 ;  /* 0x00007610ff537816 */ /* 0x000fc60000000053 */
[----:B0-----:R-:W2:Y:S04]  /*19e70*/  LDL R88, [R1+0x5bc] ;  /* 0x0005bc0001587983 */ /* 0x001ea80000100800 */
[----:B------:R-:W2:Y:S04]  /*19e80*/  LDL R65, [R1+0x5c0] ;  /* 0x0005c00001417983 */ /* 0x000ea80000100800 */
[----:B------:R-:W2:Y:S04]  /*19e90*/  LDL R71, [R1+0x5fc] ;  /* 0x0005fc0001477983 */ /* 0x000ea80000100800 */
[----:B------:R-:W2:Y:S01]  /*19ea0*/  LDL R77, [R1+0x600] ;  /* 0x00060000014d7983 */ /* 0x000ea20000100800 */
[----:B---3--:R-:W-:-:S02]  /*19eb0*/  PRMT R93, RZ, 0x7610, R93 ;  /* 0x00007610ff5d7816 */ /* 0x008fc4000000005d */
[----:B-1----:R-:W-:-:S04]  /*19ec0*/  @P0 LOP3.LUT R19, R19, R18, RZ, 0x3c, !PT ;  /* 0x0000001213130212 */ /* 0x002fc800078e3cff */
[----:B------:R-:W-:-:S04]  /*19ed0*/  @P0 LOP3.LUT R18, R19, R18, RZ, 0x3c, !PT ;  /* 0x0000001213120212 */ /* 0x000fc800078e3cff */
[----:B------:R-:W-:-:S05]  /*19ee0*/  @P0 LOP3.LUT R19, R19, R18, RZ, 0x3c, !PT ;  /* 0x0000001213130212 */ /* 0x000fca00078e3cff */
[----:B------:R0:W3:Y:S02]  /*19ef0*/  @P0 LDG.E.U8 R83, desc[UR20][R18.64] ;  /* 0x0000001412530981 */ /* 0x0000e4000c1e1100 */
[----:B0-----:R-:W-:Y:S02]  /*19f00*/  @P0 IMAD.MOV.U32 R18, RZ, RZ, R15 ;  /* 0x000000ffff120224 */ /* 0x001fe400078e000f */
[----:B------:R-:W-:-:S05]  /*19f10*/  @P0 IMAD.MOV.U32 R19, RZ, RZ, R89 ;  /* 0x000000ffff130224 */ /* 0x000fca00078e0059 */
[----:B------:R-:W2:Y:S04]  /*19f20*/  @P0 LDG.E.U8 R93, desc[UR20][R18.64] ;  /* 0x00000014125d0981 */ /* 0x000ea8000c1e1100 */
[----:B----4-:R-:W-:Y:S04]  /*19f30*/  STL [R1+0xfb8], R45 ;  /* 0x000fb82d01007387 */ /* 0x010fe80000100800 */
[----:B---3--:R0:W-:Y:S04]  /*19f40*/  STL [R1+0xc4], R83 ;  /* 0x0000c45301007387 */ /* 0x0081e80000100800 */
[----:B------:R-:W3:Y:S04]  /*19f50*/  LDL R89, [R1+0x67c] ;  /* 0x00067c0001597983 */ /* 0x000ee80000100800 */
[----:B------:R-:W4:Y:S04]  /*19f60*/  LDL R15, [R1+0x680] ;  /* 0x00068000010f7983 */ /* 0x000f280000100800 */
[----:B0-----:R-:W3:Y:S04]  /*19f70*/  LDL R83, [R1+0x63c] ;  /* 0x00063c0001537983 */ /* 0x001ee80000100800 */
[----:B--2---:R0:W-:Y:S04]  /*19f80*/  STL [R1+0xa8], R93 ;  /* 0x0000a85d01007387 */ /* 0x0041e80000100800 */
[----:B0-----:R-:W2:Y:S04]  /*19f90*/  LDL.LU R93, [R1+0x10c8] ;  /* 0x0010c800015d7983 */ /* 0x001ea80000300800 */
[----:B------:R-:W2:Y:S01]  /*19fa0*/  LDL R19, [R1+0x47c] ;  /* 0x00047c0001137983 */ /* 0x000ea20000100800 */
[----:B------:R-:W-:Y:S01]  /*19fb0*/  PRMT R87, RZ, 0x7610, R87 ;  /* 0x00007610ff577816 */ /* 0x000fe20000000057 */
[----:B------:R-:W-:-:S02]  /*19fc0*/  @P0 IMAD.MOV.U32 R18, RZ, RZ, R17 ;  /* 0x000000ffff120224 */ /* 0x000fc400078e0011 */
[----:B------:R-:W3:Y:S04]  /*19fd0*/  LDL R17, [R1+0x6c0] ;  /* 0x0006c00001117983 */ /* 0x000ee80000100800 */
[----:B--2---:R-:W2:Y:S04]  /*19fe0*/  @P0 LDG.E.U8 R87, desc[UR20][R18.64] ;  /* 0x0000001412570981 */ /* 0x004ea8000c1e1100 */
        /* <DEDUP_REMOVED lines=32> */
[----:B------:R-:W-:Y:S02]  /*1a1f0*/  PRMT R87, RZ, 0x7610, R87 ;  /* 0x00007610ff577816 */ /* 0x000fe40000000057 */
[----:B--2---:R-:W-:-:S04]  /*1a200*/  @P0 LOP3.LUT R19, R19, R18, RZ, 0x3c, !PT ;  /* 0x0000001213130212 */ /* 0x004fc800078e3cff */
[----:B------:R-:W-:-:S04]  /*1a210*/  @P0 LOP3.LUT R18, R19, R18, RZ, 0x3c, !PT ;  /* 0x0000001213120212 */ /* 0x000fc800078e3cff */
[----:B------:R-:W-:Y:S02]  /*1a220*/  @P0 LOP3.LUT R19, R19, R18, RZ, 0x3c, !PT ;  /* 0x0000001213130212 */ /* 0x000fe400078e3cff */
[----:B------:R-:W-:-:S03]  /*1a230*/  PRMT R93, RZ, 0x7610, R93 ;  /* 0x00007610ff5d7816 */ /* 0x000fc6000000005d */
[----:B------:R0:W2:Y:S02]  /*1a240*/  @P0 LDG.E.U8 R82, desc[UR20][R18.64] ;  /* 0x0000001412520981 */ /* 0x0000a4000c1e1100 */
[----:B0-----:R-:W-:Y:S02]  /*1a250*/  @P0 IMAD.MOV.U32 R18, RZ, RZ, R65 ;  /* 0x000000ffff120224 */ /* 0x001fe400078e0041 */
[----:B------:R-:W-:-:S05]  /*1a260*/  @P0 IMAD.MOV.U32 R19, RZ, RZ, R88 ;  /* 0x000000ffff130224 */ /* 0x000fca00078e0058 */
[----:B------:R0:W2:Y:S02]  /*1a270*/  @P0 LDG.E.U8 R93, desc[UR20][R18.64] ;  /* 0x00000014125d0981 */ /* 0x0000a4000c1e1100 */
[----:B0-----:R-:W-:Y:S02]  /*1a280*/  @P0 IMAD.MOV.U32 R18, RZ, RZ, R77 ;  /* 0x000000ffff120224 */ /* 0x001fe400078e004d */
[----:B------:R-:W-:-:S05]  /*1a290*/  @P0 IMAD.MOV.U32 R19, RZ, RZ, R71 ;  /* 0x000000ffff130224 */ /* 0x000fca00078e0047 */
[----:B------:R0:W2:Y:S01]  /*1a2a0*/  @P0 LDG.E.U8 R87, desc[UR20][R18.64] ;  /* 0x0000001412570981 */ /* 0x0000a2000c1e1100 */
[----:B------:R-:W-:Y:S02]  /*1a2b0*/  PRMT R81, RZ, 0x7610, R81 ;  /* 0x00007610ff517816 */ /* 0x000fe40000000051 */
[----:B------:R-:W-:Y:S01]  /*1a2c0*/  PRMT R75, RZ, 0x7610, R75 ;  /* 0x00007610ff4b7816 */ /* 0x000fe2000000004b */
[----:B0-----:R-:W-:Y:S02]  /*1a2d0*/  @P0 IMAD.MOV.U32 R18, RZ, RZ, R57 ;  /* 0x000000ffff120224 */ /* 0x001fe400078e0039 */
[----:B---3--:R-:W-:-:S05]  /*1a2e0*/  @P0 IMAD.MOV.U32 R19, RZ, RZ, R83 ;  /* 0x000000ffff130224 */ /* 0x008fca00078e0053 */
[----:B------:R4:W3:Y:S01]  /*1a2f0*/  @P0 LDG.E.U8 R81, desc[UR20][R18.64] ;  /* 0x0000001412510981 */ /* 0x0008e2000c1e1100 */
[----:B------:R-:W-:Y:S01]  /*1a300*/  PRMT R69, RZ, 0x7610, R69 ;  /* 0x00007610ff457816 */ /* 0x000fe20000000045 */
[----:B----4-:R-:W-:Y:S02]  /*1a310*/  @P0 IMAD.MOV.U32 R18, RZ, RZ, R15 ;  /* 0x000000ffff120224 */ /* 0x010fe400078e000f */
[----:B------:R-:W-:-:S05]  /*1a320*/  @P0 IMAD.MOV.U32 R19, RZ, RZ, R89 ;  /* 0x000000ffff130224 */ /* 0x000fca00078e0059 */
[----:B------:R0:W4:Y:S02]  /*1a330*/  @P0 LDG.E.U8 R75, desc[UR20][R18.64] ;  /* 0x00000014124b0981 */ /* 0x000124000c1e1100 */
[----:B0-----:R-:W-:Y:S02]  /*1a340*/  @P0 IMAD.MOV.U32 R18, RZ, RZ, R17 ;  /* 0x000000ffff120224 */ /* 0x001fe400078e0011 */
[----:B------:R-:W-:-:S05]  /*1a350*/  @P0 IMAD.MOV.U32 R19, RZ, RZ, R29 ;  /* 0x000000ffff130224 */ /* 0x000fca00078e001d */
[----:B------:R0:W4:Y:S04]  /*1a360*/  @P0 LDG.E.U8 R69, desc[UR20][R18.64] ;  /* 0x0000001412450981 */ /* 0x000128000c1e1100 */
[----:B--2---:R-:W-:Y:S04]  /*1a370*/  STL [R1+0xfbc], R93 ;  /* 0x000fbc5d01007387 */ /* 0x004fe80000100800 */
[----:B------:R1:W-:Y:S04]  /*1a380*/  STL [R1+0xfc0], R87 ;  /* 0x000fc05701007387 */ /* 0x0003e80000100800 */
[----:B------:R-:W2:Y:S01]  /*1a390*/  LDL.LU R57, [R1+0x10b4] ;  /* 0x0010b40001397983 */ /* 0x000ea20000300800 */
[----:B------:R-:W-:Y:S01]  /*1a3a0*/  PRMT R63, RZ, 0x7610, R63 ;  /* 0x00007610ff3f7816 */ /* 0x000fe2000000003f */
[----:B0-----:R-:W-:-:S02]  /*1a3b0*/  @P0 IMAD.MOV.U32 R18, RZ, RZ, R48 ;  /* 0x000000ffff120224 */ /* 0x001fc400078e0030 */
[----:B------:R-:W-:-:S05]  /*1a3c0*/  @P0 IMAD.MOV.U32 R19, RZ, RZ, R33 ;  /* 0x000000ffff130224 */ /* 0x000fca00078e0021 */
[----:B------:R0:W2:Y:S01]  /*1a3d0*/  @P0 LDG.E.U8 R63, desc[UR20][R18.64] ;  /* 0x00000014123f0981 */ /* 0x0000a2000c1e1100 */
[----:B------:R-:W-:-:S03]  /*1a3e0*/  PRMT R51, RZ, 0x7610, R51 ;  /* 0x00007610ff337816 */ /* 0x000fc60000000033 */
[----:B---3--:R-:W-:Y:S01]  /*1a3f0*/  STL [R1+0xfc4], R81 ;  /* 0x000fc45101007387 */ /* 0x008fe20000100800 */
[----:B0-----:R-:W-:Y:S02]  /*1a400*/  @P0 IMAD.MOV.U32 R18, RZ, RZ, R92 ;  /* 0x000000ffff120224 */ /* 0x001fe400078e005c */
[----:B------:R-:W-:Y:S01]  /*1a410*/  @P0 IMAD.MOV.U32 R19, RZ, RZ, R56 ;  /* 0x000000ffff130224 */ /* 0x000fe200078e0038 */
[----:B------:R-:W-:Y:S01]  /*1a420*/  PRMT R44, RZ, 0x7610, R44 ;  /* 0x00007610ff2c7816 */ /* 0x000fe2000000002c */
[----:B----4-:R-:W-:Y:S04]  /*1a430*/  STL [R1+0xfc8], R75 ;  /* 0x000fc84b01007387 */ /* 0x010fe80000100800 */
[----:B------:R-:W3:Y:S04]  /*1a440*/  LDL.LU R29, [R1+0x10b0] ;  /* 0x0010b000011d7983 */ /* 0x000ee80000300800 */
[----:B------:R-:W-:Y:S04]  /*1a450*/  STL [R1+0xfcc], R69 ;  /* 0x000fcc4501007387 */ /* 0x000fe80000100800 */
[----:B------:R-:W4:Y:S04]  /*1a460*/  LDL.LU R33, [R1+0x10ac] ;  /* 0x0010ac0001217983 */ /* 0x000f280000300800 */
[----:B------:R-:W3:Y:S04]  /*1a470*/  LDL.LU R48, [R1+0x10a8] ;  /* 0x0010a80001307983 */ /* 0x000ee80000300800 */
[----:B------:R-:W3:Y:S04]  /*1a480*/  LDL.LU R56, [R1+0x10a4] ;  /* 0x0010a40001387983 */ /* 0x000ee80000300800 */
[----:B------:R-:W3:Y:S04]  /*1a490*/  LDL.LU R92, [R1+0x10a0] ;  /* 0x0010a000015c7983 */ /* 0x000ee80000300800 */
[----:B------:R0:W-:Y:S01]  /*1a4a0*/  STL [R1+0x1c], R82 ;  /* 0x00001c5201007387 */ /* 0x0001e20000100800 */
[----:B--2---:R-:W-:-:S06]  /*1a4b0*/  PRMT R57, RZ, 0x7610, R57 ;  /* 0x00007610ff397816 */ /* 0x004fcc0000000039 */
[----:B------:R2:W4:Y:S02]  /*1a4c0*/  @P0 LDG.E.U8 R57, desc[UR20][R18.64] ;  /* 0x0000001412390981 */ /* 0x000524000c1e1100 */
[----:B--2---:R-:W-:Y:S02]  /*1a4d0*/  @P0 IMAD.MOV.U32 R18, RZ, RZ, R74 ;  /* 0x000000ffff120224 */ /* 0x004fe400078e004a */
[----:B------:R-:W-:Y:S02]  /*1a4e0*/  @P0 IMAD.MOV.U32 R19, RZ, RZ, R68 ;  /* 0x000000ffff130224 */ /* 0x000fe400078e0044 */
[----:B------:R-:W2:Y:S04]  /*1a4f0*/  LDL.LU R68, [R1+0x109c] ;  /* 0x00109c0001447983 */ /* 0x000ea80000300800 */
[----:B------:R0:W2:Y:S04]  /*1a500*/  @P0 LDG.E.U8 R51, desc[UR20][R18.64] ;  /* 0x0000001412330981 */ /* 0x0000a8000c1e1100 */
[----:B------:R-:W2:Y:S04]  /*1a510*/  LDL.LU R74, [R1+0x1098] ;  /* 0x00109800014a7983 */ /* 0x000ea80000300800 */
[----:B-1----:R-:W2:Y:S01]  /*1a520*/  LDL R87, [R1+0x548] ;  /* 0x0005480001577983 */ /* 0x002ea20000100800 */
[----:B0-----:R-:W-:-:S02]  /*1a530*/  @P0 IMAD.MOV.U32 R18, RZ, RZ, R80 ;  /* 0x000000ffff120224 */ /* 0x001fc400078e0050 */
[----:B------:R-:W-:Y:S01]  /*1a540*/  @P0 IMAD.MOV.U32 R19, RZ, RZ, R86 ;  /* 0x000000ffff130224 */ /* 0x000fe200078e0056 */
[----:B------:R-:W2:Y:S04]  /*1a550*/  LDL R93, [R1+0x584] ;  /* 0x00058400015d7983 */ /* 0x000ea80000100800 */
[----:B------:R-:W2:Y:S04]  /*1a560*/  LDL R82, [R1+0x588] ;  /* 0x0005880001527983 */ /* 0x000ea80000100800 */
[----:B------:R-:W2:Y:S04]  /*1a570*/  LDL R88, [R1+0x5c4] ;  /* 0x0005c40001587983 */ /* 0x000ea80000100800 */
[----:B------:R-:W2:Y:S04]  /*1a580*/  LDL R65, [R1+0x5c8] ;  /* 0x0005c80001417983 */ /* 0x000ea80000100800 */
[----:B------:R-:W2:Y:S04]  /*1a590*/  LDL.LU R86, [R1+0x1094] ;  /* 0x0010940001567983 */ /* 0x000ea80000300800 */
[----:B------:R-:W2:Y:S04]  /*1a5a0*/  LDL.LU R80, [R1+0x1090] ;  /* 0x0010900001507983 */ /* 0x000ea80000300800 */
[----:B------:R0:W2:Y:S01]  /*1a5b0*/  @P0 LDG.E.U8 R44, desc[UR20][R18.64] ;  /* 0x00000014122c0981 */ /* 0x0000a2000c1e1100 */
[----:B---3--:R-:W-:-:S03]  /*1a5c0*/  PRMT R92, RZ, 0x7610, R92 ;  /* 0x00007610ff5c7816 */ /* 0x008fc6000000005c */
[----:B------:R-:W3:Y:S04]  /*1a5d0*/  LDL R71, [R1+0x604] ;  /* 0x0006040001477983 */ /* 0x000ee80000100800 */
[----:B------:R-:W2:Y:S04]  /*1a5e0*/  LDL R77, [R1+0x608] ;  /* 0x00060800014d7983 */ /* 0x000ea80000100800 */
[----:B------:R-:W0:Y:S04]  /*1a5f0*/  LDL R18, [R1+0x3e4] ;  /* 0x0003e40001127983 */ /* 0x000e280000100800 */
[----:B------:R-:W0:Y:S04]  /*1a600*/  LDL R19, [R1+0x3e8] ;  /* 0x0003e80001137983 */ /* 0x000e280000100800 */
[----:B------:R-:W2:Y:S04]  /*1a610*/  LDL R83, [R1+0x644] ;  /* 0x0006440001537983 */ /* 0x000ea80000100800 */
[----:B------:R-:W2:Y:S04]  /*1a620*/  LDL R89, [R1+0x648] ;  /* 0x0006480001597983 */ /* 0x000ea80000100800 */
[----:B------:R-:W2:Y:S04]  /*1a630*/  LDL R15, [R1+0x684] ;  /* 0x00068400010f7983 */ /* 0x000ea80000100800 */
[----:B------:R-:W2:Y:S01]  /*1a640*/  LDL R17, [R1+0x688] ;  /* 0x0006880001117983 */ /* 0x000ea20000100800 */
[----:B0-----:R-:W-:-:S04]  /*1a650*/  @P0 LOP3.LUT R19, R19, R18, RZ, 0x3c, !PT ;  /* 0x0000001213130212 */ /* 0x001fc800078e3cff */
        /* <DEDUP_REMOVED lines=42> */
[----:B------:R-:W2:Y:S01]  /*1a900*/  LDL R19, [R1+0x544] ;  /* 0x0005440001137983 */ /* 0x000ea20000100800 */
[----:B------:R-:W-:Y:S01]  /*1a910*/  @P0 IMAD.MOV.U32 R18, RZ, RZ, R87 ;  /* 0x000000ffff120224 */ /* 0x000fe200078e0057 */
[----:B------:R-:W-:-:S02]  /*1a920*/  PRMT R76, RZ, 0x7610, R76 ;  /* 0x00007610ff4c7816 */ /* 0x000fc4000000004c */
[----:B------:R-:W-:Y:S02]  /*1a930*/  PRMT R86, RZ, 0x7610, R86 ;  /* 0x00007610ff567816 */ /* 0x000fe40000000056 */
[----:B------:R-:W-:Y:S02]  /*1a940*/  PRMT R80, RZ, 0x7610, R80 ;  /* 0x00007610ff507816 */ /* 0x000fe40000000050 */
[----:B------:R-:W-:Y:S01]  /*1a950*/  PRMT R74, RZ, 0x7610, R74 ;  /* 0x00007610ff4a7816 */ /* 0x000fe2000000004a */
[----:B--2---:R0:W2:Y:S01]  /*1a960*/  @P0 LDG.E.U8 R81, desc[UR20][R18.64] ;  /* 0x0000001412510981 */ /* 0x0040a2000c1e1100 */
[----:B------:R-:W-:Y:S01]  /*1a970*/  PRMT R92, RZ, 0x7610, R92 ;  /* 0x00007610ff5c7816 */ /* 0x000fe2000000005c */
[----:B0-----:R-:W-:Y:S02]  /*1a980*/  @P0 IMAD.MOV.U32 R18, RZ, RZ, R82 ;  /* 0x000000ffff120224 */ /* 0x001fe400078e0052 */
[----:B------:R-:W-:-:S05]  /*1a990*/  @P0 IMAD.MOV.U32 R19, RZ, RZ, R93 ;  /* 0x000000ffff130224 */ /* 0x000fca00078e005d */
[----:B------:R0:W4:Y:S02]  /*1a9a0*/  @P0 LDG.E.U8 R76, desc[UR20][R18.64] ;  /* 0x00000014124c0981 */ /* 0x000124000c1e1100 */
[----:B0-----:R-:W-:Y:S02]  /*1a9b0*/  @P0 IMAD.MOV.U32 R18, RZ, RZ, R65 ;  /* 0x000000ffff120224 */ /* 0x001fe400078e0041 */
[----:B------:R-:W-:-:S05]  /*1a9c0*/  @P0 IMAD.MOV.U32 R19, RZ, RZ, R88 ;  /* 0x000000ffff130224 */ /* 0x000fca00078e0058 */
[----:B------:R0:W4:Y:S02]  /*1a9d0*/  @P0 LDG.E.U8 R92, desc[UR20][R18.64] ;  /* 0x00000014125c0981 */ /* 0x000124000c1e1100 */
[----:B0-----:R-:W-:Y:S02]  /*1a9e0*/  @P0 IMAD.MOV.U32 R18, RZ, RZ, R77 ;  /* 0x000000ffff120224 */ /* 0x001fe400078e004d */
[----:B---3--:R-:W-:-:S05]  /*1a9f0*/  @P0 IMAD.MOV.U32 R19, RZ, RZ, R71 ;  /* 0x000000ffff130224 */ /* 0x008fca00078e0047 */
[----:B------:R0:W3:Y:S02]  /*1aa00*/  @P0 LDG.E.U8 R86, desc[UR20][R18.64] ;  /* 0x0000001412560981 */ /* 0x0000e4000c1e1100 */
[----:B0-----:R-:W-:Y:S02]  /*1aa10*/  @P0 IMAD.MOV.U32 R18, RZ, RZ, R89 ;  /* 0x000000ffff120224 */ /* 0x001fe400078e0059 */
[----:B------:R-:W-:-:S05]  /*1aa20*/  @P0 IMAD.MOV.U32 R19, RZ, RZ, R83 ;  /* 0x000000ffff130224 */ /* 0x000fca00078e0053 */
[----:B------:R0:W3:Y:S02]  /*1aa30*/  @P0 LDG.E.U8 R80, desc[UR20][R18.64] ;  /* 0x0000001412500981 */ /* 0x0000e4000c1e1100 */
[----:B0-----:R-:W-:Y:S02]  /*1aa40*/  @P0 IMAD.MOV.U32 R18, RZ, RZ, R17 ;  /* 0x000000ffff120224 */ /* 0x001fe400078e0011 */
[----:B------:R-:W-:-:S05]  /*1aa50*/  @P0 IMAD.MOV.U32 R19, RZ, RZ, R15 ;  /* 0x000000ffff130224 */ /* 0x000fca00078e000f */
[----:B------:R0:W3:Y:S02]  /*1aa60*/  @P0 LDG.E.U8 R74, desc[UR20][R18.64] ;  /* 0x00000014124a0981 */ /* 0x0000e4000c1e1100 */
[----:B0-----:R-:W-:Y:S02]  /*1aa70*/  @P0 IMAD.MOV.U32 R19, RZ, RZ, R31 ;  /* 0x000000ffff130224 */ /* 0x001fe400078e001f */
[----:B------:R-:W-:Y:S01]  /*1aa80*/  @P0 IMAD.MOV.U32 R18, RZ, RZ, R50 ;  /* 0x000000ffff120224 */ /* 0x000fe200078e0032 */
[----:B------:R-:W3:Y:S04]  /*1aa90*/  LDL.LU R31, [R1+0x1078] ;  /* 0x00107800011f7983 */ /* 0x000ee80000300800 */
[----:B------:R-:W3:Y:S01]  /*1aaa0*/  LDL.LU R50, [R1+0x1074] ;  /* 0x0010740001327983 */ /* 0x000ee20000300800 */
[----:B------:R-:W-:-:S02]  /*1aab0*/  PRMT R68, RZ, 0x7610, R68 ;  /* 0x00007610ff447816 */ /* 0x000fc40000000044 */
[----:B------:R-:W-:-:S04]  /*1aac0*/  PRMT R62, RZ, 0x7610, R62 ;  /* 0x00007610ff3e7816 */ /* 0x000fc8000000003e */
[----:B------:R0:W3:Y:S01]  /*1aad0*/  @P0 LDG.E.U8 R68, desc[UR20][R18.64] ;  /* 0x0000001412440981 */ /* 0x0000e2000c1e1100 */
[----:B------:R-:W-:Y:S01]  /*1aae0*/  PRMT R56, RZ, 0x7610, R56 ;  /* 0x00007610ff387816 */ /* 0x000fe20000000038 */
[----:B0-----:R-:W-:Y:S02]  /*1aaf0*/  @P0 IMAD.MOV.U32 R18, RZ, RZ, R30 ;  /* 0x000000ffff120224 */ /* 0x001fe400078e001e */
[----:B------:R-:W-:Y:S02]  /*1ab00*/  @P0 IMAD.MOV.U32 R19, RZ, RZ, R34 ;  /* 0x000000ffff130224 */ /* 0x000fe400078e0022 */
[----:B------:R-:W3:Y:S04]  /*1ab10*/  LDL.LU R34, [R1+0x1070] ;  /* 0x0010700001227983 */ /* 0x000ee80000300800 */
[----:B------:R0:W3:Y:S04]  /*1ab20*/  @P0 LDG.E.U8 R62, desc[UR20][R18.64] ;  /* 0x00000014123e0981 */ /* 0x0000e8000c1e1100 */
[----:B------:R-:W3:Y:S01]  /*1ab30*/  LDL.LU R30, [R1+0x106c] ;  /* 0x00106c00011e7983 */ /* 0x000ee20000300800 */
[----:B0-----:R-:W-:-:S02]  /*1ab40*/  @P0 IMAD.MOV.U32 R18, RZ, RZ, R85 ;  /* 0x000000ffff120224 */ /* 0x001fc400078e0055 */
[----:B------:R-:W-:-:S05]  /*1ab50*/  @P0 IMAD.MOV.U32 R19, RZ, RZ, R55 ;  /* 0x000000ffff130224 */ /* 0x000fca00078e0037 */
[----:B------:R0:W3:Y:S01]  /*1ab60*/  @P0 LDG.E.U8 R56, desc[UR20][R18.64] ;  /* 0x0000001412380981 */ /* 0x0000e2000c1e1100 */
[----:B------:R-:W-:Y:S01]  /*1ab70*/  PRMT R43, RZ, 0x7610, R43 ;  /* 0x00007610ff2b7816 */ /* 0x000fe2000000002b */
[----:B0-----:R-:W-:Y:S02]  /*1ab80*/  @P0 IMAD.MOV.U32 R18, RZ, RZ, R79 ;  /* 0x000000ffff120224 */ /* 0x001fe400078e004f */
[----:B------:R-:W-:Y:S01]  /*1ab90*/  @P0 IMAD.MOV.U32 R19, RZ, RZ, R67 ;  /* 0x000000ffff130224 */ /* 0x000fe200078e0043 */
[----:B--2---:R0:W-:Y:S04]  /*1aba0*/  STL [R1+0x34], R81 ;  /* 0x0000345101007387 */ /* 0x0041e80000100800 */
[----:B------:R-:W2:Y:S04]  /*1abb0*/  LDL R87, [R1+0x4d0] ;  /* 0x0004d00001577983 */ /* 0x000ea80000100800 */
[----:B------:R-:W2:Y:S04]  /*1abc0*/  LDL R93, [R1+0x50c] ;  /* 0x00050c00015d7983 */ /* 0x000ea80000100800 */
[----:B0-----:R-:W2:Y:S04]  /*1abd0*/  LDL R81, [R1+0x4cc] ;  /* 0x0004cc0001517983 */ /* 0x001ea80000100800 */
[----:B----4-:R0:W-:Y:S04]  /*1abe0*/  STL [R1+0x18], R76 ;  /* 0x0000184c01007387 */ /* 0x0101e80000100800 */
[----:B0-----:R-:W4:Y:S04]  /*1abf0*/  LDL R76, [R1+0x510] ;  /* 0x00051000014c7983 */ /* 0x001f280000100800 */
[----:B------:R-:W2:Y:S04]  /*1ac00*/  LDL.LU R55, [R1+0x1068] ;  /* 0x0010680001377983 */ /* 0x000ea80000300800 */
[----:B------:R-:W2:Y:S04]  /*1ac10*/  LDL.LU R85, [R1+0x1064] ;  /* 0x0010640001557983 */ /* 0x000ea80000300800 */
[----:B------:R-:W4:Y:S04]  /*1ac20*/  LDL R82, [R1+0x54c] ;  /* 0x00054c0001527983 */ /* 0x000f280000100800 */
[----:B------:R-:W4:Y:S04]  /*1ac30*/  LDL R88, [R1+0x550] ;  /* 0x0005500001587983 */ /* 0x000f280000100800 */
[----:B------:R-:W4:Y:S04]  /*1ac40*/  LDL R65, [R1+0x58c] ;  /* 0x00058c0001417983 */ /* 0x000f280000100800 */
[----:B------:R-:W4:Y:S04]  /*1ac50*/  LDL R71, [R1+0x590] ;  /* 0x0005900001477983 */ /* 0x000f280000100800 */
[----:B------:R-:W4:Y:S04]  /*1ac60*/  LDL R77, [R1+0x5cc] ;  /* 0x0005cc00014d7983 */ /* 0x000f280000100800 */
[----:B------:R-:W4:Y:S04]  /*1ac70*/  LDL R83, [R1+0x5d0] ;  /* 0x0005d00001537983 */ /* 0x000f280000100800 */
[----:B------:R-:W4:Y:S04]  /*1ac80*/  LDL.LU R67, [R1+0x1060] ;  /* 0x0010600001437983 */ /* 0x000f280000300800 */
[----:B------:R-:W4:Y:S04]  /*1ac90*/  LDL.LU R79, [R1+0x105c] ;  /* 0x00105c00014f7983 */ /* 0x000f280000300800 */
[----:B------:R-:W4:Y:S04]  /*1aca0*/  LDL R89, [R1+0x60c] ;  /* 0x00060c0001597983 */ /* 0x000f280000100800 */
[----:B------:R-:W4:Y:S04]  /*1acb0*/  LDL R15, [R1+0x64c] ;  /* 0x00064c00010f7983 */ /* 0x000f280000100800 */
[----:B------:R-:W4:Y:S01]  /*1acc0*/  LDL R17, [R1+0x650] ;  /* 0x0006500001117983 */ /* 0x000f220000100800 */
[----:B---3--:R-:W-:-:S06]  /*1acd0*/  PRMT R50, RZ, 0x7610, R50 ;  /* 0x00007610ff327816 */ /* 0x008fcc0000000032 */
[----:B------:R0:W3:Y:S02]  /*1ace0*/  @P0 LDG.E.U8 R50, desc[UR20][R18.64] ;  /* 0x0000001412320981 */ /* 0x0000e4000c1e1100 */
[----:B0-----:R-:W-:Y:S02]  /*1acf0*/  @P0 IMAD.MOV.U32 R18, RZ, RZ, R61 ;  /* 0x000000ffff120224 */ /* 0x001fe400078e003d */
[----:B------:R-:W-:Y:S02]  /*1ad00*/  @P0 IMAD.MOV.U32 R19, RZ, RZ, R73 ;  /* 0x000000ffff130224 */ /* 0x000fe400078e0049 */
[----:B------:R-:W3:Y:S04]  /*1ad10*/  LDL.LU R73, [R1+0x1058] ;  /* 0x0010580001497983 */ /* 0x000ee80000300800 */
[----:B------:R-:W3:Y:S04]  /*1ad20*/  LDL.LU R61, [R1+0x1054] ;  /* 0x00105400013d7983 */ /* 0x000ee80000300800 */
[----:B------:R0:W3:Y:S04]  /*1ad30*/  @P0 LDG.E.U8 R43, desc[UR20][R18.64] ;  /* 0x00000014122b0981 */ /* 0x0000e8000c1e1100 */
[----:B------:R-:W0:Y:S04]  /*1ad40*/  LDL R18, [R1+0x3ec] ;  /* 0x0003ec0001127983 */ /* 0x000e280000100800 */
[----:B------:R-:W0:Y:S01]  /*1ad50*/  LDL R19, [R1+0x410] ;  /* 0x0004100001137983 */ /* 0x000e220000100800 */
[----:B--2---:R-:W-:-:S02]  /*1ad60*/  PRMT R85, RZ, 0x7610, R85 ;  /* 0x00007610ff557816 */ /* 0x004fc40000000055 */
        /* <DEDUP_REMOVED lines=21> */
[----:B------:R0:W4:Y:S01]  /*1aec0*/  @P0 LDG.E.U8 R85, desc[UR20][R18.64] ;  /* 0x0000001412550981 */ /* 0x000122000c1e1100 */
[----:B------:R-:W-:Y:S02]  /*1aed0*/  PRMT R75, RZ, 0x7610, R75 ;  /* 0x00007610ff4b7816 */ /* 0x000fe4000000004b */
[----:B------:R-:W-:Y:S01]  /*1aee0*/  PRMT R70, RZ, 0x7610, R70 ;  /* 0x00007610ff467816 */ /* 0x000fe20000000046 */
[----:B0-----:R-:W-:Y:S02]  /*1aef0*/  @P0 IMAD.MOV.U32 R18, RZ, RZ, R87 ;  /* 0x000000ffff120224 */ /* 0x001fe400078e0057 */
[----:B------:R-:W-:-:S05]  /*1af00*/  @P0 IMAD.MOV.U32 R19, RZ, RZ, R81 ;  /* 0x000000ffff130224 */ /* 0x000fca00078e0051 */
[----:B------:R0:W2:Y:S04]  /*1af10*/  @P0 LDG.E.U8 R75, desc[UR20][R18.64] ;  /* 0x00000014124b0981 */ /* 0x0000a8000c1e1100 */
[----:B----4-:R1:W-:Y:S04]  /*1af20*/  STL [R1+0x84], R85 ;  /* 0x0000845501007387 */ /* 0x0103e80000100800 */
[----:B-1----:R-:W4:Y:S01]  /*1af30*/  LDL.LU R85, [R1+0x1048] ;  /* 0x0010480001557983 */ /* 0x002f220000300800 */
[----:B0-----:R-:W-:Y:S02]  /*1af40*/  @P0 IMAD.MOV.U32 R18, RZ, RZ, R76 ;  /* 0x000000ffff120224 */ /* 0x001fe400078e004c */
[----:B------:R-:W-:Y:S01]  /*1af50*/  @P0 IMAD.MOV.U32 R19, RZ, RZ, R93 ;  /* 0x000000ffff130224 */ /* 0x000fe200078e005d */
[----:B------:R-:W-:-:S04]  /*1af60*/  PRMT R59, RZ, 0x7610, R59 ;  /* 0x00007610ff3b7816 */ /* 0x000fc8000000003b */
[----:B------:R0:W4:Y:S01]  /*1af70*/  @P0 LDG.E.U8 R70, desc[UR20][R18.64] ;  /* 0x0000001412460981 */ /* 0x000122000c1e1100 */
        /* <DEDUP_REMOVED lines=10> */
[----:B------:R3:W4:Y:S01]  /*1b020*/  @P0 LDG.E.U8 R91, desc[UR20][R18.64] ;  /* 0x00000014125b0981 */ /* 0x000722000c1e1100 */
[----:B--2---:R-:W-:Y:S01]  /*1b030*/  PRMT R79, RZ, 0x7610, R79 ;  /* 0x00007610ff4f7816 */ /* 0x004fe2000000004f */
[----:B---3--:R-:W-:Y:S02]  /*1b040*/  @P0 IMAD.MOV.U32 R18, RZ, RZ, R61 ;  /* 0x000000ffff120224 */ /* 0x008fe400078e003d */
[----:B------:R-:W-:Y:S01]  /*1b050*/  @P0 IMAD.MOV.U32 R19, RZ, RZ, R89 ;  /* 0x000000ffff130224 */ /* 0x000fe200078e0059 */
[----:B------:R-:W2:Y:S01]  /*1b060*/  LDL.LU R61, [R1+0x1044] ;  /* 0x00104400013d7983 */ /* 0x000ea20000300800 */
[----:B------:R-:W-:Y:S02]  /*1b070*/  PRMT R73, RZ, 0x7610, R73 ;  /* 0x00007610ff497816 */ /* 0x000fe40000000049 */
[----:B----4-:R-:W-:-:S06]  /*1b080*/  PRMT R85, RZ, 0x7610, R85 ;  /* 0x00007610ff557816 */ /* 0x010fcc0000000055 */
[----:B------:R0:W3:Y:S02]  /*1b090*/  @P0 LDG.E.U8 R85, desc[UR20][R18.64] ;  /* 0x0000001412550981 */ /* 0x0000e4000c1e1100 */
[----:B0-----:R-:W-:Y:S02]  /*1b0a0*/  @P0 IMAD.MOV.U32 R18, RZ, RZ, R17 ;  /* 0x000000ffff120224 */ /* 0x001fe400078e0011 */
[----:B------:R-:W-:-:S05]  /*1b0b0*/  @P0 IMAD.MOV.U32 R19, RZ, RZ, R15 ;  /* 0x000000ffff130224 */ /* 0x000fca00078e000f */
[----:B------:R0:W4:Y:S02]  /*1b0c0*/  @P0 LDG.E.U8 R79, desc[UR20][R18.64] ;  /* 0x00000014124f0981 */ /* 0x000124000c1e1100 */
[----:B0-----:R-:W-:Y:S02]  /*1b0d0*/  @P0 IMAD.MOV.U32 R18, RZ, RZ, R55 ;  /* 0x000000ffff120224 */ /* 0x001fe400078e0037 */
[----:B------:R-:W-:Y:S02]  /*1b0e0*/  @P0 IMAD.MOV.U32 R19, RZ, RZ, R31 ;  /* 0x000000ffff130224 */ /* 0x000fe400078e001f */
[----:B------:R-:W3:Y:S04]  /*1b0f0*/  LDL.LU R31, [R1+0x1040] ;  /* 0x00104000011f7983 */ /* 0x000ee80000300800 */
[----:B------:R-:W3:Y:S04]  /*1b100*/  LDL.LU R55, [R1+0x103c] ;  /* 0x00103c0001377983 */ /* 0x000ee80000300800 */
[----:B------:R0:W4:Y:S04]  /*1b110*/  @P0 LDG.E.U8 R73, desc[UR20][R18.64] ;  /* 0x0000001412490981 */ /* 0x000128000c1e1100 */
[----:B------:R-:W4:Y:S04]  /*1b120*/  LDL R87, [R1+0x414] ;  /* 0x0004140001577983 */ /* 0x000f280000100800 */
[----:B------:R-:W4:Y:S01]  /*1b130*/  LDL R17, [R1+0x418] ;  /* 0x0004180001117983 */ /* 0x000f220000100800 */
[----:B0-----:R-:W-:-:S02]  /*1b140*/  @P0 IMAD.MOV.U32 R19, RZ, RZ, R32 ;  /* 0x000000ffff130224 */ /* 0x001fc400078e0020 */
[----:B------:R-:W-:Y:S01]  /*1b150*/  @P0 IMAD.MOV.U32 R18, RZ, RZ, R49 ;  /* 0x000000ffff120224 */ /* 0x000fe200078e0031 */
[----:B------:R-:W4:Y:S04]  /*1b160*/  LDL.LU R32, [R1+0x1038] ;  /* 0x0010380001207983 */ /* 0x000f280000300800 */
[----:B------:R-:W4:Y:S01]  /*1b170*/  LDL.LU R49, [R1+0x1034] ;  /* 0x0010340001317983 */ /* 0x000f220000300800 */
[----:B------:R-:W-:-:S03]  /*1b180*/  PRMT R67, RZ, 0x7610, R67 ;  /* 0x00007610ff437816 */ /* 0x000fc60000000043 */
[----:B------:R-:W4:Y:S04]  /*1b190*/  LDL R93, [R1+0x454] ;  /* 0x00045400015d7983 */ /* 0x000f280000100800 */
[----:B------:R-:W-:Y:S04]  /*1b1a0*/  STL [R1+0x68], R75 ;  /* 0x0000684b01007387 */ /* 0x000fe80000100800 */
[----:B------:R0:W-:Y:S04]  /*1b1b0*/  STL [R1+0x4c], R70 ;  /* 0x00004c4601007387 */ /* 0x0001e80000100800 */
[----:B------:R-:W4:Y:S04]  /*1b1c0*/  LDL R76, [R1+0x494] ;  /* 0x00049400014c7983 */ /* 0x000f280000100800 */
[----:B------:R-:W4:Y:S04]  /*1b1d0*/  LDL R82, [R1+0x498] ;  /* 0x0004980001527983 */ /* 0x000f280000100800 */
[----:B0-----:R-:W4:Y:S04]  /*1b1e0*/  LDL R70, [R1+0x458] ;  /* 0x0004580001467983 */ /* 0x001f280000100800 */
[----:B------:R0:W4:Y:S04]  /*1b1f0*/  @P0 LDG.E.U8 R67, desc[UR20][R18.64] ;  /* 0x0000001412430981 */ /* 0x000128000c1e1100 */
[----:B------:R1:W-:Y:S01]  /*1b200*/  STL [R1+0x30], R59 ;  /* 0x0000303b01007387 */ /* 0x0003e20000100800 */
[----:B0-----:R-:W-:-:S02]  /*1b210*/  @P0 IMAD.MOV.U32 R19, RZ, RZ, R54 ;  /* 0x000000ffff130224 */ /* 0x001fc400078e0036 */
[----:B------:R-:W-:Y:S01]  /*1b220*/  @P0 IMAD.MOV.U32 R18, RZ, RZ, R72 ;  /* 0x000000ffff120224 */ /* 0x000fe200078e0048 */
[----:B------:R-:W4:Y:S04]  /*1b230*/  LDL.LU R54, [R1+0x1030] ;  /* 0x0010300001367983 */ /* 0x000f280000300800 */
[----:B------:R-:W4:Y:S04]  /*1b240*/  LDL.LU R72, [R1+0x102c] ;  /* 0x00102c0001487983 */ /* 0x000f280000300800 */
[----:B------:R-:W4:Y:S01]  /*1b250*/  LDL R88, [R1+0x4d4] ;  /* 0x0004d40001587983 */ /* 0x000f220000100800 */
[----:B--2---:R-:W-:-:S03]  /*1b260*/  PRMT R61, RZ, 0x7610, R61 ;  /* 0x00007610ff3d7816 */ /* 0x004fc6000000003d */
[----:B------:R0:W-:Y:S04]  /*1b270*/  STL [R1+0x14], R53 ;  /* 0x0000143501007387 */ /* 0x0001e80000100800 */
[----:B-1----:R-:W2:Y:S04]  /*1b280*/  LDL R59, [R1+0x514] ;  /* 0x00051400013b7983 */ /* 0x002ea80000100800 */
[----:B------:R-:W2:Y:S04]  /*1b290*/  LDL R65, [R1+0x518] ;  /* 0x0005180001417983 */ /* 0x000ea80000100800 */
[----:B0-----:R-:W2:Y:S04]  /*1b2a0*/  LDL R53, [R1+0x4d8] ;  /* 0x0004d80001357983 */ /* 0x001ea80000100800 */
[----:B------:R0:W2:Y:S04]  /*1b2b0*/  @P0 LDG.E.U8 R61, desc[UR20][R18.64] ;  /* 0x00000014123d0981 */ /* 0x0000a8000c1e1100 */
[----:B------:R-:W2:Y:S04]  /*1b2c0*/  LDL R71, [R1+0x554] ;  /* 0x0005540001477983 */ /* 0x000ea80000100800 */
[----:B------:R-:W2:Y:S01]  /*1b2d0*/  LDL R77, [R1+0x558] ;  /* 0x00055800014d7983 */ /* 0x000ea20000100800 */
[----:B0-----:R-:W-:-:S02]  /*1b2e0*/  @P0 IMAD.MOV.U32 R18, RZ, RZ, R60 ;  /* 0x000000ffff120224 */ /* 0x001fc400078e003c */
[----:B------:R-:W-:Y:S01]  /*1b2f0*/  @P0 IMAD.MOV.U32 R19, RZ, RZ, R21 ;  /* 0x000000ffff130224 */ /* 0x000fe200078e0015 */
[----:B------:R-:W2:Y:S04]  /*1b300*/  LDL.LU R60, [R1+0x1028] ;  /* 0x00102800013c7983 */ /* 0x000ea80000300800 */
[----:B------:R-:W2:Y:S04]  /*1b310*/  LDL R83, [R1+0x594] ;  /* 0x0005940001537983 */ /* 0x000ea80000100800 */
[----:B------:R-:W2:Y:S04]  /*1b320*/  LDL R89, [R1+0x598] ;  /* 0x0005980001597983 */ /* 0x000ea80000100800 */
[----:B------:R-:W2:Y:S04]  /*1b330*/  LDL R15, [R1+0x5d4] ;  /* 0x0005d400010f7983 */ /* 0x000ea80000100800 */
[----:B------:R-:W2:Y:S01]  /*1b340*/  LDL R21, [R1+0x5d8] ;  /* 0x0005d80001157983 */ /* 0x000ea20000100800 */
[----:B------:R-:W-:-:S02]  /*1b350*/  PRMT R42, RZ, 0x7610, R42 ;  /* 0x00007610ff2a7816 */ /* 0x000fc4000000002a */
[----:B------:R-:W-:Y:S02]  /*1b360*/  PRMT R69, RZ, 0x7610, R69 ;  /* 0x00007610ff457816 */ /* 0x000fe40000000045 */
[----:B---3--:R-:W-:-:S06]  /*1b370*/  PRMT R55, RZ, 0x7610, R55 ;  /* 0x00007610ff377816 */ /* 0x008fcc0000000037 */
[----:B------:R0:W3:Y:S02]  /*1b380*/  @P0 LDG.E.U8 R55, desc[UR20][R18.64] ;  /* 0x0000001412370981 */ /* 0x0000e4000c1e1100 */
[----:B0-----:R-:W-:Y:S02]  /*1b390*/  @P0 IMAD.MOV.U32 R18, RZ, RZ, R20 ;  /* 0x000000ffff120224 */ /* 0x001fe400078e0014 */
[----:B------:R-:W-:Y:S02]  /*1b3a0*/  @P0 IMAD.MOV.U32 R19, RZ, RZ, R78 ;  /* 0x000000ffff130224 */ /* 0x000fe400078e004e */
[----:B------:R-:W3:Y:S01]  /*1b3b0*/  LDL.LU R78, [R1+0x1024] ;  /* 0x00102400014e7983 */ /* 0x000ee20000300800 */
[----:B----4-:R-:W-:-:S03]  /*1b3c0*/  PRMT R49, RZ, 0x7610, R49 ;  /* 0x00007610ff317816 */ /* 0x010fc60000000031 */
[----:B------:R-:W4:Y:S04]  /*1b3d0*/  LDL R20, [R1+0x614] ;  /* 0x0006140001147983 */ /* 0x000f280000100800 */
[----:B------:R0:W3:Y:S02]  /*1b3e0*/  @P0 LDG.E.U8 R49, desc[UR20][R18.64] ;  /* 0x0000001412310981 */ /* 0x0000e4000c1e1100 */
[----:B0-----:R-:W-:Y:S02]  /*1b3f0*/  @P0 IMAD.MOV.U32 R19, RZ, RZ, R84 ;  /* 0x000000ffff130224 */ /* 0x001fe400078e0054 */
[----:B------:R-:W-:Y:S01]  /*1b400*/  @P0 IMAD.MOV.U32 R18, RZ, RZ, R90 ;  /* 0x000000ffff120224 */ /* 0x000fe200078e005a */
[----:B------:R-:W3:Y:S04]  /*1b410*/  LDL.LU R84, [R1+0x1020] ;  /* 0x0010200001547983 */ /* 0x000ee80000300800 */
[----:B------:R-:W3:Y:S04]  /*1b420*/  LDL.LU R90, [R1+0x101c] ;  /* 0x00101c00015a7983 */ /* 0x000ee80000300800 */
[----:B------:R0:W4:Y:S02]  /*1b430*/  @P0 LDG.E.U8 R42, desc[UR20][R18.64] ;  /* 0x00000014122a0981 */ /* 0x000124000c1e1100 */
[----:B0-----:R-:W-:-:S02]  /*1b440*/  @P0 IMAD.MOV.U32 R18, RZ, RZ, R17 ;  /* 0x000000ffff120224 */ /* 0x001fc400078e0011 */
[----:B------:R-:W-:Y:S01]  /*1b450*/  @P0 IMAD.MOV.U32 R19, RZ, RZ, R87 ;  /* 0x000000ffff130224 */ /* 0x000fe200078e0057 */
[----:B------:R-:W-:Y:S01]  /*1b460*/  PRMT R64, RZ, 0x7610, R64 ;  /* 0x00007610ff407816 */ /* 0x000fe20000000040 */
[----:B------:R-:W-:Y:S01]  /*1b470*/  VIADD R16, R0, 0x7 ;  /* 0x0000000700107836 */ /* 0x000fe20000000000 */
[----:B------:R-:W-:Y:S01]  /*1b480*/  PRMT R58, RZ, 0x7610, R58 ;  /* 0x00007610ff3a7816 */ /* 0x000fe2000000003a */
[----:B------:R-:W4:Y:S04]  /*1b490*/  LDL R17, [R1+0x654] ;  /* 0x0006540001117983 */ /* 0x000f280000100800 */
[----:B------:R0:W4:Y:S02]  /*1b4a0*/  @P0 LDG.E.U8 R69, desc[UR20][R18.64] ;  /* 0x0000001412450981 */ /* 0x000124000c1e1100 */
[----:B0-----:R-:W-:-:S02]  /*1b4b0*/  @P0 IMAD.MOV.U32 R18, RZ, RZ, R70 ;  /* 0x000000ffff120224 */ /* 0x001fc400078e0046 */
[----:B------:R-:W-:-:S05]  /*1b4c0*/  @P0 IMAD.MOV.U32 R19, RZ, RZ, R93 ;  /* 0x000000ffff130224 */ /* 0x000fca00078e005d */
[----:B------:R0:W4:Y:S01]  /*1b4d0*/  @P0 LDG.E.U8 R64, desc[UR20][R18.64] ;  /* 0x0000001412400981 */ /* 0x000122000c1e1100 */
[----:B------:R-:W-:Y:S01]  /*1b4e0*/  PRMT R52, RZ, 0x7610, R52 ;  /* 0x00007610ff347816 */ /* 0x000fe20000000034 */
[----:B0-----:R-:W-:Y:S02]  /*1b4f0*/  @P0 IMAD.MOV.U32 R18, RZ, RZ, R82 ;  /* 0x000000ffff120224 */ /* 0x001fe400078e0052 */
[----:B------:R-:W-:Y:S01]  /*1b500*/  @P0 IMAD.MOV.U32 R19, RZ, RZ, R76 ;  /* 0x000000ffff130224 */ /* 0x000fe200078e004c */
[----:B------:R-:W-:-:S04]  /*1b510*/  IABS R12, R16 ;  /* 0x00000010000c7213 */ /* 0x000fc80000000000 */
[----:B------:R2:W4:Y:S01]  /*1b520*/  @P0 LDG.E.U8 R58, desc[UR20][R18.64] ;  /* 0x00000014123a0981 */ /* 0x000522000c1e1100 */
[----:B------:R-:W-:Y:S01]  /*1b530*/  PRMT R47, RZ, 0x7610, R47 ;  /* 0x00007610ff2f7816 */ /* 0x000fe2000000002f */
[----:B------:R-:W-:-:S04]  /*1b540*/  IMAD.HI.U32 R13, R11, R12, RZ ;  /* 0x0000000c0b0d7227 */ /* 0x000fc800078e00ff */
[----:B--2---:R-:W-:Y:S02]  /*1b550*/  @P0 IMAD.MOV.U32 R18, RZ, RZ, R53 ;  /* 0x000000ffff120224 */ /* 0x004fe400078e0035 */
[----:B------:R-:W-:-:S05]  /*1b560*/  @P0 IMAD.MOV.U32 R19, RZ, RZ, R88 ;  /* 0x000000ffff130224 */ /* 0x000fca00078e0058 */
[----:B------:R0:W2:Y:S01]  /*1b570*/  @P0 LDG.E.U8 R52, desc[UR20][R18.64] ;  /* 0x0000001412340981 */ /* 0x0000a2000c1e1100 */
[----:B------:R-:W-:Y:S01]  /*1b580*/  PRMT R45, RZ, 0x7610, R45 ;  /* 0x00007610ff2d7816 */ /* 0x000fe2000000002d */
[----:B------:R-:W-:Y:S02]  /*1b590*/  IMAD.MOV R13, RZ, RZ, -R13 ;  /* 0x000000ffff0d7224 */ /* 0x000fe400078e0a0d */
[----:B0-----:R-:W-:Y:S02]  /*1b5a0*/  @P0 IMAD.MOV.U32 R18, RZ, RZ, R65 ;  /* 0x000000ffff120224 */ /* 0x001fe400078e0041 */
[----:B------:R-:W-:-:S05]  /*1b5b0*/  @P0 IMAD.MOV.U32 R19, RZ, RZ, R59 ;  /* 0x000000ffff130224 */ /* 0x000fca00078e003b */
[----:B------:R0:W2:Y:S01]  /*1b5c0*/  @P0 LDG.E.U8 R47, desc[UR20][R18.64] ;  /* 0x00000014122f0981 */ /* 0x0000a2000c1e1100 */
[----:B------:R-:W-:Y:S01]  /*1b5d0*/  IMAD R12, R10, R13, R12 ;  /* 0x0000000d0a0c7224 */ /* 0x000fe200078e020c */
[----:B------:R-:W-:Y:S01]  /*1b5e0*/  PRMT R13, RZ, 0x7610, R13 ;  /* 0x00007610ff0d7816 */ /* 0x000fe2000000000d */
[----:B0-----:R-:W-:Y:S02]  /*1b5f0*/  @P0 IMAD.MOV.U32 R18, RZ, RZ, R77 ;  /* 0x000000ffff120224 */ /* 0x001fe400078e004d */
[----:B------:R-:W-:-:S05]  /*1b600*/  @P0 IMAD.MOV.U32 R19, RZ, RZ, R71 ;  /* 0x000000ffff130224 */ /* 0x000fca00078e0047 */
[----:B------:R0:W2:Y:S02]  /*1b610*/  @P0 LDG.E.U8 R45, desc[UR20][R18.64] ;  /* 0x00000014122d0981 */ /* 0x0000a4000c1e1100 */
[----:B0-----:R-:W-:Y:S02]  /*1b620*/  @P0 IMAD.MOV.U32 R18, RZ, RZ, R89 ;  /* 0x000000ffff120224 */ /* 0x001fe400078e0059 */
[----:B------:R-:W-:-:S05]  /*1b630*/  @P0 IMAD.MOV.U32 R19, RZ, RZ, R83 ;  /* 0x000000ffff130224 */ /* 0x000fca00078e0053 */
[----:B------:R0:W2:Y:S02]  /*1b640*/  @P0 LDG.E.U8 R13, desc[UR20][R18.64] ;  /* 0x00000014120d0981 */ /* 0x0000a4000c1e1100 */
[----:B0-----:R-:W-:Y:S02]  /*1b650*/  @P0 IMAD.MOV.U32 R18, RZ, RZ, R21 ;  /* 0x000000ffff120224 */ /* 0x001fe400078e0015 */
[----:B------:R-:W-:Y:S01]  /*1b660*/  @P0 IMAD.MOV.U32 R19, RZ, RZ, R15 ;  /* 0x000000ffff130224 */ /* 0x000fe200078e000f */
[----:B---3--:R-:W-:Y:S02]  /*1b670*/  PRMT R90, RZ, 0x7610, R90 ;  /* 0x00007610ff5a7816 */ /* 0x008fe4000000005a */
[----:B------:R-:W-:-:S04]  /*1b680*/  PRMT R84, RZ, 0x7610, R84 ;  /* 0x00007610ff547816 */ /* 0x000fc80000000054 */
[----:B------:R0:W3:Y:S02]  /*1b690*/  @P0 LDG.E.U8 R90, desc[UR20][R18.64] ;  /* 0x00000014125a0981 */ /* 0x0000e4000c1e1100 */
[----:B0-----:R-:W-:Y:S02]  /*1b6a0*/  @P0 IMAD.MOV.U32 R18, RZ, RZ, R60 ;  /* 0x000000ffff120224 */ /* 0x001fe400078e003c */
[----:B----4-:R-:W-:Y:S01]  /*1b6b0*/  @P0 IMAD.MOV.U32 R19, RZ, RZ, R20 ;  /* 0x000000ffff130224 */ /* 0x010fe200078e0014 */
[----:B------:R-:W4:Y:S04]  /*1b6c0*/  LDL.LU R60, [R1+0x1018] ;  /* 0x00101800013c7983 */ /* 0x000f280000300800 */
[----:B------:R-:W3:Y:S04]  /*1b6d0*/  LDL R71, [R1+0x41c] ;  /* 0x00041c0001477983 */ /* 0x000ee80000100800 */
[----:B------:R-:W3:Y:S04]  /*1b6e0*/  LDL R77, [R1+0x420] ;  /* 0x00042000014d7983 */ /* 0x000ee80000100800 */
[----:B------:R-:W3:Y:S04]  /*1b6f0*/  LDL R21, [R1+0x45c] ;  /* 0x00045c0001157983 */ /* 0x000ee80000100800 */
[----:B------:R-:W3:Y:S04]  /*1b700*/  LDL R20, [R1+0x460] ;  /* 0x0004600001147983 */ /* 0x000ee80000100800 */
[----:B------:R0:W3:Y:S04]  /*1b710*/  @P0 LDG.E.U8 R84, desc[UR20][R18.64] ;  /* 0x0000001412540981 */ /* 0x0000e8000c1e1100 */
[----:B------:R-:W-:Y:S01]  /*1b720*/  STL [R1+0xb8], R69 ;  /* 0x0000b84501007387 */ /* 0x000fe20000100800 */
[----:B0-----:R-:W-:-:S03]  /*1b730*/  @P0 IMAD.MOV.U32 R18, RZ, RZ, R54 ;  /* 0x000000ffff120224 */ /* 0x001fc600078e0036 */
[----:B------:R-:W3:Y:S01]  /*1b740*/  LDL.LU R54, [R1+0x1014] ;  /* 0x0010140001367983 */ /* 0x000ee20000300800 */
[----:B------:R-:W-:Y:S01]  /*1b750*/  PRMT R78, RZ, 0x7610, R78 ;  /* 0x00007610ff4e7816 */ /* 0x000fe2000000004e */
[----:B------:R-:W-:Y:S01]  /*1b760*/  @P0 IMAD.MOV.U32 R19, RZ, RZ, R17 ;  /* 0x000000ffff130224 */ /* 0x000fe200078e0011 */
[----:B------:R-:W-:-:S04]  /*1b770*/  PRMT R72, RZ, 0x7610, R72 ;  /* 0x00007610ff487816 */ /* 0x000fc80000000048 */
[----:B------:R0:W3:Y:S01]  /*1b780*/  @P0 LDG.E.U8 R78, desc[UR20][R18.64] ;  /* 0x00000014124e0981 */ /* 0x0000e2000c1e1100 */
[----:B------:R-:W-:Y:S01]  /*1b790*/  PRMT R66, RZ, 0x7610, R66 ;  /* 0x00007610ff427816 */ /* 0x000fe20000000042 */
[----:B0-----:R-:W-:Y:S02]  /*1b7a0*/  @P0 IMAD.MOV.U32 R18, RZ, RZ, R34 ;  /* 0x000000ffff120224 */ /* 0x001fe400078e0022 */
[----:B------:R-:W-:-:S05]  /*1b7b0*/  @P0 IMAD.MOV.U32 R19, RZ, RZ, R33 ;  /* 0x000000ffff130224 */ /* 0x000fca00078e0021 */
[----:B------:R0:W3:Y:S04]  /*1b7c0*/  @P0 LDG.E.U8 R72, desc[UR20][R18.64] ;  /* 0x0000001412480981 */ /* 0x0000e8000c1e1100 */
[----:B------:R-:W-:Y:S04]  /*1b7d0*/  STL [R1+0x9c], R64 ;  /* 0x00009c4001007387 */ /* 0x000fe80000100800 */
[----:B------:R-:W3:Y:S01]  /*1b7e0*/  LDL.LU R33, [R1+0x1010] ;  /* 0x0010100001217983 */ /* 0x000ee20000300800 */
[----:B0-----:R-:W-:Y:S02]  /*1b7f0*/  @P0 IMAD.MOV.U32 R18, RZ, RZ, R36 ;  /* 0x000000ffff120224 */ /* 0x001fe400078e0024 */
[----:B------:R-:W-:Y:S01]  /*1b800*/  @P0 IMAD.MOV.U32 R19, RZ, RZ, R35 ;  /* 0x000000ffff130224 */ /* 0x000fe200078e0023 */
[----:B------:R-:W3:Y:S04]  /*1b810*/  LDL.LU R34, [R1+0x100c] ;  /* 0x00100c0001227983 */ /* 0x000ee80000300800 */
[----:B------:R0:W3:Y:S04]  /*1b820*/  @P0 LDG.E.U8 R66, desc[UR20][R18.64] ;  /* 0x0000001412420981 */ /* 0x0000e8000c1e1100 */
[----:B------:R-:W-:Y:S01]  /*1b830*/  STL [R1+0x80], R58 ;  /* 0x0000803a01007387 */ /* 0x000fe20000100800 */
[----:B0-----:R-:W-:-:S02]  /*1b840*/  @P0 IMAD.MOV.U32 R18, RZ, RZ, R38 ;  /* 0x000000ffff120224 */ /* 0x001fc400078e0026 */
[----:B------:R-:W-:Y:S01]  /*1b850*/  @P0 IMAD.MOV.U32 R19, RZ, RZ, R37 ;  /* 0x000000ffff130224 */ /* 0x000fe200078e0025 */
[----:B--2---:R-:W-:Y:S04]  /*1b860*/  STL [R1+0x64], R52 ;  /* 0x0000643401007387 */ /* 0x004fe80000100800 */
[----:B------:R-:W2:Y:S04]  /*1b870*/  LDL.LU R35, [R1+0x1008] ;  /* 0x0010080001237983 */ /* 0x000ea80000300800 */
[----:B------:R-:W2:Y:S04]  /*1b880*/  LDL.LU R36, [R1+0x1004] ;  /* 0x0010040001247983 */ /* 0x000ea80000300800 */
[----:B------:R-:W2:Y:S04]  /*1b890*/  LDL R83, [R1+0x4dc] ;  /* 0x0004dc0001537983 */ /* 0x000ea80000100800 */
[----:B------:R-:W-:Y:S01]  /*1b8a0*/  STL [R1+0x48], R47 ;  /* 0x0000482f01007387 */ /* 0x000fe20000100800 */
[----:B------:R-:W-:-:S03]  /*1b8b0*/  PRMT R48, RZ, 0x7610, R48 ;  /* 0x00007610ff307816 */ /* 0x000fc60000000030 */
[----:B------:R-:W-:Y:S04]  /*1b8c0*/  STL [R1+0x2c], R45 ;  /* 0x00002c2d01007387 */ /* 0x000fe80000100800 */
[----:B------:R-:W2:Y:S04]  /*1b8d0*/  LDL.LU R37, [R1+0x1000] ;  /* 0x0010000001257983 */ /* 0x000ea80000300800 */
[----:B------:R-:W2:Y:S04]  /*1b8e0*/  LDL.LU R38, [R1+0xffc] ;  /* 0x000ffc0001267983 */ /* 0x000ea80000300800 */
[----:B------:R-:W2:Y:S04]  /*1b8f0*/  LDL R89, [R1+0x51c] ;  /* 0x00051c0001597983 */ /* 0x000ea80000100800 */
[----:B------:R0:W-:Y:S04]  /*1b900*/  STL [R1+0x10], R13 ;  /* 0x0000100d01007387 */ /* 0x0001e80000100800 */
[----:B0-----:R-:W2:Y:S01]  /*1b910*/  LDL R13, [R1+0x520] ;  /* 0x00052000010d7983 */ /* 0x001ea20000100800 */
[----:B----4-:R-:W-:-:S06]  /*1b920*/  PRMT R60, RZ, 0x7610, R60 ;  /* 0x00007610ff3c7816 */ /* 0x010fcc000000003c */
[----:B------:R0:W4:Y:S02]  /*1b930*/  @P0 LDG.E.U8 R60, desc[UR20][R18.64] ;  /* 0x00000014123c0981 */ /* 0x000124000c1e1100 */
[----:B0-----:R-:W-:Y:S02]  /*1b940*/  @P0 IMAD.MOV.U32 R18, RZ, RZ, R14 ;  /* 0x000000ffff120224 */ /* 0x001fe400078e000e */
[----:B------:R-:W-:Y:S02]  /*1b950*/  @P0 IMAD.MOV.U32 R19, RZ, RZ, R39 ;  /* 0x000000ffff130224 */ /* 0x000fe400078e0027 */
[----:B------:R-:W2:Y:S04]  /*1b960*/  LDL.LU R39, [R1+0xff8] ;  /* 0x000ff80001277983 */ /* 0x000ea80000300800 */
[----:B------:R-:W2:Y:S04]  /*1b970*/  LDL.LU R14, [R1+0xff4] ;  /* 0x000ff400010e7983 */ /* 0x000ea80000300800 */
[----:B------:R-:W2:Y:S01]  /*1b980*/  LDL.LU R15, [R1+0x140] ;  /* 0x00014000010f7983 */ /* 0x000ea20000300800 */
[----:B---3--:R-:W-:-:S06]  /*1b990*/  PRMT R54, RZ, 0x7610, R54 ;  /* 0x00007610ff367816 */ /* 0x008fcc0000000036 */
[----:B------:R0:W3:Y:S02]  /*1b9a0*/  @P0 LDG.E.U8 R54, desc[UR20][R18.64] ;  /* 0x0000001412360981 */ /* 0x0000e4000c1e1100 */
[----:B0-----:R-:W-:Y:S02]  /*1b9b0*/  @P0 IMAD.MOV.U32 R18, RZ, RZ, R27 ;  /* 0x000000ffff120224 */ /* 0x001fe400078e001b */
[----:B------:R-:W-:Y:S02]  /*1b9c0*/  @P0 IMAD.MOV.U32 R19, RZ, RZ, R28 ;  /* 0x000000ffff130224 */ /* 0x000fe400078e001c */
[----:B------:R-:W2:Y:S04]  /*1b9d0*/  LDL.LU R28, [R1+0xff0] ;  /* 0x000ff000011c7983 */ /* 0x000ea80000300800 */
[----:B------:R0:W2:Y:S04]  /*1b9e0*/  @P0 LDG.E.U8 R48, desc[UR20][R18.64] ;  /* 0x0000001412300981 */ /* 0x0000a8000c1e1100 */
[----:B------:R-:W2:Y:S01]  /*1b9f0*/  LDL.LU R27, [R1+0xfec] ;  /* 0x000fec00011b7983 */ /* 0x000ea20000300800 */
[----:B0-----:R-:W-:-:S02]  /*1ba00*/  @P0 IMAD.MOV.U32 R19, RZ, RZ, R7 ;  /* 0x000000ffff130224 */ /* 0x001fc400078e0007 */
[----:B------:R-:W-:Y:S01]  /*1ba10*/  @P0 IMAD.MOV.U32 R18, RZ, RZ, R46 ;  /* 0x000000ffff120224 */ /* 0x000fe200078e002e */
[----:B------:R-:W2:Y:S04]  /*1ba20*/  LDL.LU R7, [R1+0xfe8] ;  /* 0x000fe80001077983 */ /* 0x000ea80000300800 */
[----:B------:R-:W3:Y:S01]  /*1ba30*/  LDL.LU R46, [R1+0xfe4] ;  /* 0x000fe400012e7983 */ /* 0x000ee20000300800 */
[----:B------:R-:W-:Y:S02]  /*1ba40*/  PRMT R41, RZ, 0x7610, R41 ;  /* 0x00007610ff297816 */ /* 0x000fe40000000029 */
[----:B------:R-:W-:Y:S01]  /*1ba50*/  PRMT R5, RZ, 0x7610, R5 ;  /* 0x00007610ff057816 */ /* 0x000fe20000000005 */
[----:B------:R-:W4:Y:S04]  /*1ba60*/  LDL.LU R17, [R1+0x138] ;  /* 0x0001380001117983 */ /* 0x000f280000300800 */
[----:B------:R0:W4:Y:S01]  /*1ba70*/  @P0 LDG.E.U8 R41, desc[UR20][R18.64] ;  /* 0x0000001412290981 */ /* 0x000122000c1e1100 */
[----:B------:R-:W-:Y:S01]  /*1ba80*/  PRMT R4, RZ, 0x7610, R4 ;  /* 0x00007610ff047816 */ /* 0x000fe20000000004 */
[----:B0-----:R-:W-:-:S02]  /*1ba90*/  @P0 IMAD.MOV.U32 R18, RZ, RZ, R77 ;  /* 0x000000ffff120224 */ /* 0x001fc400078e004d */
[----:B------:R-:W-:Y:S01]  /*1baa0*/  @P0 IMAD.MOV.U32 R19, RZ, RZ, R71 ;  /* 0x000000ffff130224 */ /* 0x000fe200078e0047 */
[----:B------:R-:W4:Y:S04]  /*1bab0*/  LDL.LU R77, [R1+0x134] ;  /* 0x00013400014d7983 */ /* 0x000f280000300800 */
[----:B------:R0:W4:Y:S01]  /*1bac0*/  @P0 LDG.E.U8 R5, desc[UR20][R18.64] ;  /* 0x0000001412050981 */ /* 0x000122000c1e1100 */
[----:B------:R-:W-:Y:S01]  /*1bad0*/  PRMT R3, RZ, 0x7610, R3 ;  /* 0x00007610ff037816 */ /* 0x000fe20000000003 */
[----:B0-----:R-:W-:Y:S02]  /*1bae0*/  @P0 IMAD.MOV.U32 R18, RZ, RZ, R20 ;  /* 0x000000ffff120224 */ /* 0x001fe400078e0014 */
[----:B------:R-:W-:Y:S01]  /*1baf0*/  @P0 IMAD.MOV.U32 R19, RZ, RZ, R21 ;  /* 0x000000ffff130224 */ /* 0x000fe200078e0015 */
[----:B------:R-:W4:Y:S04]  /*1bb00*/  LDL.LU R20, [R1+0x130] ;  /* 0x0001300001147983 */ /* 0x000f280000300800 */
[----:B------:R2:W4:Y:S01]  /*1bb10*/  @P0 LDG.E.U8 R4, desc[UR20][R18.64] ;  /* 0x0000001412040981 */ /* 0x000522000c1e1100 */
[----:B------:R-:W-:-:S02]  /*1bb20*/  PRMT R2, RZ, 0x7610, R2 ;  /* 0x00007610ff027816 */ /* 0x000fc40000000002 */
[----:B------:R-:W-:Y:S01]  /*1bb30*/  PRMT R6, RZ, 0x7610, R6 ;  /* 0x00007610ff067816 */ /* 0x000fe20000000006 */
[----:B--2---:R-:W-:Y:S02]  /*1bb40*/  @P0 IMAD.MOV.U32 R19, RZ, RZ, R7 ;  /* 0x000000ffff130224 */ /* 0x004fe400078e0007 */
[----:B------:R-:W2:Y:S01]  /*1bb50*/  LDL.LU R7, [R1+0xfe0] ;  /* 0x000fe00001077983 */ /* 0x000ea20000300800 */
[----:B---3--:R-:W-:-:S03]  /*1bb60*/  @P0 IMAD.MOV.U32 R18, RZ, RZ, R46 ;  /* 0x000000ffff120224 */ /* 0x008fc600078e002e */
[----:B------:R-:W3:Y:S04]  /*1bb70*/  LDL.LU R46, [R1+0xfdc] ;  /* 0x000fdc00012e7983 */ /* 0x000ee80000300800 */
[----:B------:R0:W4:Y:S04]  /*1bb80*/  @P0 LDG.E.U8 R3, desc[UR20][R18.64] ;  /* 0x0000001412030981 */ /* 0x000128000c1e1100 */
[----:B------:R-:W4:Y:S01]  /*1bb90*/  LDL.LU R21, [R1+0x12c] ;  /* 0x00012c0001157983 */ /* 0x000f220000300800 */
[----:B0-----:R-:W-:-:S03]  /*1bba0*/  @P0 IMAD.MOV.U32 R18, RZ, RZ, R27 ;  /* 0x000000ffff120224 */ /* 0x001fc600078e001b */
[----:B------:R-:W4:Y:S01]  /*1bbb0*/  LDL.LU R27, [R1+0xfd8] ;  /* 0x000fd800011b7983 */ /* 0x000f220000300800 */
[----:B------:R-:W-:-:S03]  /*1bbc0*/  @P0 IMAD.MOV.U32 R19, RZ, RZ, R83 ;  /* 0x000000ffff130224 */ /* 0x000fc600078e0053 */
[----:B------:R-:W4:Y:S04]  /*1bbd0*/  LDL.LU R83, [R1+0x4] ;  /* 0x0000040001537983 */ /* 0x000f280000300800 */
[----:B------:R0:W4:Y:S02]  /*1bbe0*/  @P0 LDG.E.U8 R2, desc[UR20][R18.64] ;  /* 0x0000001412020981 */ /* 0x000124000c1e1100 */
[----:B0-----:R-:W-:Y:S02]  /*1bbf0*/  @P0 IMAD.MOV.U32 R18, RZ, RZ, R13 ;  /* 0x000000ffff120224 */ /* 0x001fe400078e000d */
[----:B------:R-:W-:-:S05]  /*1bc00*/  @P0 IMAD.MOV.U32 R19, RZ, RZ, R89 ;  /* 0x000000ffff130224 */ /* 0x000fca00078e0059 */
[----:B------:R0:W4:Y:S02]  /*1bc10*/  @P0 LDG.E.U8 R6, desc[UR20][R18.64] ;  /* 0x0000001412060981 */ /* 0x000124000c1e1100 */
[----:B0-----:R-:W-:Y:S02]  /*1bc20*/  @P0 IMAD.MOV.U32 R19, RZ, RZ, R14 ;  /* 0x000000ffff130224 */ /* 0x001fe400078e000e */
[----:B------:R-:W-:Y:S01]  /*1bc30*/  @P0 IMAD.MOV.U32 R18, RZ, RZ, R28 ;  /* 0x000000ffff120224 */ /* 0x000fe200078e001c */
[----:B------:R-:W4:Y:S04]  /*1bc40*/  LDL.LU R14, [R1+0xfd4] ;  /* 0x000fd400010e7983 */ /* 0x000f280000300800 */
[----:B------:R-:W4:Y:S04]  /*1bc50*/  LDL.LU R28, [R1+0xfd0] ;  /* 0x000fd000011c7983 */ /* 0x000f280000300800 */
[----:B------:R-:W4:Y:S01]  /*1bc60*/  LDL.LU R89, [R1] ;  /* 0x0000000001597983 */ /* 0x000f220000300800 */
[----:B------:R-:W-:-:S02]  /*1bc70*/  PRMT R40, RZ, 0x7610, R40 ;  /* 0x00007610ff287816 */ /* 0x000fc40000000028 */
[----:B------:R-:W-:Y:S02]  /*1bc80*/  PRMT R39, RZ, 0x7610, R39 ;  /* 0x00007610ff277816 */ /* 0x000fe40000000027 */
[----:B------:R-:W-:Y:S02]  /*1bc90*/  PRMT R38, RZ, 0x7610, R38 ;  /* 0x00007610ff267816 */ /* 0x000fe40000000026 */
[----:B------:R-:W-:Y:S02]  /*1bca0*/  PRMT R37, RZ, 0x7610, R37 ;  /* 0x00007610ff257816 */ /* 0x000fe40000000025 */
[----:B------:R-:W-:Y:S02]  /*1bcb0*/  PRMT R36, RZ, 0x7610, R36 ;  /* 0x00007610ff247816 */ /* 0x000fe40000000024 */
[----:B------:R-:W-:Y:S02]  /*1bcc0*/  PRMT R35, RZ, 0x7610, R35 ;  /* 0x00007610ff237816 */ /* 0x000fe40000000023 */
[----:B------:R-:W-:-:S02]  /*1bcd0*/  PRMT R34, RZ, 0x7610, R34 ;  /* 0x00007610ff227816 */ /* 0x000fc40000000022 */
[----:B------:R-:W-:Y:S02]  /*1bce0*/  PRMT R33, RZ, 0x7610, R33 ;  /* 0x00007610ff217816 */ /* 0x000fe40000000021 */
[----:B------:R-:W-:Y:S02]  /*1bcf0*/  PRMT R31, RZ, 0x7610, R31 ;  /* 0x00007610ff1f7816 */ /* 0x000fe4000000001f */
[----:B------:R-:W-:Y:S02]  /*1bd00*/  PRMT R32, RZ, 0x7610, R32 ;  /* 0x00007610ff207816 */ /* 0x000fe40000000020 */
[----:B------:R-:W-:Y:S02]  /*1bd10*/  PRMT R30, RZ, 0x7610, R30 ;  /* 0x00007610ff1e7816 */ /* 0x000fe4000000001e */
[----:B------:R-:W-:Y:S02]  /*1bd20*/  PRMT R29, RZ, 0x7610, R29 ;  /* 0x00007610ff1d7816 */ /* 0x000fe4000000001d */
[----:B--2---:R-:W-:-:S02]  /*1bd30*/  PRMT R7, RZ, 0x7610, R7 ;  /* 0x00007610ff077816 */ /* 0x004fc40000000007 */
[C---:B---3--:R-:W-:Y:S02]  /*1bd40*/  SEL R15, R46.reuse, R15, !P3 ;  /* 0x0000000f2e0f7207 */ /* 0x048fe40005800000 */
[C---:B----4-:R-:W-:Y:S02]  /*1bd50*/  SEL R13, R46.reuse, R17, !P3 ;  /* 0x000000112e0d7207 */ /* 0x050fe40005800000 */
[----:B------:R0:W2:Y:S01]  /*1bd60*/  @P0 LDG.E.U8 R7, desc[UR20][R18.64] ;  /* 0x0000001412070981 */ /* 0x0000a2000c1e1100 */
[----:B------:R-:W-:Y:S01]  /*1bd70*/  IMAD R17, R15, UR4, RZ ;  /* 0x000000040f117c24 */ /* 0x000fe2000f8e02ff */
[C---:B------:R-:W-:Y:S01]  /*1bd80*/  SEL R15, R46.reuse, R77, !P3 ;  /* 0x0000004d2e0f7207 */ /* 0x040fe20005800000 */
[----:B------:R-:W1:Y:S01]  /*1bd90*/  LDCU UR4, c[0x0][0x3b0] ;  /* 0x00007600ff0477ac */ /* 0x000e620008000800 */
[----:B0-----:R-:W-:Y:S02]  /*1bda0*/  IMAD R18, R13, UR5, RZ ;  /* 0x000000050d127c24 */ /* 0x001fe4000f8e02ff */
[----:B------:R-:W-:Y:S01]  /*1bdb0*/  @!P5 IMAD.MOV R27, RZ, RZ, -R27 ;  /* 0x000000ffff1bd224 */ /* 0x000fe200078e0a1b */
[----:B------:R-:W-:Y:S01]  /*1bdc0*/  IADD3 R19, P5, PT, R17, R9, RZ ;  /* 0x0000000911137210 */ /* 0x000fe20007fbe0ff */
[----:B------:R-:W0:Y:S01]  /*1bdd0*/  LDCU UR5, c[0x0][0x3b0] ;  /* 0x00007600ff0577ac */ /* 0x000e220008000800 */
[----:B------:R-:W-:Y:S01]  /*1bde0*/  SEL R13, R46, R20, !P3 ;  /* 0x000000142e0d7207 */ /* 0x000fe20005800000 */
[----:B------:R-:W-:Y:S01]  /*1bdf0*/  IMAD R20, R15, UR6, RZ ;  /* 0x000000060f147c24 */ /* 0x000fe2000f8e02ff */
[----:B------:R-:W-:-:S02]  /*1be00*/  LEA.HI.X.SX32 R17, R17, R8, 0x1, P5 ;  /* 0x0000000811117211 */ /* 0x000fc400028f0eff */
[----:B------:R-:W-:Y:S02]  /*1be10*/  IADD3 R45, P5, PT, R18, R9, RZ ;  /* 0x00000009122d7210 */ /* 0x000fe40007fbe0ff */
[----:B------:R-:W-:Y:S01]  /*1be20*/  SEL R15, R46, R21, !P3 ;  /* 0x000000152e0f7207 */ /* 0x000fe20005800000 */
[----:B------:R-:W-:Y:S01]  /*1be30*/  IMAD R21, R13, UR12, RZ ;  /* 0x0000000c0d157c24 */ /* 0x000fe2000f8e02ff */
[-C--:B------:R-:W-:Y:S02]  /*1be40*/  LEA.HI.X.SX32 R53, R18, R8.reuse, 0x1, P5 ;  /* 0x0000000812357211 */ /* 0x080fe400028f0eff */
[----:B------:R-:W-:Y:S01]  /*1be50*/  IADD3 R47, P5, PT, R20, R9, RZ ;  /* 0x00000009142f7210 */ /* 0x000fe20007fbe0ff */
[----:B------:R3:W-:Y:S01]  /*1be60*/  STL [R1+0x5a0], R19 ;  /* 0x0005a01301007387 */ /* 0x0007e20000100800 */
[----:B------:R-:W-:Y:S01]  /*1be70*/  @P0 IMAD.MOV.U32 R18, RZ, RZ, R19 ;  /* 0x000000ffff120224 */ /* 0x000fe200078e0013 */
[----:B------:R-:W-:Y:S02]  /*1be80*/  SEL R13, R46, R83, !P3 ;  /* 0x000000532e0d7207 */ /* 0x000fe40005800000 */
[----:B------:R4:W-:Y:S01]  /*1be90*/  STL [R1+0x59c], R17 ;  /* 0x00059c1101007387 */ /* 0x0009e20000100800 */
[----:B------:R-:W-:-:S02]  /*1bea0*/  LEA.HI.X.SX32 R64, R20, R8, 0x1, P5 ;  /* 0x0000000814407211 */ /* 0x000fc400028f0eff */
[-C--:B------:R-:W-:Y:S01]  /*1beb0*/  IADD3 R58, P5, PT, R21, R9.reuse, RZ ;  /* 0x00000009153a7210 */ /* 0x080fe20007fbe0ff */
[----:B---3--:R-:W-:Y:S02]  /*1bec0*/  @P0 IMAD.MOV.U32 R19, RZ, RZ, R17 ;  /* 0x000000ffff130224 */ /* 0x008fe400078e0011 */
[----:B----4-:R-:W-:Y:S01]  /*1bed0*/  IMAD R17, R15, UR13, RZ ;  /* 0x0000000d0f117c24 */ /* 0x010fe2000f8e02ff */
[----:B------:R-:W-:Y:S02]  /*1bee0*/  LEA.HI.X.SX32 R59, R21, R8, 0x1, P5 ;  /* 0x00000008153b7211 */ /* 0x000fe400028f0eff */
[----:B------:R3:W4:Y:S01]  /*1bef0*/  @P0 LDG.E.U8 R40, desc[UR20][R18.64] ;  /* 0x0000001412280981 */ /* 0x000722000c1e1100 */
[----:B-1----:R-:W-:Y:S01]  /*1bf00*/  IMAD R13, R13, UR4, RZ ;  /* 0x000000040d0d7c24 */ /* 0x002fe2000f8e02ff */
[----:B------:R-:W1:Y:S01]  /*1bf10*/  LDCU UR4, c[0x0][0x3b0] ;  /* 0x00007600ff0477ac */ /* 0x000e620008000800 */
[----:B------:R-:W-:Y:S01]  /*1bf20*/  IADD3 R52, P5, PT, R17, R9, RZ ;  /* 0x0000000911347210 */ /* 0x000fe20007fbe0ff */
[----:B------:R-:W-:Y:S04]  /*1bf30*/  STL [R1+0x5e0], R45 ;  /* 0x0005e02d01007387 */ /* 0x000fe80000100800 */
[----:B------:R0:W-:Y:S01]  /*1bf40*/  STL [R1+0x5dc], R53 ;  /* 0x0005dc3501007387 */ /* 0x0001e20000100800 */
[----:B---3--:R-:W-:-:S02]  /*1bf50*/  @P0 IMAD.MOV.U32 R18, RZ, RZ, R45 ;  /* 0x000000ffff120224 */ /* 0x008fc400078e002d */
[----:B------:R-:W-:Y:S01]  /*1bf60*/  @P0 IMAD.MOV.U32 R19, RZ, RZ, R53 ;  /* 0x000000ffff130224 */ /* 0x000fe200078e0035 */
[----:B------:R-:W-:-:S04]  /*1bf70*/  SEL R15, R46, R89, !P3 ;  /* 0x000000592e0f7207 */ /* 0x000fc80005800000 */
[----:B------:R3:W2:Y:S01]  /*1bf80*/  @P0 LDG.E.U8 R39, desc[UR20][R18.64] ;  /* 0x0000001412270981 */ /* 0x0006a2000c1e1100 */
[-C--:B0-----:R-:W-:Y:S02]  /*1bf90*/  LEA.HI.X.SX32 R53, R17, R8.reuse, 0x1, P5 ;  /* 0x0000000811357211 */ /* 0x081fe400028f0eff */
[----:B------:R-:W-:Y:S01]  /*1bfa0*/  IADD3 R45, P5, PT, R13, R9, RZ ;  /* 0x000000090d2d7210 */ /* 0x000fe20007fbe0ff */
[----:B------:R-:W-:Y:S01]  /*1bfb0*/  IMAD R15, R15, UR5, RZ ;  /* 0x000000050f0f7c24 */ /* 0x000fe2000f8e02ff */
[----:B------:R0:W-:Y:S01]  /*1bfc0*/  STL [R1+0x620], R47 ;  /* 0x0006202f01007387 */ /* 0x0001e20000100800 */
[----:B------:R-:W-:Y:S01]  /*1bfd0*/  SEL R27, R46, R27, !P3 ;  /* 0x0000001b2e1b7207 */ /* 0x000fe20005800000 */
[----:B------:R-:W1:Y:S01]  /*1bfe0*/  LDCU UR5, c[0x0][0x3b0] ;  /* 0x00007600ff0577ac */ /* 0x000e620008000800 */
[----:B---3--:R-:W-:Y:S02]  /*1bff0*/  @P0 IMAD.MOV.U32 R18, RZ, RZ, R47 ;  /* 0x000000ffff120224 */ /* 0x008fe400078e002f */
[----:B------:R-:W-:Y:S01]  /*1c000*/  @P0 IMAD.MOV.U32 R19, RZ, RZ, R64 ;  /* 0x000000ffff130224 */ /* 0x000fe200078e0040 */
[----:B0-----:R-:W-:-:S02]  /*1c010*/  LEA.HI.X.SX32 R47, R13, R8, 0x1, P5 ;  /* 0x000000080d2f7211 */ /* 0x001fc400028f0eff */
[C---:B------:R-:W-:Y:S02]  /*1c020*/  IADD3 R17, P5, PT, R15.reuse, R9, RZ ;  /* 0x000000090f117210 */ /* 0x040fe40007fbe0ff */
[----:B------:R0:W3:Y:S02]  /*1c030*/  @P0 LDG.E.U8 R38, desc[UR20][R18.64] ;  /* 0x0000001412260981 */ /* 0x0000e4000c1e1100 */
[----:B------:R-:W-:Y:S02]  /*1c040*/  LEA.HI.X.SX32 R13, R15, R8, 0x1, P5 ;  /* 0x000000080f0d7211 */ /* 0x000fe400028f0eff */
[----:B------:R-:W-:Y:S01]  /*1c050*/  ISETP.GT.U32.AND P5, PT, R10, R14, PT ;  /* 0x0000000e0a00720c */ /* 0x000fe20003fa4070 */
[----:B0-----:R-:W-:Y:S02]  /*1c060*/  @P0 IMAD.MOV.U32 R18, RZ, RZ, R58 ;  /* 0x000000ffff120224 */ /* 0x001fe400078e003a */
[----:B------:R-:W-:-:S05]  /*1c070*/  @P0 IMAD.MOV.U32 R19, RZ, RZ, R59 ;  /* 0x000000ffff130224 */ /* 0x000fca00078e003b */
[----:B------:R0:W2:Y:S01]  /*1c080*/  @P0 LDG.E.U8 R37, desc[UR20][R18.64] ;  /* 0x0000001412250981 */ /* 0x0000a2000c1e1100 */
[----:B-1----:R-:W-:Y:S01]  /*1c090*/  IMAD R27, R27, UR4, RZ ;  /* 0x000000041b1b7c24 */ /* 0x002fe2000f8e02ff */
[----:B------:R-:W1:Y:S02]  /*1c0a0*/  LDCU UR4, c[0x0][0x3b0] ;  /* 0x00007600ff0477ac */ /* 0x000e640008000800 */
[----:B------:R-:W-:Y:S01]  /*1c0b0*/  STL [R1+0x61c], R64 ;  /* 0x00061c4001007387 */ /* 0x000fe20000100800 */
[----:B0-----:R-:W-:Y:S02]  /*1c0c0*/  @P0 IMAD.MOV.U32 R18, RZ, RZ, R52 ;  /* 0x000000ffff120224 */ /* 0x001fe400078e0034 */
[----:B------:R-:W-:Y:S01]  /*1c0d0*/  @P0 IMAD.MOV.U32 R19, RZ, RZ, R53 ;  /* 0x000000ffff130224 */ /* 0x000fe200078e0035 */
[----:B------:R-:W-:Y:S04]  /*1c0e0*/  STL [R1+0x660], R58 ;  /* 0x0006603a01007387 */ /* 0x000fe80000100800 */
[----:B------:R0:W2:Y:S01]  /*1c0f0*/  @P0 LDG.E.U8 R36, desc[UR20][R18.64] ;  /* 0x0000001412240981 */ /* 0x0000a2000c1e1100 */
[----:B------:R-:W-:-:S03]  /*1c100*/  @!P4 IMAD.MOV R28, RZ, RZ, -R28 ;  /* 0x000000ffff1cc224 */ /* 0x000fc600078e0a1c */
[----:B------:R-:W-:Y:S01]  /*1c110*/  STL [R1+0x65c], R59 ;  /* 0x00065c3b01007387 */ /* 0x000fe20000100800 */
[----:B------:R-:W-:-:S03]  /*1c120*/  @!P5 IMAD.IADD R14, R14, 0x1, -R10 ;  /* 0x000000010e0ed824 */ /* 0x000fc600078e0a0a */
[----:B------:R-:W-:Y:S01]  /*1c130*/  STL [R1+0x6a0], R52 ;  /* 0x0006a03401007387 */ /* 0x000fe20000100800 */
[----:B0-----:R-:W-:Y:S02]  /*1c140*/  @P0 IMAD.MOV.U32 R18, RZ, RZ, R45 ;  /* 0x000000ffff120224 */ /* 0x001fe400078e002d */
[----:B------:R-:W-:Y:S01]  /*1c150*/  @P0 IMAD.MOV.U32 R19, RZ, RZ, R47 ;  /* 0x000000ffff130224 */ /* 0x000fe200078e002f */
[----:B------:R-:W-:Y:S01]  /*1c160*/  STL [R1+0x69c], R53 ;  /* 0x00069c3501007387 */ /* 0x000fe20000100800 */
[----:B------:R-:W-:-:S03]  /*1c170*/  ISETP.GT.U32.AND P4, PT, R10, R12, PT ;  /* 0x0000000c0a00720c */ /* 0x000fc60003f84070 */
[----:B------:R-:W-:Y:S01]  /*1c180*/  STL [R1+0x6e0], R45 ;  /* 0x0006e02d01007387 */ /* 0x000fe20000100800 */
[----:B------:R-:W-:-:S03]  /*1c190*/  @!P1 IMAD.MOV R14, RZ, RZ, -R14 ;  /* 0x000000ffff0e9224 */ /* 0x000fc600078e0a0e */
[----:B------:R-:W-:Y:S01]  /*1c1a0*/  STL [R1+0x6dc], R47 ;  /* 0x0006dc2f01007387 */ /* 0x000fe20000100800 */
[----:B------:R-:W-:-:S03]  /*1c1b0*/  SEL R28, R46, R28, !P3 ;  /* 0x0000001c2e1c7207 */ /* 0x000fc60005800000 */
[----:B------:R-:W-:Y:S01]  /*1c1c0*/  STL [R1+0x720], R17 ;  /* 0x0007201101007387 */ /* 0x000fe20000100800 */
[----:B------:R-:W-:-:S03]  /*1c1d0*/  VIADD R15, R0, 0xf ;  /* 0x0000000f000f7836 */ /* 0x000fc60000000000 */
[----:B------:R0:W2:Y:S04]  /*1c1e0*/  @P0 LDG.E.U8 R35, desc[UR20][R18.64] ;  /* 0x0000001412230981 */ /* 0x0000a8000c1e1100 */
[----:B------:R1:W-:Y:S01]  /*1c1f0*/  STL [R1+0x71c], R13 ;  /* 0x00071c0d01007387 */ /* 0x0003e20000100800 */
[----:B0-----:R-:W-:Y:S02]  /*1c200*/  @P0 IMAD.MOV.U32 R18, RZ, RZ, R17 ;  /* 0x000000ffff120224 */ /* 0x001fe400078e0011 */
[----:B------:R-:W-:Y:S01]  /*1c210*/  @P0 IMAD.MOV.U32 R19, RZ, RZ, R13 ;  /* 0x000000ffff130224 */ /* 0x000fe200078e000d */
[----:B-1----:R-:W-:Y:S01]  /*1c220*/  IADD3 R13, P5, PT, R27, R9, RZ ;  /* 0x000000091b0d7210 */ /* 0x002fe20007fbe0ff */
[----:B------:R-:W-:Y:S01]  /*1c230*/  IMAD R28, R28, UR5, RZ ;  /* 0x000000051c1c7c24 */ /* 0x000fe2000f8e02ff */
[----:B------:R-:W-:-:S02]  /*1c240*/  SEL R14, R46, R14, !P3 ;  /* 0x0000000e2e0e7207 */ /* 0x000fc40005800000 */
[----:B------:R0:W2:Y:S01]  /*1c250*/  @P0 LDG.E.U8 R34, desc[UR20][R18.64] ;  /* 0x0000001412220981 */ /* 0x0000a2000c1e1100 */
[----:B------:R-:W-:Y:S01]  /*1c260*/  LEA.HI.X.SX32 R17, R27, R8, 0x1, P5 ;  /* 0x000000081b117211 */ /* 0x000fe200028f0eff */
[----:B------:R-:W-:Y:S02]  /*1c270*/  @!P4 IMAD.IADD R12, R12, 0x1, -R10 ;  /* 0x000000010c0cc824 */ /* 0x000fe400078e0a0a */
[----:B------:R1:W-:Y:S01]  /*1c280*/  STL [R1+0x758], R13 ;  /* 0x0007580d01007387 */ /* 0x0003e20000100800 */
[----:B------:R-:W-:Y:S01]  /*1c290*/  PRMT R26, RZ, 0x7610, R26 ;  /* 0x00007610ff1a7816 */ /* 0x000fe2000000001a */
[----:B------:R-:W2:Y:S01]  /*1c2a0*/  LDCU UR5, c[0x0][0x3b0] ;  /* 0x00007600ff0577ac */ /* 0x000ea20008000800 */
[----:B0-----:R-:W-:Y:S01]  /*1c2b0*/  @P0 IMAD.MOV.U32 R18, RZ, RZ, R13 ;  /* 0x000000ffff120224 */ /* 0x001fe200078e000d */
[----:B------:R0:W-:Y:S01]  /*1c2c0*/  STL [R1+0x754], R17 ;  /* 0x0007541101007387 */ /* 0x0001e20000100800 */
[----:B-1----:R-:W-:Y:S01]  /*1c2d0*/  IABS R13, R15 ;  /* 0x0000000f000d7213 */ /* 0x002fe20000000000 */
[----:B------:R-:W-:Y:S01]  /*1c2e0*/  @P0 IMAD.MOV.U32 R19, RZ, RZ, R17 ;  /* 0x000000ffff130224 */ /* 0x000fe200078e0011 */
[----:B------:R-:W-:Y:S01]  /*1c2f0*/  IADD3 R45, P1, PT, R28, R9, RZ ;  /* 0x000000091c2d7210 */ /* 0x000fe20007f3e0ff */
[----:B0-----:R-:W-:-:S03]  /*1c300*/  IMAD R17, R14, UR4, RZ ;  /* 0x000000040e117c24 */ /* 0x001fc6000f8e02ff */
[----:B------:R-:W-:Y:S01]  /*1c310*/  LEA.HI.X.SX32 R47, R28, R8, 0x1, P1 ;  /* 0x000000081c2f7211 */ /* 0x000fe200008f0eff */
[----:B------:R-:W-:Y:S01]  /*1c320*/  IMAD.HI.U32 R14, R11, R13, RZ ;  /* 0x0000000d0b0e7227 */ /* 0x000fe200078e00ff */
[----:B------:R-:W-:Y:S01]  /*1c330*/  ISETP.GT.U32.AND P1, PT, R10, R12, PT ;  /* 0x0000000c0a00720c */ /* 0x000fe20003f24070 */
[----:B------:R0:W2:Y:S01]  /*1c340*/  @P0 LDG.E.U8 R33, desc[UR20][R18.64] ;  /* 0x0000001412210981 */ /* 0x0000a2000c1e1100 */
[----:B------:R-:W-:Y:S01]  /*1c350*/  ISETP.GE.AND P4, PT, R16, RZ, PT ;  /* 0x000000ff1000720c */ /* 0x000fe20003f86270 */
[----:B------:R-:W-:Y:S01]  /*1c360*/  IMAD.MOV R14, RZ, RZ, -R14 ;  /* 0x000000ffff0e7224 */ /* 0x000fe200078e0a0e */
[----:B------:R-:W1:Y:S01]  /*1c370*/  LDCU UR4, c[0x0][0x3b0] ;  /* 0x00007600ff0477ac */ /* 0x000e620008000800 */
[----:B------:R0:W-:Y:S02]  /*1c380*/  STL [R1+0x790], R45 ;  /* 0x0007902d01007387 */ /* 0x0001e40000100800 */
[----:B------:R-:W-:Y:S02]  /*1c390*/  IMAD R13, R10, R14, R13 ;  /* 0x0000000e0a0d7224 */ /* 0x000fe400078e020d */
[----:B0-----:R-:W-:Y:S01]  /*1c3a0*/  @P0 IMAD.MOV.U32 R18, RZ, RZ, R45 ;  /* 0x000000ffff120224 */ /* 0x001fe200078e002d */
[----:B------:R0:W-:Y:S01]  /*1c3b0*/  STL [R1+0x78c], R47 ;  /* 0x00078c2f01007387 */ /* 0x0001e20000100800 */
[----:B------:R-:W-:Y:S01]  /*1c3c0*/  IADD3 R45, P5, PT, R17, R9, RZ ;  /* 0x00000009112d7210 */ /* 0x000fe20007fbe0ff */
[----:B------:R-:W-:-:S02]  /*1c3d0*/  @P0 IMAD.MOV.U32 R19, RZ, RZ, R47 ;  /* 0x000000ffff130224 */ /* 0x000fc400078e002f */
[----:B------:R-:W-:Y:S01]  /*1c3e0*/  @!P1 IMAD.IADD R12, R12, 0x1, -R10 ;  /* 0x000000010c0c9824 */ /* 0x000fe200078e0a0a */
[----:B0-----:R-:W-:Y:S01]  /*1c3f0*/  LEA.HI.X.SX32 R47, R17, R8, 0x1, P5 ;  /* 0x00000008112f7211 */ /* 0x001fe200028f0eff */
[----:B------:R-:W-:Y:S01]  /*1c400*/  VIADD R14, R0, 0x17 ;  /* 0x00000017000e7836 */ /* 0x000fe20000000000 */
[----:B------:R-:W-:Y:S01]  /*1c410*/  ISETP.GT.U32.AND P5, PT, R10, R13, PT ;  /* 0x0000000d0a00720c */ /* 0x000fe20003fa4070 */
[----:B------:R-:W-:Y:S01]  /*1c420*/  @P0 IMAD.MOV.U32 R16, RZ, RZ, R45 ;  /* 0x000000ffff100224 */ /* 0x000fe200078e002d */
[----:B------:R-:W-:Y:S01]  /*1c430*/  ISETP.GE.AND P1, PT, R15, RZ, PT ;  /* 0x000000ff0f00720c */ /* 0x000fe20003f26270 */
[----:B------:R-:W-:Y:S01]  /*1c440*/  @P0 IMAD.MOV.U32 R17, RZ, RZ, R47 ;  /* 0x000000ffff110224 */ /* 0x000fe200078e002f */
[----:B------:R-:W-:Y:S01]  /*1c450*/  IABS R15, R14 ;  /* 0x0000000e000f7213 */ /* 0x000fe20000000000 */
[----:B------:R-:W-:Y:S01]  /*1c460*/  @!P4 IMAD.MOV R12, RZ, RZ, -R12 ;  /* 0x000000ffff0cc224 */ /* 0x000fe200078e0a0c */
[----:B------:R-:W2:Y:S04]  /*1c470*/  @P0 LDG.E.U8 R32, desc[UR20][R18.64] ;  /* 0x0000001412200981 */ /* 0x000ea8000c1e1100 */
[----:B------:R0:W2:Y:S03]  /*1c480*/  @P0 LDG.E.U8 R31, desc[UR20][R16.64] ;  /* 0x00000014101f0981 */ /* 0x0000a6000c1e1100 */
[----:B------:R-:W-:Y:S01]  /*1c490*/  @!P5 IMAD.IADD R13, R13, 0x1, -R10 ;  /* 0x000000010d0dd824 */ /* 0x000fe200078e0a0a */
[----:B0-----:R-:W-:Y:S01]  /*1c4a0*/  SEL R16, R46, R12, !P3 ;  /* 0x0000000c2e107207 */ /* 0x001fe20005800000 */
[----:B------:R-:W-:-:S03]  /*1c4b0*/  IMAD.MOV.U32 R12, RZ, RZ, R15 ;  /* 0x000000ffff0c7224 */ /* 0x000fc600078e000f */
[----:B------:R-:W-:Y:S01]  /*1c4c0*/  ISETP.GT.U32.AND P5, PT, R10, R13, PT ;  /* 0x0000000d0a00720c */ /* 0x000fe20003fa4070 */
[----:B------:R-:W-:-:S04]  /*1c4d0*/  IMAD.HI.U32 R15, R11, R12, RZ ;  /* 0x0000000c0b0f7227 */ /* 0x000fc800078e00ff */
[----:B------:R-:W-:Y:S02]  /*1c4e0*/  IMAD.MOV R15, RZ, RZ, -R15 ;  /* 0x000000ffff0f7224 */ /* 0x000fe400078e0a0f */
[----:B-1----:R-:W-:Y:S01]  /*1c4f0*/  IMAD R16, R16, UR4, RZ ;  /* 0x0000000410107c24 */ /* 0x002fe2000f8e02ff */
[----:B------:R-:W0:Y:S01]  /*1c500*/  LDCU UR4, c[0x0][0x3b0] ;  /* 0x00007600ff0477ac */ /* 0x000e220008000800 */
[----:B------:R-:W-:-:S04]  /*1c510*/  IMAD R12, R10, R15, R12 ;  /* 0x0000000f0a0c7224 */ /* 0x000fc800078e020c */
[----:B------:R-:W-:Y:S01]  /*1c520*/  @!P5 IMAD.IADD R13, R13, 0x1, -R10 ;  /* 0x000000010d0dd824 */ /* 0x000fe200078e0a0a */
[----:B------:R-:W-:Y:S02]  /*1c530*/  IADD3 R18, P4, PT, R16, R9, RZ ;  /* 0x0000000910127210 */ /* 0x000fe40007f9e0ff */
[----:B------:R-:W-:Y:S02]  /*1c540*/  ISETP.GT.U32.AND P5, PT, R10, R12, PT ;  /* 0x0000000c0a00720c */ /* 0x000fe40003fa4070 */
[----:B------:R-:W-:Y:S02]  /*1c550*/  LEA.HI.X.SX32 R19, R16, R8, 0x1, P4 ;  /* 0x0000000810137211 */ /* 0x000fe400020f0eff */
[----:B------:R-:W-:Y:S01]  /*1c560*/  ISETP.GE.AND P4, PT, R14, RZ, PT ;  /* 0x000000ff0e00720c */ /* 0x000fe20003f86270 */
[----:B------:R-:W-:Y:S02]  /*1c570*/  VIADD R14, R0, 0x1f ;  /* 0x0000001f000e7836 */ /* 0x000fe40000000000 */
[----:B------:R-:W-:-:S02]  /*1c580*/  @P0 IMAD.MOV.U32 R16, RZ, RZ, R18 ;  /* 0x000000ffff100224 */ /* 0x000fc400078e0012 */
[----:B------:R-:W-:Y:S01]  /*1c590*/  @P0 IMAD.MOV.U32 R17, RZ, RZ, R19 ;  /* 0x000000ffff110224 */ /* 0x000fe200078e0013 */
[----:B------:R-:W-:Y:S01]  /*1c5a0*/  IABS R15, R14 ;  /* 0x0000000e000f7213 */ /* 0x000fe20000000000 */
[----:B------:R-:W-:Y:S02]  /*1c5b0*/  @!P1 IMAD.MOV R13, RZ, RZ, -R13 ;  /* 0x000000ffff0d9224 */ /* 0x000fe400078e0a0d */
[----:B------:R-:W-:Y:S01]  /*1c5c0*/  @!P5 IMAD.IADD R12, R12, 0x1, -R10 ;  /* 0x000000010c0cd824 */ /* 0x000fe200078e0a0a */
[----:B------:R1:W2:Y:S04]  /*1c5d0*/  @P0 LDG.E.U8 R30, desc[UR20][R16.64] ;  /* 0x00000014101e0981 */ /* 0x0002a8000c1e1100 */
[----:B------:R-:W-:Y:S02]  /*1c5e0*/  ISETP.GT.U32.AND P5, PT, R10, R12, PT ;  /* 0x0000000c0a00720c */ /* 0x000fe40003fa4070 */
[----:B-1----:R-:W-:Y:S01]  /*1c5f0*/  SEL R16, R46, R13, !P3 ;  /* 0x0000000d2e107207 */ /* 0x002fe20005800000 */
[----:B------:R-:W-:-:S04]  /*1c600*/  IMAD.MOV.U32 R13, RZ, RZ, R15 ;  /* 0x000000ffff0d7224 */ /* 0x000fc800078e000f */
[----:B------:R-:W-:-:S04]  /*1c610*/  IMAD.HI.U32 R15, R11, R13, RZ ;  /* 0x0000000d0b0f7227 */ /* 0x000fc800078e00ff */
[----:B------:R-:W-:Y:S02]  /*1c620*/  IMAD.MOV R15, RZ, RZ, -R15 ;  /* 0x000000ffff0f7224 */ /* 0x000fe400078e0a0f */
[----:B0-----:R-:W-:Y:S01]  /*1c630*/  IMAD R16, R16, UR4, RZ ;  /* 0x0000000410107c24 */ /* 0x001fe2000f8e02ff */
[----:B------:R-:W-:Y:S01]  /*1c640*/  STL [R1+0x7c8], R45 ;  /* 0x0007c82d01007387 */ /* 0x000fe20000100800 */
[----:B------:R-:W-:Y:S01]  /*1c650*/  IMAD R13, R10, R15, R13 ;  /* 0x0000000f0a0d7224 */ /* 0x000fe200078e020d */
[----:B------:R-:W0:Y:S02]  /*1c660*/  LDCU UR4, c[0x0][0x3b0] ;  /* 0x00007600ff0477ac */ /* 0x000e240008000800 */
[----:B------:R-:W-:Y:S01]  /*1c670*/  STL [R1+0x7c4], R47 ;  /* 0x0007c42f01007387 */ /* 0x000fe20000100800 */
[----:B------:R-:W-:Y:S01]  /*1c680*/  @!P5 IMAD.IADD R12, R12, 0x1, -R10 ;  /* 0x000000010c0cd824 */ /* 0x000fe200078e0a0a */
[----:B------:R-:W-:Y:S02]  /*1c690*/  ISETP.GT.U32.AND P5, PT, R10, R13, PT ;  /* 0x0000000d0a00720c */ /* 0x000fe40003fa4070 */
[----:B------:R1:W-:Y:S04]  /*1c6a0*/  STL [R1+0x428], R18 ;  /* 0x0004281201007387 */ /* 0x0003e80000100800 */
[----:B------:R0:W-:Y:S01]  /*1c6b0*/  STL [R1+0x424], R19 ;  /* 0x0004241301007387 */ /* 0x0001e20000100800 */
[----:B-1----:R-:W-:-:S04]  /*1c6c0*/  IADD3 R18, P1, PT, R16, R9, RZ ;  /* 0x0000000910127210 */ /* 0x002fc80007f3e0ff */
[----:B0-----:R-:W-:Y:S02]  /*1c6d0*/  LEA.HI.X.SX32 R19, R16, R8, 0x1, P1 ;  /* 0x0000000810137211 */ /* 0x001fe400008f0eff */
[----:B------:R-:W-:Y:S01]  /*1c6e0*/  ISETP.GE.AND P1, PT, R14, RZ, PT ;  /* 0x000000ff0e00720c */ /* 0x000fe20003f26270 */
[----:B------:R-:W-:Y:S02]  /*1c6f0*/  VIADD R14, R0, 0x27 ;  /* 0x00000027000e7836 */ /* 0x000fe40000000000 */
[----:B------:R-:W-:Y:S02]  /*1c700*/  @P0 IMAD.MOV.U32 R16, RZ, RZ, R18 ;  /* 0x000000ffff100224 */ /* 0x000fe400078e0012 */
[----:B------:R-:W-:Y:S01]  /*1c710*/  @P0 IMAD.MOV.U32 R17, RZ, RZ, R19 ;  /* 0x000000ffff110224 */ /* 0x000fe200078e0013 */
[----:B------:R-:W-:Y:S01]  /*1c720*/  IABS R15, R14 ;  /* 0x0000000e000f7213 */ /* 0x000fe20000000000 */
[----:B------:R-:W-:Y:S02]  /*1c730*/  @!P4 IMAD.MOV R12, RZ, RZ, -R12 ;  /* 0x000000ffff0cc224 */ /* 0x000fe400078e0a0c */
[----:B------:R-:W-:Y:S01]  /*1c740*/  @!P5 IMAD.IADD R13, R13, 0x1, -R10 ;  /* 0x000000010d0dd824 */ /* 0x000fe200078e0a0a */
[----:B------:R0:W2:Y:S04]  /*1c750*/  @P0 LDG.E.U8 R29, desc[UR20][R16.64] ;  /* 0x00000014101d0981 */ /* 0x0000a8000c1e1100 */
[----:B------:R-:W-:-:S02]  /*1c760*/  ISETP.GT.U32.AND P5, PT, R10, R13, PT ;  /* 0x0000000d0a00720c */ /* 0x000fc40003fa4070 */
[----:B0-----:R-:W-:Y:S01]  /*1c770*/  SEL R16, R46, R12, !P3 ;  /* 0x0000000c2e107207 */ /* 0x001fe20005800000 */
[----:B------:R-:W-:-:S04]  /*1c780*/  IMAD.MOV.U32 R12, RZ, RZ, R15 ;  /* 0x000000ffff0c7224 */ /* 0x000fc800078e000f */
[----:B------:R-:W-:-:S04]  /*1c790*/  IMAD.HI.U32 R15, R11, R12, RZ ;  /* 0x0000000c0b0f7227 */ /* 0x000fc800078e00ff */
[----:B------:R-:W-:Y:S02]  /*1c7a0*/  IMAD.MOV R15, RZ, RZ, -R15 ;  /* 0x000000ffff0f7224 */ /* 0x000fe400078e0a0f */
[----:B------:R-:W-:Y:S01]  /*1c7b0*/  IMAD R16, R16, UR4, RZ ;  /* 0x0000000410107c24 */ /* 0x000fe2000f8e02ff */
[----:B------:R0:W-:Y:S01]  /*1c7c0*/  STL [R1+0x468], R18 ;  /* 0x0004681201007387 */ /* 0x0001e20000100800 */
[C---:B------:R-:W-:Y:S01]  /*1c7d0*/  IMAD R12, R10.reuse, R15, R12 ;  /* 0x0000000f0a0c7224 */ /* 0x040fe200078e020c */
[----:B------:R-:W-:Y:S01]  /*1c7e0*/  PRMT R28, RZ, 0x7610, R28 ;  /* 0x00007610ff1c7816 */ /* 0x000fe2000000001c */
[----:B------:R-:W-:Y:S01]  /*1c7f0*/  @!P5 IMAD.IADD R13, R13, 0x1, -R10 ;  /* 0x000000010d0dd824 */ /* 0x000fe200078e0a0a */
[----:B------:R1:W-:Y:S01]  /*1c800*/  STL [R1+0x464], R19 ;  /* 0x0004641301007387 */ /* 0x0003e20000100800 */
[----:B------:R-:W4:Y:S01]  /*1c810*/  LDCU UR4, c[0x0][0x3b0] ;  /* 0x00007600ff0477ac */ /* 0x000f220008000800 */
[----:B------:R-:W-:Y:S02]  /*1c820*/  ISETP.GT.U32.AND P5, PT, R10, R12, PT ;  /* 0x0000000c0a00720c */ /* 0x000fe40003fa4070 */
[----:B0-----:R-:W-:-:S04]  /*1c830*/  IADD3 R18, P4, PT, R16, R9, RZ ;  /* 0x0000000910127210 */ /* 0x001fc80007f9e0ff */
[----:B-1----:R-:W-:Y:S02]  /*1c840*/  LEA.HI.X.SX32 R19, R16, R8, 0x1, P4 ;  /* 0x0000000810137211 */ /* 0x002fe400020f0eff */
        /* <DEDUP_REMOVED lines=13> */
[----:B----4-:R-:W-:Y:S01]  /*1c920*/  IMAD R16, R16, UR4, RZ ;  /* 0x0000000410107c24 */ /* 0x010fe2000f8e02ff */
[----:B------:R0:W-:Y:S01]  /*1c930*/  STL [R1+0x4a8], R18 ;  /* 0x0004a81201007387 */ /* 0x0001e20000100800 */
[----:B------:R-:W-:Y:S01]  /*1c940*/  IMAD R13, R10, R15, R13 ;  /* 0x0000000f0a0d7224 */ /* 0x000fe200078e020d */
        /* <DEDUP_REMOVED lines=22> */
[C---:B------:R-:W-:Y:S01]  /*1cab0*/  IMAD R12, R10.reuse, R15, R12 ;  /* 0x0000000f0a0c7224 */ /* 0x040fe200078e020c */
[----:B------:R-:W1:Y:S01]  /*1cac0*/  LDCU UR4, c[0x0][0x3b0] ;  /* 0x00007600ff0477ac */ /* 0x000e620008000800 */
[----:B------:R-:W-:Y:S01]  /*1cad0*/  @!P5 IMAD.IADD R13, R13, 0x1, -R10 ;  /* 0x000000010d0dd824 */ /* 0x000fe200078e0a0a */
[----:B------:R4:W-:Y:S02]  /*1cae0*/  STL [R1+0x4e4], R19 ;  /* 0x0004e41301007387 */ /* 0x0009e40000100800 */
[----:B------:R-:W-:Y:S02]  /*1caf0*/  ISETP.GT.U32.AND P5, PT, R10, R12, PT ;  /* 0x0000000c0a00720c */ /* 0x000fe40003fa4070 */
[----:B0-----:R-:W-:-:S04]  /*1cb00*/  IADD3 R18, P4, PT, R16, R9, RZ ;  /* 0x0000000910127210 */ /* 0x001fc80007f9e0ff */
[----:B----4-:R-:W-:Y:S02]  /*1cb10*/  LEA.HI.X.SX32 R19, R16, R8, 0x1, P4 ;  /* 0x0000000810137211 */ /* 0x010fe400020f0eff */
[----:B------:R-:W-:Y:S01]  /*1cb20*/  ISETP.GE.AND P4, PT, R14, RZ, PT ;  /* 0x000000ff0e00720c */ /* 0x000fe20003f86270 */
[----:B------:R-:W-:Y:S02]  /*1cb30*/  VIADD R14, R0, 0x3f ;  /* 0x0000003f000e7836 */ /* 0x000fe40000000000 */
[----:B------:R-:W-:Y:S02]  /*1cb40*/  @P0 IMAD.MOV.U32 R16, RZ, RZ, R18 ;  /* 0x000000ffff100224 */ /* 0x000fe400078e0012 */
[----:B------:R-:W-:Y:S01]  /*1cb50*/  @P0 IMAD.MOV.U32 R17, RZ, RZ, R19 ;  /* 0x000000ffff110224 */ /* 0x000fe200078e0013 */
[----:B------:R-:W-:Y:S01]  /*1cb60*/  IABS R15, R14 ;  /* 0x0000000e000f7213 */ /* 0x000fe20000000000 */
[----:B------:R-:W-:Y:S02]  /*1cb70*/  @!P1 IMAD.MOV R13, RZ, RZ, -R13 ;  /* 0x000000ffff0d9224 */ /* 0x000fe400078e0a0d */
[----:B------:R-:W-:Y:S01]  /*1cb80*/  @!P5 IMAD.IADD R12, R12, 0x1, -R10 ;  /* 0x000000010c0cd824 */ /* 0x000fe200078e0a0a */
[----:B------:R0:W4:Y:S04]  /*1cb90*/  @P0 LDG.E.U8 R26, desc[UR20][R16.64] ;  /* 0x00000014101a0981 */ /* 0x000128000c1e1100 */
[----:B------:R-:W-:-:S02]  /*1cba0*/  ISETP.GT.U32.AND P5, PT, R10, R12, PT ;  /* 0x0000000c0a00720c */ /* 0x000fc40003fa4070 */
[----:B0-----:R-:W-:Y:S01]  /*1cbb0*/  SEL R16, R46, R13, !P3 ;  /* 0x0000000d2e107207 */ /* 0x001fe20005800000 */
[----:B------:R-:W-:-:S04]  /*1cbc0*/  IMAD.MOV.U32 R13, RZ, RZ, R15 ;  /* 0x000000ffff0d7224 */ /* 0x000fc800078e000f */
[----:B------:R-:W-:-:S04]  /*1cbd0*/  IMAD.HI.U32 R15, R11, R13, RZ ;  /* 0x0000000d0b0f7227 */ /* 0x000fc800078e00ff */
[----:B------:R-:W-:Y:S02]  /*1cbe0*/  IMAD.MOV R15, RZ, RZ, -R15 ;  /* 0x000000ffff0f7224 */ /* 0x000fe400078e0a0f */
[----:B-1----:R-:W-:Y:S01]  /*1cbf0*/  IMAD R16, R16, UR4, RZ ;  /* 0x0000000410107c24 */ /* 0x002fe2000f8e02ff */
[----:B------:R0:W-:Y:S01]  /*1cc00*/  STL [R1+0x528], R18 ;  /* 0x0005281201007387 */ /* 0x0001e20000100800 */
[----:B------:R-:W-:Y:S01]  /*1cc10*/  IMAD R13, R10, R15, R13 ;  /* 0x0000000f0a0d7224 */ /* 0x000fe200078e020d */
[----:B------:R-:W1:Y:S01]  /*1cc20*/  LDCU UR4, c[0x0][0x3b0] ;  /* 0x00007600ff0477ac */ /* 0x000e620008000800 */
[----:B------:R-:W-:-:S03]  /*1cc30*/  @!P5 IMAD.IADD R12, R12, 0x1, -R10 ;  /* 0x000000010c0cd824 */ /* 0x000fc600078e0a0a */
[----:B------:R-:W-:Y:S01]  /*1cc40*/  ISETP.GT.U32.AND P5, PT, R10, R13, PT ;  /* 0x0000000d0a00720c */ /* 0x000fe20003fa4070 */
[----:B------:R3:W-:Y:S01]  /*1cc50*/  STL [R1+0x524], R19 ;  /* 0x0005241301007387 */ /* 0x0007e20000100800 */
[C---:B0-----:R-:W-:Y:S02]  /*1cc60*/  IADD3 R18, P1, PT, R16.reuse, R9, RZ ;  /* 0x0000000910127210 */ /* 0x041fe40007f3e0ff */
[----:B------:R-:W-:Y:S02]  /*1cc70*/  PRMT R25, RZ, 0x7610, R25 ;  /* 0x00007610ff197816 */ /* 0x000fe40000000019 */
[----:B---3--:R-:W-:Y:S02]  /*1cc80*/  LEA.HI.X.SX32 R19, R16, R8, 0x1, P1 ;  /* 0x0000000810137211 */ /* 0x008fe400008f0eff */
[----:B------:R-:W-:Y:S01]  /*1cc90*/  ISETP.GE.AND P1, PT, R14, RZ, PT ;  /* 0x000000ff0e00720c */ /* 0x000fe20003f26270 */
[----:B------:R-:W-:Y:S02]  /*1cca0*/  VIADD R14, R0, 0x47 ;  /* 0x00000047000e7836 */ /* 0x000fe40000000000 */
[----:B------:R-:W-:-:S02]  /*1ccb0*/  @P0 IMAD.MOV.U32 R16, RZ, RZ, R18 ;  /* 0x000000ffff100224 */ /* 0x000fc400078e0012 */
[----:B------:R-:W-:Y:S01]  /*1ccc0*/  @P0 IMAD.MOV.U32 R17, RZ, RZ, R19 ;  /* 0x000000ffff110224 */ /* 0x000fe200078e0013 */
[----:B------:R-:W-:Y:S01]  /*1ccd0*/  IABS R15, R14 ;  /* 0x0000000e000f7213 */ /* 0x000fe20000000000 */
[----:B------:R-:W-:Y:S02]  /*1cce0*/  @!P4 IMAD.MOV R12, RZ, RZ, -R12 ;  /* 0x000000ffff0cc224 */ /* 0x000fe400078e0a0c */
[----:B------:R-:W-:Y:S01]  /*1ccf0*/  @!P5 IMAD.IADD R13, R13, 0x1, -R10 ;  /* 0x000000010d0dd824 */ /* 0x000fe200078e0a0a */
[----:B------:R0:W3:Y:S04]  /*1cd00*/  @P0 LDG.E.U8 R25, desc[UR20][R16.64] ;  /* 0x0000001410190981 */ /* 0x0000e8000c1e1100 */
[----:B------:R-:W-:Y:S02]  /*1cd10*/  ISETP.GT.U32.AND P4, PT, R10, R13, PT ;  /* 0x0000000d0a00720c */ /* 0x000fe40003f84070 */
[----:B0-----:R-:W-:Y:S01]  /*1cd20*/  SEL R16, R46, R12, !P3 ;  /* 0x0000000c2e107207 */ /* 0x001fe20005800000 */
[----:B------:R-:W-:-:S04]  /*1cd30*/  IMAD.MOV.U32 R12, RZ, RZ, R15 ;  /* 0x000000ffff0c7224 */ /* 0x000fc800078e000f */
[----:B------:R-:W-:-:S04]  /*1cd40*/  IMAD.HI.U32 R15, R11, R12, RZ ;  /* 0x0000000c0b0f7227 */ /* 0x000fc800078e00ff */
[----:B------:R-:W-:Y:S02]  /*1cd50*/  IMAD.MOV R15, RZ, RZ, -R15 ;  /* 0x000000ffff0f7224 */ /* 0x000fe400078e0a0f */
[----:B-1----:R-:W-:Y:S01]  /*1cd60*/  IMAD R16, R16, UR4, RZ ;  /* 0x0000000410107c24 */ /* 0x002fe2000f8e02ff */
[----:B------:R-:W0:Y:S01]  /*1cd70*/  LDCU UR4, c[0x0][0x3b0] ;  /* 0x00007600ff0477ac */ /* 0x000e220008000800 */
[----:B------:R-:W-:Y:S02]  /*1cd80*/  IMAD R12, R10, R15, R12 ;  /* 0x0000000f0a0c7224 */ /* 0x000fe400078e020c */
[----:B------:R-:W-:-:S03]  /*1cd90*/  @!P4 IMAD.IADD R13, R13, 0x1, -R10 ;  /* 0x000000010d0dc824 */ /* 0x000fc600078e0a0a */
[----:B------:R-:W-:Y:S01]  /*1cda0*/  ISETP.GT.U32.AND P4, PT, R10, R12, PT ;  /* 0x0000000c0a00720c */ /* 0x000fe20003f84070 */
[----:B------:R-:W-:Y:S01]  /*1cdb0*/  @!P1 IMAD.MOV R13, RZ, RZ, -R13 ;  /* 0x000000ffff0d9224 */ /* 0x000fe200078e0a0d */
[----:B------:R1:W-:Y:S04]  /*1cdc0*/  STL [R1+0x568], R18 ;  /* 0x0005681201007387 */ /* 0x0003e80000100800 */
[----:B------:R-:W-:Y:S01]  /*1cdd0*/  SEL R13, R46, R13, !P3 ;  /* 0x0000000d2e0d7207 */ /* 0x000fe20005800000 */
[----:B------:R0:W-:Y:S01]  /*1cde0*/  STL [R1+0x564], R19 ;  /* 0x0005641301007387 */ /* 0x0001e20000100800 */
[----:B-1----:R-:W-:-:S03]  /*1cdf0*/  IADD3 R18, P5, PT, R16, R9, RZ ;  /* 0x0000000910127210 */ /* 0x002fc60007fbe0ff */
[----:B0-----:R-:W-:Y:S01]  /*1ce00*/  IMAD R13, R13, UR4, RZ ;  /* 0x000000040d0d7c24 */ /* 0x001fe2000f8e02ff */
[----:B------:R-:W-:Y:S01]  /*1ce10*/  PRMT R23, RZ, 0x7610, R23 ;  /* 0x00007610ff177816 */ /* 0x000fe20000000017 */
[----:B------:R-:W-:Y:S01]  /*1ce20*/  @!P4 IMAD.IADD R12, R12, 0x1, -R10 ;  /* 0x000000010c0cc824 */ /* 0x000fe200078e0a0a */
[----:B------:R-:W0:Y:S01]  /*1ce30*/  LDCU UR4, c[0x0][0x3b0] ;  /* 0x00007600ff0477ac */ /* 0x000e220008000800 */
[----:B------:R-:W-:Y:S01]  /*1ce40*/  LEA.HI.X.SX32 R19, R16, R8, 0x1, P5 ;  /* 0x0000000810137211 */ /* 0x000fe200028f0eff */
[----:B------:R1:W-:Y:S01]  /*1ce50*/  STL [R1+0x5a8], R18 ;  /* 0x0005a81201007387 */ /* 0x0003e20000100800 */
[----:B------:R-:W-:Y:S01]  /*1ce60*/  @P0 IMAD.MOV.U32 R16, RZ, RZ, R18 ;  /* 0x000000ffff100224 */ /* 0x000fe200078e0012 */
[----:B------:R-:W-:Y:S02]  /*1ce70*/  ISETP.GT.U32.AND P1, PT, R10, R12, PT ;  /* 0x0000000c0a00720c */ /* 0x000fe40003f24070 */
[----:B------:R1:W-:Y:S01]  /*1ce80*/  STL [R1+0x5a4], R19 ;  /* 0x0005a41301007387 */ /* 0x0003e20000100800 */
[----:B------:R-:W-:Y:S01]  /*1ce90*/  @P0 IMAD.MOV.U32 R17, RZ, RZ, R19 ;  /* 0x000000ffff110224 */ /* 0x000fe200078e0013 */
[----:B-1----:R-:W-:-:S02]  /*1cea0*/  IADD3 R18, P4, PT, R13, R9, RZ ;  /* 0x000000090d127210 */ /* 0x002fc40007f9e0ff */
[----:B------:R-:W-:Y:S02]  /*1ceb0*/  ISETP.GE.AND P5, PT, R14, RZ, PT ;  /* 0x000000ff0e00720c */ /* 0x000fe40003fa6270 */
[----:B------:R-:W-:Y:S01]  /*1cec0*/  LEA.HI.X.SX32 R19, R13, R8, 0x1, P4 ;  /* 0x000000080d137211 */ /* 0x000fe200020f0eff */
[----:B------:R-:W-:-:S04]  /*1ced0*/  @P0 IMAD.MOV.U32 R14, RZ, RZ, R18 ;  /* 0x000000ffff0e0224 */ /* 0x000fc800078e0012 */
[----:B------:R-:W-:Y:S02]  /*1cee0*/  @P0 IMAD.MOV.U32 R15, RZ, RZ, R19 ;  /* 0x000000ffff0f0224 */ /* 0x000fe400078e0013 */
[----:B------:R-:W-:-:S03]  /*1cef0*/  @!P1 IMAD.IADD R12, R12, 0x1, -R10 ;  /* 0x000000010c0c9824 */ /* 0x000fc600078e0a0a */
[----:B------:R1:W3:Y:S01]  /*1cf00*/  @P0 LDG.E.U8 R23, desc[UR20][R14.64] ;  /* 0x000000140e170981 */ /* 0x0002e2000c1e1100 */
[----:B------:R-:W-:Y:S02]  /*1cf10*/  @!P5 IMAD.MOV R12, RZ, RZ, -R12 ;  /* 0x000000ffff0cd224 */ /* 0x000fe400078e0a0c */
[----:B-1----:R-:W-:-:S03]  /*1cf20*/  VIADD R14, R0, 0x4f ;  /* 0x0000004f000e7836 */ /* 0x002fc60000000000 */
[----:B------:R-:W-:Y:S02]  /*1cf30*/  SEL R15, R46, R12, !P3 ;  /* 0x0000000c2e0f7207 */ /* 0x000fe40005800000 */
[----:B------:R-:W-:-:S05]  /*1cf40*/  IABS R13, R14 ;  /* 0x0000000e000d7213 */ /* 0x000fca0000000000 */
[----:B------:R-:W-:-:S04]  /*1cf50*/  IMAD.HI.U32 R12, R11, R13, RZ ;  /* 0x0000000d0b0c7227 */ /* 0x000fc800078e00ff */
[----:B------:R-:W-:Y:S01]  /*1cf60*/  IMAD.MOV R12, RZ, RZ, -R12 ;  /* 0x000000ffff0c7224 */ /* 0x000fe200078e0a0c */
[----:B------:R-:W-:-:S03]  /*1cf70*/  PRMT R24, RZ, 0x7610, R24 ;  /* 0x00007610ff187816 */ /* 0x000fc60000000018 */
[C---:B------:R-:W-:Y:S02]  /*1cf80*/  IMAD R12, R10.reuse, R12, R13 ;  /* 0x0000000c0a0c7224 */ /* 0x040fe400078e020d */
[----:B0-----:R-:W-:Y:S01]  /*1cf90*/  IMAD R15, R15, UR4, RZ ;  /* 0x000000040f0f7c24 */ /* 0x001fe2000f8e02ff */
[----:B------:R-:W-:Y:S01]  /*1cfa0*/  PRMT R22, RZ, 0x7610, R22 ;  /* 0x00007610ff167816 */ /* 0x000fe20000000016 */
[----:B------:R0:W3:Y:S04]  /*1cfb0*/  @P0 LDG.E.U8 R24, desc[UR20][R16.64] ;  /* 0x0000001410180981 */ /* 0x0000e8000c1e1100 */
[----:B------:R-:W-:Y:S01]  /*1cfc0*/  STL [R1+0x5e8], R18 ;  /* 0x0005e81201007387 */ /* 0x000fe20000100800 */
[----:B------:R-:W-:Y:S01]  /*1cfd0*/  ISETP.GT.U32.AND P4, PT, R10, R12, PT ;  /* 0x0000000c0a00720c */ /* 0x000fe20003f84070 */
[----:B------:R-:W1:Y:S01]  /*1cfe0*/  LDCU UR4, c[0x0][0x3b0] ;  /* 0x00007600ff0477ac */ /* 0x000e620008000800 */
[----:B0-----:R-:W-:-:S04]  /*1cff0*/  IADD3 R16, P1, PT, R15, R9, RZ ;  /* 0x000000090f107210 */ /* 0x001fc80007f3e0ff */
[----:B------:R-:W-:Y:S01]  /*1d000*/  LEA.HI.X.SX32 R17, R15, R8, 0x1, P1 ;  /* 0x000000080f117211 */ /* 0x000fe200008f0eff */
[----:B------:R-:W-:Y:S01]  /*1d010*/  VIADD R15, R0, 0x57 ;  /* 0x00000057000f7836 */ /* 0x000fe20000000000 */
[----:B------:R-:W-:-:S05]  /*1d020*/  ISETP.GE.AND P1, PT, R14, RZ, PT ;  /* 0x000000ff0e00720c */ /* 0x000fca0003f26270 */
[----:B------:R-:W-:Y:S01]  /*1d030*/  @!P4 IMAD.IADD R12, R12, 0x1, -R10 ;  /* 0x000000010c0cc824 */ /* 0x000fe200078e0a0a */
[----:B------:R-:W-:Y:S04]  /*1d040*/  STL [R1+0x5e4], R19 ;  /* 0x0005e41301007387 */ /* 0x000fe80000100800 */
[----:B------:R0:W3:Y:S01]  /*1d050*/  @P0 LDG.E.U8 R22, desc[UR20][R16.64] ;  /* 0x0000001410160981 */ /* 0x0000e2000c1e1100 */
[----:B------:R-:W-:-:S03]  /*1d060*/  IABS R14, R15 ;  /* 0x0000000f000e7213 */ /* 0x000fc60000000000 */
[----:B------:R0:W-:Y:S04]  /*1d070*/  STL [R1+0x628], R16 ;  /* 0x0006281001007387 */ /* 0x0001e80000100800 */
[----:B------:R1:W-:Y:S01]  /*1d080*/  STL [R1+0x624], R17 ;  /* 0x0006241101007387 */ /* 0x0003e20000100800 */
[----:B------:R-:W-:Y:S01]  /*1d090*/  ISETP.GT.U32.AND P4, PT, R10, R12, PT ;  /* 0x0000000c0a00720c */ /* 0x000fe20003f84070 */
[----:B0-----:R-:W-:Y:S02]  /*1d0a0*/  VIADD R16, R0, 0x5f ;  /* 0x0000005f00107836 */ /* 0x001fe40000000000 */
[----:B-1----:R-:W-:-:S03]  /*1d0b0*/  IMAD.HI.U32 R17, R11, R14, RZ ;  /* 0x0000000e0b117227 */ /* 0x002fc600078e00ff */
[----:B------:R-:W-:Y:S01]  /*1d0c0*/  IABS R13, R16 ;  /* 0x00000010000d7213 */ /* 0x000fe20000000000 */
[----:B------:R-:W-:-:S04]  /*1d0d0*/  IMAD.MOV R17, RZ, RZ, -R17 ;  /* 0x000000ffff117224 */ /* 0x000fc800078e0a11 */
[----:B------:R-:W-:Y:S02]  /*1d0e0*/  IMAD R14, R10, R17, R14 ;  /* 0x000000110a0e7224 */ /* 0x000fe400078e020e */
[----:B------:R-:W-:-:S04]  /*1d0f0*/  IMAD.HI.U32 R18, R11, R13, RZ ;  /* 0x0000000d0b127227 */ /* 0x000fc800078e00ff */
[----:B------:R-:W-:Y:S02]  /*1d100*/  @!P4 IMAD.IADD R12, R12, 0x1, -R10 ;  /* 0x000000010c0cc824 */ /* 0x000fe400078e0a0a */
[----:B------:R-:W-:Y:S01]  /*1d110*/  IMAD.MOV R18, RZ, RZ, -R18 ;  /* 0x000000ffff127224 */ /* 0x000fe200078e0a12 */
[----:B------:R-:W-:-:S03]  /*1d120*/  ISETP.GT.U32.AND P4, PT, R10, R14, PT ;  /* 0x0000000e0a00720c */ /* 0x000fc60003f84070 */
[----:B------:R-:W-:Y:S02]  /*1d130*/  IMAD R13, R10, R18, R13 ;  /* 0x000000120a0d7224 */ /* 0x000fe400078e020d */
[----:B------:R-:W-:-:S03]  /*1d140*/  @!P1 IMAD.MOV R12, RZ, RZ, -R12 ;  /* 0x000000ffff0c9224 */ /* 0x000fc600078e0a0c */
[----:B------:R-:W-:Y:S02]  /*1d150*/  ISETP.GT.U32.AND P5, PT, R10, R13, PT ;  /* 0x0000000d0a00720c */ /* 0x000fe40003fa4070 */
[----:B------:R-:W-:-:S03]  /*1d160*/  SEL R12, R46, R12, !P3 ;  /* 0x0000000c2e0c7207 */ /* 0x000fc60005800000 */
[----:B------:R-:W-:Y:S02]  /*1d170*/  @!P4 IMAD.IADD R14, R14, 0x1, -R10 ;  /* 0x000000010e0ec824 */ /* 0x000fe400078e0a0a */
[----:B------:R-:W-:Y:S01]  /*1d180*/  IMAD R12, R12, UR4, RZ ;  /* 0x000000040c0c7c24 */ /* 0x000fe2000f8e02ff */
[----:B------:R-:W-:Y:S01]  /*1d190*/  ISETP.GE.AND P1, PT, R15, RZ, PT ;  /* 0x000000ff0f00720c */ /* 0x000fe20003f26270 */
[----:B------:R-:W0:Y:S01]  /*1d1a0*/  LDCU UR4, c[0x0][0x3b0] ;  /* 0x00007600ff0477ac */ /* 0x000e220008000800 */
[----:B------:R-:W-:-:S03]  /*1d1b0*/  ISETP.GT.U32.AND P4, PT, R10, R14, PT ;  /* 0x0000000e0a00720c */ /* 0x000fc60003f84070 */
[----:B------:R-:W-:Y:S01]  /*1d1c0*/  @!P5 IMAD.IADD R13, R13, 0x1, -R10 ;  /* 0x000000010d0dd824 */ /* 0x000fe200078e0a0a */
[----:B------:R-:W-:-:S04]  /*1d1d0*/  IADD3 R19, P5, PT, R12, R9, RZ ;  /* 0x000000090c137210 */ /* 0x000fc80007fbe0ff */
[----:B------:R-:W-:Y:S02]  /*1d1e0*/  LEA.HI.X.SX32 R45, R12, R8, 0x1, P5 ;  /* 0x000000080c2d7211 */ /* 0x000fe400028f0eff */
[----:B------:R-:W-:-:S03]  /*1d1f0*/  ISETP.GT.U32.AND P5, PT, R10, R13, PT ;  /* 0x0000000d0a00720c */ /* 0x000fc60003fa4070 */
[----:B------:R-:W-:Y:S01]  /*1d200*/  @!P4 IMAD.IADD R14, R14, 0x1, -R10 ;  /* 0x000000010e0ec824 */ /* 0x000fe200078e0a0a */
[----:B------:R-:W-:-:S03]  /*1d210*/  ISETP.GE.AND P4, PT, R16, RZ, PT ;  /* 0x000000ff1000720c */ /* 0x000fc60003f86270 */
[----:B------:R-:W-:-:S06]  /*1d220*/  @!P1 IMAD.MOV R14, RZ, RZ, -R14 ;  /* 0x000000ffff0e9224 */ /* 0x000fcc00078e0a0e */
[----:B------:R-:W-:Y:S01]  /*1d230*/  @!P5 IMAD.IADD R13, R13, 0x1, -R10 ;  /* 0x000000010d0dd824 */ /* 0x000fe200078e0a0a */
[----:B------:R-:W-:-:S03]  /*1d240*/  SEL R14, R46, R14, !P3 ;  /* 0x0000000e2e0e7207 */ /* 0x000fc60005800000 */
[----:B------:R-:W-:Y:S02]  /*1d250*/  @!P4 IMAD.MOV R13, RZ, RZ, -R13 ;  /* 0x000000ffff0dc224 */ /* 0x000fe400078e0a0d */
[----:B0-----:R-:W-:Y:S01]  /*1d260*/  IMAD R14, R14, UR4, RZ ;  /* 0x000000040e0e7c24 */ /* 0x001fe2000f8e02ff */
[----:B------:R-:W-:Y:S01]  /*1d270*/  PRMT R21, RZ, 0x7610, R21 ;  /* 0x00007610ff157816 */ /* 0x000fe20000000015 */
[----:B------:R0:W-:Y:S01]  /*1d280*/  STL [R1+0x668], R19 ;  /* 0x0006681301007387 */ /* 0x0001e20000100800 */
[----:B------:R-:W-:Y:S01]  /*1d290*/  @P0 IMAD.MOV.U32 R18, RZ, RZ, R19 ;  /* 0x000000ffff120224 */ /* 0x000fe200078e0013 */
[----:B------:R-:W-:Y:S02]  /*1d2a0*/  SEL R13, R46, R13, !P3 ;  /* 0x0000000d2e0d7207 */ /* 0x000fe40005800000 */
[CC--:B------:R-:W-:Y:S02]  /*1d2b0*/  IADD3 R12, P1, PT, R14.reuse, R9.reuse, RZ ;  /* 0x000000090e0c7210 */ /* 0x0c0fe40007f3e0ff */
[----:B------:R-:W-:Y:S01]  /*1d2c0*/  PRMT R20, RZ, 0x7610, R20 ;  /* 0x00007610ff147816 */ /* 0x000fe20000000014 */
[----:B------:R-:W1:Y:S01]  /*1d2d0*/  LDCU UR4, c[0x0][0x3b0] ;  /* 0x00007600ff0477ac */ /* 0x000e620008000800 */
[----:B--2---:R-:W-:Y:S01]  /*1d2e0*/  IMAD R15, R13, UR5, RZ ;  /* 0x000000050d0f7c24 */ /* 0x004fe2000f8e02ff */
[-C--:B------:R-:W-:Y:S01]  /*1d2f0*/  LEA.HI.X.SX32 R17, R14, R8.reuse, 0x1, P1 ;  /* 0x000000080e117211 */ /* 0x080fe200008f0eff */
[----:B------:R-:W-:Y:S01]  /*1d300*/  STL [R1+0x664], R45 ;  /* 0x0006642d01007387 */ /* 0x000fe20000100800 */
[----:B0-----:R-:W-:Y:S01]  /*1d310*/  @P0 IMAD.MOV.U32 R19, RZ, RZ, R45 ;  /* 0x000000ffff130224 */ /* 0x001fe200078e002d */
[----:B------:R-:W0:Y:S01]  /*1d320*/  LDCU UR5, c[0x0][0x3b0] ;  /* 0x00007600ff0577ac */ /* 0x000e220008000800 */
[C---:B------:R-:W-:Y:S01]  /*1d330*/  IADD3 R14, P1, PT, R15.reuse, R9, RZ ;  /* 0x000000090f0e7210 */ /* 0x040fe20007f3e0ff */
[----:B------:R-:W-:Y:S01]  /*1d340*/  @P0 IMAD.MOV.U32 R13, RZ, RZ, R17 ;  /* 0x000000ffff0d0224 */ /* 0x000fe200078e0011 */
[----:B------:R2:W-:Y:S04]  /*1d350*/  STL [R1+0x6a8], R12 ;  /* 0x0006a80c01007387 */ /* 0x0005e80000100800 */
[----:B------:R1:W3:Y:S01]  /*1d360*/  @P0 LDG.E.U8 R21, desc[UR20][R18.64] ;  /* 0x0000001412150981 */ /* 0x0002e2000c1e1100 */
[----:B------:R-:W-:-:S03]  /*1d370*/  LEA.HI.X.SX32 R16, R15, R8, 0x1, P1 ;  /* 0x000000080f107211 */ /* 0x000fc600008f0eff */
[----:B------:R2:W3:Y:S01]  /*1d380*/  @P0 LDG.E.U8 R20, desc[UR20][R12.64] ;  /* 0x000000140c140981 */ /* 0x0004e2000c1e1100 */
[----:B-1----:R-:W-:Y:S01]  /*1d390*/  PRMT R19, RZ, 0x7610, R19 ;  /* 0x00007610ff137816 */ /* 0x002fe20000000013 */
[----:B--2---:R-:W-:Y:S02]  /*1d3a0*/  @P0 IMAD.MOV.U32 R12, RZ, RZ, R14 ;  /* 0x000000ffff0c0224 */ /* 0x004fe400078e000e */
[----:B------:R-:W-:-:S05]  /*1d3b0*/  @P0 IMAD.MOV.U32 R13, RZ, RZ, R16 ;  /* 0x000000ffff0d0224 */ /* 0x000fca00078e0010 */
[----:B------:R1:W2:Y:S02]  /*1d3c0*/  @P0 LDG.E.U8 R19, desc[UR20][R12.64] ;  /* 0x000000140c130981 */ /* 0x0002a4000c1e1100 */
[----:B-1----:R-:W-:-:S05]  /*1d3d0*/  VIADD R13, R0, 0x67 ;  /* 0x00000067000d7836 */ /* 0x002fca0000000000 */
[----:B------:R-:W-:-:S05]  /*1d3e0*/  IABS R12, R13 ;  /* 0x0000000d000c7213 */ /* 0x000fca0000000000 */
[----:B------:R-:W-:-:S04]  /*1d3f0*/  IMAD.HI.U32 R15, R11, R12, RZ ;  /* 0x0000000c0b0f7227 */ /* 0x000fc800078e00ff */
[----:B------:R-:W-:Y:S02]  /*1d400*/  IMAD.MOV R15, RZ, RZ, -R15 ;  /* 0x000000ffff0f7224 */ /* 0x000fe400078e0a0f */
[----:B------:R-:W-:Y:S02]  /*1d410*/  VIADD R18, R0, 0x7f ;  /* 0x0000007f00127836 */ /* 0x000fe40000000000 */
[C---:B------:R-:W-:Y:S01]  /*1d420*/  IMAD R12, R10.reuse, R15, R12 ;  /* 0x0000000f0a0c7224 */ /* 0x040fe200078e020c */
[----:B------:R-:W-:Y:S04]  /*1d430*/  STL [R1+0x6a4], R17 ;  /* 0x0006a41101007387 */ /* 0x000fe80000100800 */
[----:B------:R1:W-:Y:S01]  /*1d440*/  STL [R1+0x6e8], R14 ;  /* 0x0006e80e01007387 */ /* 0x0003e20000100800 */
[----:B------:R-:W-:-:S02]  /*1d450*/  ISETP.GT.U32.AND P1, PT, R10, R12, PT ;  /* 0x0000000c0a00720c */ /* 0x000fc40003f24070 */
[----:B-1----:R-:W-:-:S05]  /*1d460*/  IABS R14, R18 ;  /* 0x00000012000e7213 */ /* 0x002fca0000000000 */
[----:B------:R-:W-:-:S04]  /*1d470*/  IMAD.HI.U32 R15, R11, R14, RZ ;  /* 0x0000000e0b0f7227 */ /* 0x000fc800078e00ff */
[----:B------:R-:W-:Y:S02]  /*1d480*/  IMAD.MOV R15, RZ, RZ, -R15 ;  /* 0x000000ffff0f7224 */ /* 0x000fe400078e0a0f */
[----:B------:R-:W-:Y:S02]  /*1d490*/  @!P1 IMAD.IADD R12, R12, 0x1, -R10 ;  /* 0x000000010c0c9824 */ /* 0x000fe400078e0a0a */
[----:B------:R-:W-:-:S03]  /*1d4a0*/  IMAD R14, R10, R15, R14 ;  /* 0x0000000f0a0e7224 */ /* 0x000fc600078e020e */
[C---:B------:R-:W-:Y:S02]  /*1d4b0*/  ISETP.GT.U32.AND P1, PT, R10.reuse, R12, PT ;  /* 0x0000000c0a00720c */ /* 0x040fe40003f24070 */
[----:B------:R-:W-:Y:S02]  /*1d4c0*/  ISETP.GT.U32.AND P6, PT, R10, R14, PT ;  /* 0x0000000e0a00720c */ /* 0x000fe40003fc4070 */
[----:B------:R-:W-:Y:S01]  /*1d4d0*/  ISETP.GE.AND P4, PT, R13, RZ, PT ;  /* 0x000000ff0d00720c */ /* 0x000fe20003f86270 */
[----:B------:R1:W-:Y:S08]  /*1d4e0*/  STL [R1+0x6e4], R16 ;  /* 0x0006e41001007387 */ /* 0x0003f00000100800 */
[----:B------:R-:W-:-:S02]  /*1d4f0*/  @!P1 IMAD.IADD R12, R12, 0x1, -R10 ;  /* 0x000000010c0c9824 */ /* 0x000fc400078e0a0a */
[----:B-1----:R-:W-:Y:S02]  /*1d500*/  VIADD R16, R0, 0x6f ;  /* 0x0000006f00107836 */ /* 0x002fe40000000000 */
[----:B------:R-:W-:Y:S02]  /*1d510*/  @!P6 IMAD.IADD R14, R14, 0x1, -R10 ;  /* 0x000000010e0ee824 */ /* 0x000fe400078e0a0a */
[----:B------:R-:W-:Y:S01]  /*1d520*/  @!P4 IMAD.MOV R12, RZ, RZ, -R12 ;  /* 0x000000ffff0cc224 */ /* 0x000fe200078e0a0c */
[----:B------:R-:W-:Y:S02]  /*1d530*/  IABS R13, R16 ;  /* 0x00000010000d7213 */ /* 0x000fe40000000000 */
[----:B------:R-:W-:Y:S02]  /*1d540*/  ISETP.GT.U32.AND P4, PT, R10, R14, PT ;  /* 0x0000000e0a00720c */ /* 0x000fe40003f84070 */
[----:B------:R-:W-:Y:S01]  /*1d550*/  SEL R12, R46, R12, !P3 ;  /* 0x0000000c2e0c7207 */ /* 0x000fe20005800000 */
[----:B------:R-:W-:-:S04]  /*1d560*/  IMAD.HI.U32 R45, R11, R13, RZ ;  /* 0x0000000d0b2d7227 */ /* 0x000fc800078e00ff */
[----:B------:R-:W-:Y:S02]  /*1d570*/  IMAD R12, R12, UR4, RZ ;  /* 0x000000040c0c7c24 */ /* 0x000fe4000f8e02ff */
[----:B------:R-:W-:Y:S01]  /*1d580*/  VIADD R17, R0, 0x77 ;  /* 0x0000007700117836 */ /* 0x000fe20000000000 */
[----:B------:R-:W1:Y:S01]  /*1d590*/  LDCU UR4, c[0x0][0x3b0] ;  /* 0x00007600ff0477ac */ /* 0x000e620008000800 */
[----:B------:R-:W-:-:S04]  /*1d5a0*/  IMAD.MOV R45, RZ, RZ, -R45 ;  /* 0x000000ffff2d7224 */ /* 0x000fc800078e0a2d */
[----:B------:R-:W-:Y:S02]  /*1d5b0*/  IMAD R13, R10, R45, R13 ;  /* 0x0000002d0a0d7224 */ /* 0x000fe400078e020d */
[----:B------:R-:W-:Y:S01]  /*1d5c0*/  @!P4 IMAD.IADD R14, R14, 0x1, -R10 ;  /* 0x000000010e0ec824 */ /* 0x000fe200078e0a0a */
[----:B------:R-:W-:-:S04]  /*1d5d0*/  IADD3 R45, P4, PT, R12, R9, RZ ;  /* 0x000000090c2d7210 */ /* 0x000fc80007f9e0ff */
[----:B------:R-:W-:Y:S01]  /*1d5e0*/  LEA.HI.X.SX32 R47, R12, R8, 0x1, P4 ;  /* 0x000000080c2f7211 */ /* 0x000fe200020f0eff */
[----:B------:R-:W-:Y:S04]  /*1d5f0*/  STL [R1+0x40c], R45 ;  /* 0x00040c2d01007387 */ /* 0x000fe80000100800 */
[----:B------:R-:W-:Y:S04]  /*1d600*/  STL [R1+0x3f0], R47 ;  /* 0x0003f02f01007387 */ /* 0x000fe80000100800 */
[----:B------:R-:W2:Y:S04]  /*1d610*/  LDL.LU R83, [R1+0xee8] ;  /* 0x000ee80001537983 */ /* 0x000ea80000300800 */
[----:B------:R-:W3:Y:S01]  /*1d620*/  LDL.LU R89, [R1+0xee4] ;  /* 0x000ee40001597983 */ /* 0x000ee20000300800 */
[----:B------:R-:W-:-:S05]  /*1d630*/  IABS R15, R17 ;  /* 0x00000011000f7213 */ /* 0x000fca0000000000 */
[----:B------:R-:W-:-:S04]  /*1d640*/  IMAD.HI.U32 R11, R11, R15, RZ ;  /* 0x0000000f0b0b7227 */ /* 0x000fc800078e00ff */
[----:B------:R-:W-:Y:S01]  /*1d650*/  IMAD.MOV R11, RZ, RZ, -R11 ;  /* 0x000000ffff0b7224 */ /* 0x000fe200078e0a0b */
[----:B------:R-:W-:-:S03]  /*1d660*/  ISETP.GT.U32.AND P5, PT, R10, R13, PT ;  /* 0x0000000d0a00720c */ /* 0x000fc60003fa4070 */
[----:B------:R-:W-:-:S05]  /*1d670*/  IMAD R11, R10, R11, R15 ;  /* 0x0000000b0a0b7224 */ /* 0x000fca00078e020f */
[----:B------:R-:W-:-:S05]  /*1d680*/  ISETP.GT.U32.AND P1, PT, R10, R11, PT ;  /* 0x0000000b0a00720c */ /* 0x000fca0003f24070 */
[----:B------:R-:W-:Y:S01]  /*1d690*/  @!P5 IMAD.IADD R13, R13, 0x1, -R10 ;  /* 0x000000010d0dd824 */ /* 0x000fe200078e0a0a */
[----:B------:R-:W-:-:S07]  /*1d6a0*/  ISETP.GE.AND P5, PT, R16, RZ, PT ;  /* 0x000000ff1000720c */ /* 0x000fce0003fa6270 */
[----:B------:R-:W-:Y:S01]  /*1d6b0*/  @!P1 IMAD.IADD R11, R11, 0x1, -R10 ;  /* 0x000000010b0b9824 */ /* 0x000fe200078e0a0a */
[----:B------:R-:W-:-:S04]  /*1d6c0*/  ISETP.GT.U32.AND P1, PT, R10, R13, PT ;  /* 0x0000000d0a00720c */ /* 0x000fc80003f24070 */
[----:B------:R-:W-:-:S09]  /*1d6d0*/  ISETP.GT.U32.AND P4, PT, R10, R11, PT ;  /* 0x0000000b0a00720c */ /* 0x000fd20003f84070 */
[----:B------:R-:W-:Y:S01]  /*1d6e0*/  @!P1 IMAD.IADD R13, R13, 0x1, -R10 ;  /* 0x000000010d0d9824 */ /* 0x000fe200078e0a0a */
[----:B------:R-:W-:-:S03]  /*1d6f0*/  ISETP.GE.AND P1, PT, R17, RZ, PT ;  /* 0x000000ff1100720c */ /* 0x000fc60003f26270 */
[----:B------:R-:W-:Y:S01]  /*1d700*/  @!P5 IMAD.MOV R13, RZ, RZ, -R13 ;  /* 0x000000ffff0dd224 */ /* 0x000fe200078e0a0d */
[----:B------:R-:W-:Y:S01]  /*1d710*/  ISETP.GE.AND P6, PT, R18, RZ, PT ;  /* 0x000000ff1200720c */ /* 0x000fe20003fc6270 */
[----:B------:R-:W-:-:S03]  /*1d720*/  @!P4 IMAD.IADD R11, R11, 0x1, -R10 ;  /* 0x000000010b0bc824 */ /* 0x000fc600078e0a0a */
[----:B------:R-:W-:-:S05]  /*1d730*/  SEL R13, R46, R13, !P3 ;  /* 0x0000000d2e0d7207 */ /* 0x000fca0005800000 */
[----:B-1----:R-:W-:Y:S02]  /*1d740*/  IMAD R13, R13, UR4, RZ ;  /* 0x000000040d0d7c24 */ /* 0x002fe4000f8e02ff */
[----:B------:R-:W-:Y:S01]  /*1d750*/  @!P1 IMAD.MOV R11, RZ, RZ, -R11 ;  /* 0x000000ffff0b9224 */ /* 0x000fe200078e0a0b */
[----:B------:R-:W1:Y:S01]  /*1d760*/  LDCU UR4, c[0x0][0x3b0] ;  /* 0x00007600ff0477ac */ /* 0x000e620008000800 */
[----:B------:R-:W4:Y:S03]  /*1d770*/  S2R R18, SR_TID.X ;  /* 0x0000000000127919 */ /* 0x000f260000002100 */
[----:B------:R-:W-:Y:S01]  /*1d780*/  SEL R11, R46, R11, !P3 ;  /* 0x0000000b2e0b7207 */ /* 0x000fe20005800000 */
[----:B------:R-:W-:Y:S01]  /*1d790*/  @!P6 IMAD.MOV R14, RZ, RZ, -R14 ;  /* 0x000000ffff0ee224 */ /* 0x000fe200078e0a0e */
[----:B------:R-:W-:-:S03]  /*1d7a0*/  IADD3 R15, P1, PT, R13, R9, RZ ;  /* 0x000000090d0f7210 */ /* 0x000fc60007f3e0ff */
[----:B0-----:R-:W-:Y:S01]  /*1d7b0*/  IMAD R10, R11, UR5, RZ ;  /* 0x000000050b0a7c24 */ /* 0x001fe2000f8e02ff */
[----:B------:R-:W-:Y:S02]  /*1d7c0*/  SEL R46, R46, R14, !P3 ;  /* 0x0000000e2e2e7207 */ /* 0x000fe40005800000 */
[----:B------:R-:W-:Y:S01]  /*1d7d0*/  LEA.HI.X.SX32 R16, R13, R8, 0x1, P1 ;  /* 0x000000080d107211 */ /* 0x000fe200008f0eff */
[----:B------:R0:W-:Y:S01]  /*1d7e0*/  STL [R1+0x400], R15 ;  /* 0x0004000f01007387 */ /* 0x0001e20000100800 */
[----:B------:R-:W-:Y:S01]  /*1d7f0*/  IADD3 R13, P1, PT, R10, R9, RZ ;  /* 0x000000090a0d7210 */ /* 0x000fe20007f3e0ff */
[----:B------:R-:W-:Y:S02]  /*1d800*/  @P0 IMAD.MOV.U32 R14, RZ, RZ, R15 ;  /* 0x000000ffff0e0224 */ /* 0x000fe400078e000f */
[----:B------:R0:W-:Y:S01]  /*1d810*/  STL [R1+0x3f4], R16 ;  /* 0x0003f41001007387 */ /* 0x0001e20000100800 */
[----:B------:R-:W-:Y:S01]  /*1d820*/  PRMT R11, RZ, 0x7610, R11 ;  /* 0x00007610ff0b7816 */ /* 0x000fe2000000000b */
[----:B-1----:R-:W-:-:S02]  /*1d830*/  IMAD R46, R46, UR4, RZ ;  /* 0x000000042e2e7c24 */ /* 0x002fc4000f8e02ff */
[----:B0-----:R-:W-:Y:S01]  /*1d840*/  @P0 IMAD.MOV.U32 R15, RZ, RZ, R16 ;  /* 0x000000ffff0f0224 */ /* 0x001fe200078e0010 */
[----:B------:R-:W-:Y:S02]  /*1d850*/  PRMT R12, RZ, 0x7610, R12 ;  /* 0x00007610ff0c7816 */ /* 0x000fe4000000000c */
[----:B------:R-:W-:Y:S01]  /*1d860*/  LEA.HI.X.SX32 R16, R10, R8, 0x1, P1 ;  /* 0x000000080a107211 */ /* 0x000fe200008f0eff */
[----:B------:R-:W-:Y:S02]  /*1d870*/  @P0 IMAD.MOV.U32 R52, RZ, RZ, R45 ;  /* 0x000000ffff340224 */ /* 0x000fe400078e002d */
[----:B------:R-:W-:Y:S01]  /*1d880*/  @P0 IMAD.MOV.U32 R53, RZ, RZ, R47 ;  /* 0x000000ffff350224 */ /* 0x000fe200078e002f */
[----:B------:R0:W-:Y:S01]  /*1d890*/  STL [R1+0x408], R13 ;  /* 0x0004080d01007387 */ /* 0x0001e20000100800 */
[----:B------:R-:W-:-:S03]  /*1d8a0*/  IADD3 R9, P1, PT, R46, R9, RZ ;  /* 0x000000092e097210 */ /* 0x000fc60007f3e0ff */
[----:B------:R-:W-:Y:S04]  /*1d8b0*/  STL [R1+0x404], R16 ;  /* 0x0004041001007387 */ /* 0x000fe80000100800 */
[----:B------:R1:W3:Y:S04]  /*1d8c0*/  @P0 LDG.E.U8 R11, desc[UR20][R14.64] ;  /* 0x000000140e0b0981 */ /* 0x0002e8000c1e1100 */
[----:B------:R-:W3:Y:S01]  /*1d8d0*/  LDL.LU R76, [R1+0xef8] ;  /* 0x000ef800014c7983 */ /* 0x000ee20000300800 */
[----:B------:R-:W-:-:S03]  /*1d8e0*/  PRMT R10, RZ, 0x7610, R10 ;  /* 0x00007610ff0a7816 */ /* 0x000fc6000000000a */
[----:B------:R-:W3:Y:S04]  /*1d8f0*/  LDL.LU R82, [R1+0xef4] ;  /* 0x000ef40001527983 */ /* 0x000ee80000300800 */
[----:B------:R-:W3:Y:S04]  /*1d900*/  LDL.LU R88, [R1+0xf08] ;  /* 0x000f080001587983 */ /* 0x000ee80000300800 */
[----:B------:R-:W3:Y:S04]  /*1d910*/  @P0 LDG.E.U8 R12, desc[UR20][R52.64] ;  /* 0x00000014340c0981 */ /* 0x000ee8000c1e1100 */
[----:B------:R-:W3:Y:S01]  /*1d920*/  LDL.LU R47, [R1+0xf04] ;  /* 0x000f0400012f7983 */ /* 0x000ee20000300800 */
[----:B-1----:R-:W-:-:S02]  /*1d930*/  @P0 IMAD.MOV.U32 R14, RZ, RZ, R13 ;  /* 0x000000ffff0e0224 */ /* 0x002fc400078e000d */
[----:B------:R-:W-:Y:S01]  /*1d940*/  @P0 IMAD.MOV.U32 R15, RZ, RZ, R16 ;  /* 0x000000ffff0f0224 */ /* 0x000fe200078e0010 */
[----:B0-----:R-:W-:Y:S01]  /*1d950*/  LEA.HI.X.SX32 R13, R46, R8, 0x1, P1 ;  /* 0x000000082e0d7211 */ /* 0x001fe200008f0eff */
[----:B------:R-:W3:Y:S04]  /*1d960*/  LDL.LU R53, [R1+0xf18] ;  /* 0x000f180001357983 */ /* 0x000ee80000300800 */
[----:B------:R-:W3:Y:S04]  /*1d970*/  LDL.LU R59, [R1+0xf14] ;  /* 0x000f1400013b7983 */ /* 0x000ee80000300800 */
[----:B------:R0:W-:Y:S04]  /*1d980*/  STL [R1+0x3fc], R9 ;  /* 0x0003fc0901007387 */ /* 0x0001e80000100800 */
[----:B------:R1:W3:Y:S04]  /*1d990*/  @P0 LDG.E.U8 R10, desc[UR20][R14.64] ;  /* 0x000000140e0a0981 */ /* 0x0002e8000c1e1100 */
[----:B------:R0:W-:Y:S04]  /*1d9a0*/  STL [R1+0x3f8], R13 ;  /* 0x0003f80d01007387 */ /* 0x0001e80000100800 */
[----:B------:R-:W3:Y:S01]  /*1d9b0*/  LDL.LU R46, [R1+0xf28] ;  /* 0x000f2800012e7983 */ /* 0x000ee20000300800 */
[----:B----4-:R-:W-:Y:S01]  /*1d9c0*/  LOP3.LUT R18, R18, 0x7f, RZ, 0xc0, !PT ;  /* 0x0000007f12127812 */ /* 0x010fe200078ec0ff */
[----:B-1----:R-:W-:-:S02]  /*1d9d0*/  @P0 IMAD.MOV.U32 R14, RZ, RZ, R9 ;  /* 0x000000ffff0e0224 */ /* 0x002fc400078e0009 */
[----:B------:R-:W-:Y:S01]  /*1d9e0*/  @P0 IMAD.MOV.U32 R15, RZ, RZ, R13 ;  /* 0x000000ffff0f0224 */ /* 0x000fe200078e000d */
[----:B0-----:R-:W4:Y:S04]  /*1d9f0*/  LDL.LU R9, [R1+0xf24] ;  /* 0x000f240001097983 */ /* 0x001f280000300800 */
[----:B------:R-:W4:Y:S04]  /*1da00*/  LDL.LU R13, [R1+0xf38] ;  /* 0x000f3800010d7983 */ /* 0x000f280000300800 */
[----:B------:R-:W4:Y:S04]  /*1da10*/  LDL.LU R17, [R1+0xf34] ;  /* 0x000f340001117983 */ /* 0x000f280000300800 */
[----:B------:R-:W4:Y:S04]  /*1da20*/  LDL.LU R69, [R1+0xf48] ;  /* 0x000f480001457983 */ /* 0x000f280000300800 */
[----:B------:R-:W4:Y:S04]  /*1da30*/  LDL.LU R75, [R1+0xf44] ;  /* 0x000f4400014b7983 */ /* 0x000f280000300800 */
[----:B------:R-:W4:Y:S04]  /*1da40*/  LDL.LU R81, [R1+0xf58] ;  /* 0x000f580001517983 */ /* 0x000f280000300800 */
[----:B------:R-:W4:Y:S01]  /*1da50*/  LDL.LU R87, [R1+0xf54] ;  /* 0x000f540001577983 */ /* 0x000f220000300800 */
[----:B------:R-:W-:-:S03]  /*1da60*/  LOP3.LUT R16, R18, 0x60, RZ, 0x3c, !PT ;  /* 0x0000006012107812 */ /* 0x000fc600078e3cff */
[----:B------:R-:W4:Y:S04]  /*1da70*/  LDL.LU R93, [R1+0x108] ;  /* 0x00010800015d7983 */ /* 0x000f280000300800 */
[----:B------:R-:W4:Y:S04]  /*1da80*/  LDL.LU R45, [R1+0xec] ;  /* 0x0000ec00012d7983 */ /* 0x000f280000300800 */
[----:B------:R-:W4:Y:S04]  /*1da90*/  LDL.LU R52, [R1+0xe8] ;  /* 0x0000e80001347983 */ /* 0x000f280000300800 */
[----:B------:R-:W4:Y:S04]  /*1daa0*/  LDL.LU R65, [R1+0xe4] ;  /* 0x0000e40001417983 */ /* 0x000f280000300800 */
[----:B------:R-:W4:Y:S04]  /*1dab0*/  LDL.LU R71, [R1+0xe0] ;  /* 0x0000e00001477983 */ /* 0x000f280000300800 */
[----:B------:R-:W4:Y:S04]  /*1dac0*/  LDL.LU R77, [R1+0xdc] ;  /* 0x0000dc00014d7983 */ /* 0x000f280000300800 */
[----:B--2---:R0:W-:Y:S04]  /*1dad0*/  STS.U8 [R16+UR9+0x1300], R83 ;  /* 0x0013005310007988 */ /* 0x0041e80008000009 */
[----:B---3--:R1:W-:Y:S04]  /*1dae0*/  STS.U8 [R16+UR9+0x5300], R89 ;  /* 0x0053005910007988 */ /* 0x0083e80008000009 */
[----:B0-----:R-:W2:Y:S04]  /*1daf0*/  LDL.LU R83, [R1+0xd8] ;  /* 0x0000d80001537983 */ /* 0x001ea80000300800 */
[----:B-1----:R-:W3:Y:S04]  /*1db00*/  LDL.LU R89, [R1+0xd4] ;  /* 0x0000d40001597983 */ /* 0x002ee80000300800 */
[----:B------:R-:W3:Y:S04]  /*1db10*/  LDL.LU R58, [R1+0xec8] ;  /* 0x000ec800013a7983 */ /* 0x000ee80000300800 */
[----:B------:R-:W3:Y:S04]  /*1db20*/  LDL.LU R64, [R1+0xec4] ;  /* 0x000ec40001407983 */ /* 0x000ee80000300800 */
[----:B------:R-:W3:Y:S04]  /*1db30*/  LDL.LU R70, [R1+0xed0] ;  /* 0x000ed00001467983 */ /* 0x000ee80000300800 */
[----:B------:R0:W-:Y:S04]  /*1db40*/  STS.U8 [R16+UR9+0x1700], R76 ;  /* 0x0017004c10007988 */ /* 0x0001e80008000009 */
        /* <DEDUP_REMOVED lines=8> */
[----:B------:R-:W3:Y:S04]  /*1dbd0*/  LDL.LU R47, [R1+0xee0] ;  /* 0x000ee000012f7983 */ /* 0x000ee80000300800 */
[----:B------:R-:W-:Y:S04]  /*1dbe0*/  STS.U8 [R16+UR9+0x2300], R46 ;  /* 0x0023002e10007988 */ /* 0x000fe80008000009 */
[----:B0-----:R-:W3:Y:S04]  /*1dbf0*/  LDL.LU R53, [R1+0xedc] ;  /* 0x000edc0001357983 */ /* 0x001ee80000300800 */
[----:B-1----:R-:W3:Y:S04]  /*1dc00*/  LDL.LU R59, [R1+0xef0] ;  /* 0x000ef000013b7983 */ /* 0x002ee80000300800 */
[----:B----4-:R-:W-:Y:S04]  /*1dc10*/  STS.U8 [R16+UR9+0x6300], R9 ;  /* 0x0063000910007988 */ /* 0x010fe80008000009 */
[----:B------:R-:W-:Y:S04]  /*1dc20*/  STS.U8 [R16+UR9+0x2700], R13 ;  /* 0x0027000d10007988 */ /* 0x000fe80008000009 */
        /* <DEDUP_REMOVED lines=11> */
[----:B0-----:R-:W3:Y:S04]  /*1dce0*/  LDL.LU R65, [R1+0xeec] ;  /* 0x000eec0001417983 */ /* 0x001ee80000300800 */
[----:B-1----:R-:W3:Y:S04]  /*1dcf0*/  LDL.LU R71, [R1+0xf00] ;  /* 0x000f000001477983 */ /* 0x002ee80000300800 */
[----:B----4-:R-:W4:Y:S04]  /*1dd00*/  LDL.LU R77, [R1+0xefc] ;  /* 0x000efc00014d7983 */ /* 0x010f280000300800 */
[----:B--2---:R0:W-:Y:S04]  /*1dd10*/  STS.U8 [R16+UR9+0x3f00], R83 ;  /* 0x003f005310007988 */ /* 0x0041e80008000009 */
[----:B---3--:R1:W-:Y:S04]  /*1dd20*/  STS.U8 [R16+UR9+0x7f00], R89 ;  /* 0x007f005910007988 */ /* 0x0083e80008000009 */
[----:B0-----:R-:W2:Y:S04]  /*1dd30*/  LDL.LU R83, [R1+0xf10] ;  /* 0x000f100001537983 */ /* 0x001ea80000300800 */
[----:B-1----:R-:W3:Y:S04]  /*1dd40*/  LDL.LU R89, [R1+0xf0c] ;  /* 0x000f0c0001597983 */ /* 0x002ee80000300800 */
[----:B------:R-:W3:Y:S01]  /*1dd50*/  LDL.LU R69, [R1+0xf20] ;  /* 0x000f200001457983 */ /* 0x000ee20000300800 */
[----:B------:R-:W-:-:S03]  /*1dd60*/  LOP3.LUT R9, R18, 0x70, RZ, 0x3c, !PT ;  /* 0x0000007012097812 */ /* 0x000fc600078e3cff */
[----:B------:R-:W3:Y:S04]  /*1dd70*/  LDL.LU R75, [R1+0xf1c] ;  /* 0x000f1c00014b7983 */ /* 0x000ee80000300800 */
[----:B------:R-:W3:Y:S04]  /*1dd80*/  LDL.LU R81, [R1+0xf30] ;  /* 0x000f300001517983 */ /* 0x000ee80000300800 */
[----:B------:R-:W3:Y:S04]  /*1dd90*/  LDL.LU R87, [R1+0xf2c] ;  /* 0x000f2c0001577983 */ /* 0x000ee80000300800 */
[----:B------:R-:W3:Y:S01]  /*1dda0*/  LDL.LU R93, [R1+0xf40] ;  /* 0x000f4000015d7983 */ /* 0x000ee20000300800 */
[----:B------:R-:W-:-:S03]  /*1ddb0*/  PRMT R8, RZ, 0x7610, R8 ;  /* 0x00007610ff087816 */ /* 0x000fc60000000008 */
[----:B------:R-:W3:Y:S04]  /*1ddc0*/  LDL.LU R45, [R1+0xf3c] ;  /* 0x000f3c00012d7983 */ /* 0x000ee80000300800 */
[----:B------:R0:W-:Y:S04]  /*1ddd0*/  STS.U8 [R9+UR9+0x380], R58 ;  /* 0x0003803a09007988 */ /* 0x0001e80008000009 */
[----:B------:R-:W3:Y:S04]  /*1dde0*/  LDL.LU R52, [R1+0xf50] ;  /* 0x000f500001347983 */ /* 0x000ee80000300800 */
[----:B------:R1:W-:Y:S04]  /*1ddf0*/  STS.U8 [R9+UR9+0x4380], R64 ;  /* 0x0043804009007988 */ /* 0x0003e80008000009 */
[----:B------:R1:W-:Y:S04]  /*1de00*/  STS.U8 [R9+UR9+0x780], R70 ;  /* 0x0007804609007988 */ /* 0x0003e80008000009 */
[----:B------:R-:W3:Y:S04]  /*1de10*/  @P0 LDG.E.U8 R8, desc[UR20][R14.64] ;  /* 0x000000140e080981 */ /* 0x000ee8000c1e1100 */
        /* <DEDUP_REMOVED lines=21> */
[----:B----4-:R4:W-:Y:S04]  /*1df70*/  STS.U8 [R9+UR9+0x5780], R77 ;  /* 0x0057804d09007988 */ /* 0x0109e80008000009 */
[----:B0-----:R-:W3:Y:S04]  /*1df80*/  LDL.LU R65, [R1+0x94] ;  /* 0x0000940001417983 */ /* 0x001ee80000300800 */
[----:B-1----:R-:W3:Y:S04]  /*1df90*/  LDL.LU R71, [R1+0x78] ;  /* 0x0000780001477983 */ /* 0x002ee80000300800 */
[----:B----4-:R-:W4:Y:S04]  /*1dfa0*/  LDL.LU R77, [R1+0x5c] ;  /* 0x00005c00014d7983 */ /* 0x010f280000300800 */
[----:B--2---:R0:W-:Y:S04]  /*1dfb0*/  STS.U8 [R9+UR9+0x1b80], R83 ;  /* 0x001b805309007988 */ /* 0x0041e80008000009 */
[----:B---3--:R1:W-:Y:S04]  /*1dfc0*/  STS.U8 [R9+UR9+0x5b80], R89 ;  /* 0x005b805909007988 */ /* 0x0083e80008000009 */
[----:B0-----:R-:W2:Y:S04]  /*1dfd0*/  LDL.LU R83, [R1+0x40] ;  /* 0x0000400001537983 */ /* 0x001ea80000300800 */
[----:B-1----:R-:W3:Y:S04]  /*1dfe0*/  LDL.LU R89, [R1+0x24] ;  /* 0x0000240001597983 */ /* 0x002ee80000300800 */
[----:B------:R-:W3:Y:S04]  /*1dff0*/  LDL.LU R17, [R1+0xc] ;  /* 0x00000c0001117983 */ /* 0x000ee80000300800 */
[----:B------:R0:W-:Y:S04]  /*1e000*/  STS.U8 [R9+UR9+0x1f80], R69 ;  /* 0x001f804509007988 */ /* 0x0001e80008000009 */
[----:B------:R1:W-:Y:S04]  /*1e010*/  STS.U8 [R9+UR9+0x5f80], R75 ;  /* 0x005f804b09007988 */ /* 0x0003e80008000009 */
[----:B------:R0:W-:Y:S04]  /*1e020*/  STS.U8 [R9+UR9+0x2380], R81 ;  /* 0x0023805109007988 */ /* 0x0001e80008000009 */
[----:B------:R0:W-:Y:S04]  /*1e030*/  STS.U8 [R9+UR9+0x6380], R87 ;  /* 0x0063805709007988 */ /* 0x0001e80008000009 */
[----:B------:R0:W-:Y:S04]  /*1e040*/  STS.U8 [R9+UR9+0x2780], R93 ;  /* 0x0027805d09007988 */ /* 0x0001e80008000009 */
[----:B------:R0:W-:Y:S04]  /*1e050*/  STS.U8 [R9+UR9+0x6780], R45 ;  /* 0x0067802d09007988 */ /* 0x0001e80008000009 */
[----:B------:R0:W-:Y:S04]  /*1e060*/  STS.U8 [R9+UR9+0x2b80], R52 ;  /* 0x002b803409007988 */ /* 0x0001e80008000009 */
[----:B------:R1:W-:Y:S04]  /*1e070*/  STS.U8 [R9+UR9+0x6b80], R58 ;  /* 0x006b803a09007988 */ /* 0x0003e80008000009 */
[----:B0-----:R-:W3:Y:S04]  /*1e080*/  LDL.LU R69, [R1+0xfcc] ;  /* 0x000fcc0001457983 */ /* 0x001ee80000300800 */
[----:B-1----:R-:W3:Y:S04]  /*1e090*/  LDL.LU R75, [R1+0xfc8] ;  /* 0x000fc800014b7983 */ /* 0x002ee80000300800 */
[----:B------:R-:W3:Y:S04]  /*1e0a0*/  LDL.LU R81, [R1+0xfc4] ;  /* 0x000fc40001517983 */ /* 0x000ee80000300800 */
[----:B------:R-:W3:Y:S04]  /*1e0b0*/  LDL.LU R87, [R1+0xfc0] ;  /* 0x000fc00001577983 */ /* 0x000ee80000300800 */
[----:B------:R0:W-:Y:S04]  /*1e0c0*/  STS.U8 [R9+UR9+0x2f80], R64 ;  /* 0x002f804009007988 */ /* 0x0001e80008000009 */
[----:B------:R-:W3:Y:S04]  /*1e0d0*/  LDL.LU R93, [R1+0xfbc] ;  /* 0x000fbc00015d7983 */ /* 0x000ee80000300800 */
[----:B------:R1:W-:Y:S04]  /*1e0e0*/  STS.U8 [R9+UR9+0x6f80], R70 ;  /* 0x006f804609007988 */ /* 0x0003e80008000009 */
[----:B------:R-:W3:Y:S04]  /*1e0f0*/  LDL.LU R45, [R1+0xfb8] ;  /* 0x000fb800012d7983 */ /* 0x000ee80000300800 */
[----:B------:R-:W3:Y:S04]  /*1e100*/  LDL.LU R52, [R1+0xfb4] ;  /* 0x000fb40001347983 */ /* 0x000ee80000300800 */
[----:B------:R-:W3:Y:S04]  /*1e110*/  LDL.LU R58, [R1+0xfb0] ;  /* 0x000fb000013a7983 */ /* 0x000ee80000300800 */
[----:B0-----:R-:W3:Y:S04]  /*1e120*/  LDL.LU R64, [R1+0xfac] ;  /* 0x000fac0001407983 */ /* 0x001ee80000300800 */
[----:B-1----:R-:W3:Y:S04]  /*1e130*/  LDL.LU R70, [R1+0xfa8] ;  /* 0x000fa80001467983 */ /* 0x002ee80000300800 */
[----:B------:R0:W-:Y:S04]  /*1e140*/  STS.U8 [R9+UR9+0x3380], R76 ;  /* 0x0033804c09007988 */ /* 0x0001e80008000009 */
[----:B------:R1:W-:Y:S04]  /*1e150*/  STS.U8 [R9+UR9+0x7380], R82 ;  /* 0x0073805209007988 */ /* 0x0003e80008000009 */
[----:B------:R-:W-:Y:S04]  /*1e160*/  STS.U8 [R9+UR9+0x3780], R14 ;  /* 0x0037800e09007988 */ /* 0x000fe80008000009 */
[----:B------:R-:W-:Y:S04]  /*1e170*/  STS.U8 [R9+UR9+0x7780], R15 ;  /* 0x0077800f09007988 */ /* 0x000fe80008000009 */
[----:B------:R-:W-:Y:S04]  /*1e180*/  STS.U8 [R9+UR9+0x3b80], R46 ;  /* 0x003b802e09007988 */ /* 0x000fe80008000009 */
        /* <DEDUP_REMOVED lines=25> */
[----:B------:R0:W-:Y:S02]  /*1e320*/  STS.U8 [R18+UR9+0x11c00], R17 ;  /* 0x011c001112007988 */ /* 0x0001e40008000009 */
[----:B0-----:R-:W0:Y:S02]  /*1e330*/  S2R R17, SR_TID.X ;  /* 0x0000000000117919 */ /* 0x001e240000002100 */
[----:B0-----:R-:W-:-:S04]  /*1e340*/  LOP3.LUT R17, R17, 0x7f, RZ, 0xc0, !PT ;  /* 0x0000007f11117812 */ /* 0x001fc800078ec0ff */
[----:B------:R-:W-:Y:S01]  /*1e350*/  LOP3.LUT R17, R17, 0x10, RZ, 0x3c, !PT ;  /* 0x0000001011117812 */ /* 0x000fe200078e3cff */
[----:B---3--:R0:W-:Y:S04]  /*1e360*/  STS.U8 [R18+UR9+0x12000], R89 ;  /* 0x0120005912007988 */ /* 0x0081e80008000009 */
[----:B--2---:R1:W-:Y:S04]  /*1e370*/  STS.U8 [R18+UR9+0x12400], R83 ;  /* 0x0124005312007988 */ /* 0x0043e80008000009 */
[----:B----4-:R2:W-:Y:S04]  /*1e380*/  STS.U8 [R18+UR9+0x12800], R77 ;  /* 0x0128004d12007988 */ /* 0x0105e80008000009 */
[----:B------:R3:W-:Y:S04]  /*1e390*/  STS.U8 [R18+UR9+0x12c00], R71 ;  /* 0x012c004712007988 */ /* 0x0007e80008000009 */
[----:B------:R4:W-:Y:S04]  /*1e3a0*/  STS.U8 [R18+UR9+0x13000], R65 ;  /* 0x0130004112007988 */ /* 0x0009e80008000009 */
[----:B------:R2:W-:Y:S04]  /*1e3b0*/  STS.U8 [R18+UR9+0x13400], R59 ;  /* 0x0134003b12007988 */ /* 0x0005e80008000009 */
[----:B0-----:R-:W4:Y:S04]  /*1e3c0*/  LDL.LU R89, [R1+0x74] ;  /* 0x0000740001597983 */ /* 0x001f280000300800 */
[----:B-1----:R-:W4:Y:S04]  /*1e3d0*/  LDL.LU R83, [R1+0x90] ;  /* 0x0000900001537983 */ /* 0x002f280000300800 */
[----:B--2---:R-:W2:Y:S04]  /*1e3e0*/  LDL.LU R77, [R1+0xac] ;  /* 0x0000ac00014d7983 */ /* 0x004ea80000300800 */
[----:B---3--:R-:W3:Y:S04]  /*1e3f0*/  LDL.LU R71, [R1+0x1c] ;  /* 0x00001c0001477983 */ /* 0x008ee80000300800 */
[----:B----4-:R-:W4:Y:S04]  /*1e400*/  LDL.LU R65, [R1+0x38] ;  /* 0x0000380001417983 */ /* 0x010f280000300800 */
[----:B------:R-:W3:Y:S04]  /*1e410*/  LDL.LU R59, [R1+0x54] ;  /* 0x00005400013b7983 */ /* 0x000ee80000300800 */
[----:B------:R0:W-:Y:S04]  /*1e420*/  STS.U8 [R18+UR9+0x13800], R53 ;  /* 0x0138003512007988 */ /* 0x0001e80008000009 */
[----:B------:R1:W-:Y:S04]  /*1e430*/  STS.U8 [R18+UR9+0x13c00], R47 ;  /* 0x013c002f12007988 */ /* 0x0003e80008000009 */
[----:B------:R1:W-:Y:S04]  /*1e440*/  STS.U8 [R17+UR9+0x10080], R88 ;  /* 0x0100805811007988 */ /* 0x0003e80008000009 */
[----:B0-----:R-:W3:Y:S04]  /*1e450*/  LDL.LU R53, [R1+0x70] ;  /* 0x0000700001357983 */ /* 0x001ee80000300800 */
[----:B-1----:R-:W3:Y:S04]  /*1e460*/  LDL.LU R47, [R1+0x8c] ;  /* 0x00008c00012f7983 */ /* 0x002ee80000300800 */
[----:B------:R-:W3:Y:S04]  /*1e470*/  LDL.LU R88, [R1+0xf7c] ;  /* 0x000f7c0001587983 */ /* 0x000ee80000300800 */
[----:B--2---:R-:W-:Y:S04]  /*1e480*/  STS.U8 [R17+UR9+0x10480], R77 ;  /* 0x0104804d11007988 */ /* 0x004fe80008000009 */
[----:B------:R-:W-:Y:S04]  /*1e490*/  STS.U8 [R17+UR9+0x10880], R83 ;  /* 0x0108805311007988 */ /* 0x000fe80008000009 */
[----:B------:R-:W-:Y:S04]  /*1e4a0*/  STS.U8 [R17+UR9+0x10c80], R89 ;  /* 0x010c805911007988 */ /* 0x000fe80008000009 */
[----:B------:R-:W-:Y:S04]  /*1e4b0*/  STS.U8 [R17+UR9+0x11080], R14 ;  /* 0x0110800e11007988 */ /* 0x000fe80008000009 */
[----:B------:R-:W-:Y:S04]  /*1e4c0*/  STS.U8 [R17+UR9+0x11480], R15 ;  /* 0x0114800f11007988 */ /* 0x000fe80008000009 */
[----:B------:R-:W-:Y:S04]  /*1e4d0*/  STS.U8 [R17+UR9+0x11880], R46 ;  /* 0x0118802e11007988 */ /* 0x000fe80008000009 */
[----:B------:R-:W-:Y:S04]  /*1e4e0*/  STS.U8 [R17+UR9+0x11c80], R13 ;  /* 0x011c800d11007988 */ /* 0x000fe80008000009 */
[----:B---3--:R0:W-:Y:S04]  /*1e4f0*/  STS.U8 [R17+UR9+0x12080], R88 ;  /* 0x0120805811007988 */ /* 0x0081e80008000009 */
[----:B------:R1:W-:Y:S04]  /*1e500*/  STS.U8 [R17+UR9+0x12480], R82 ;  /* 0x0124805211007988 */ /* 0x0003e80008000009 */
[----:B0-----:R-:W2:Y:S04]  /*1e510*/  LDL.LU R88, [R1+0xa8] ;  /* 0x0000a80001587983 */ /* 0x001ea80000300800 */
[----:B-1----:R-:W3:Y:S04]  /*1e520*/  LDL.LU R82, [R1+0xc4] ;  /* 0x0000c40001527983 */ /* 0x002ee80000300800 */
[----:B------:R-:W-:Y:S04]  /*1e530*/  STS.U8 [R17+UR9+0x12880], R76 ;  /* 0x0128804c11007988 */ /* 0x000fe80008000009 */
[----:B------:R-:W-:Y:S04]  /*1e540*/  STS.U8 [R17+UR9+0x12c80], R70 ;  /* 0x012c804611007988 */ /* 0x000fe80008000009 */
[----:B------:R-:W-:Y:S04]  /*1e550*/  STS.U8 [R17+UR9+0x13080], R64 ;  /* 0x0130804011007988 */ /* 0x000fe80008000009 */
[----:B------:R-:W-:Y:S04]  /*1e560*/  STS.U8 [R17+UR9+0x13480], R58 ;  /* 0x0134803a11007988 */ /* 0x000fe80008000009 */
[----:B------:R-:W-:Y:S04]  /*1e570*/  STS.U8 [R17+UR9+0x13880], R52 ;  /* 0x0138803411007988 */ /* 0x000fe80008000009 */
[----:B------:R0:W-:Y:S04]  /*1e580*/  STS.U8 [R17+UR9+0x13c80], R45 ;  /* 0x013c802d11007988 */ /* 0x0001e80008000009 */
[----:B------:R-:W4:Y:S04]  /*1e590*/  LDL.LU R83, [R1+0xc0] ;  /* 0x0000c00001537983 */ /* 0x000f280000300800 */
[----:B------:R-:W4:Y:S04]  /*1e5a0*/  LDL.LU R89, [R1+0xa4] ;  /* 0x0000a40001597983 */ /* 0x000f280000300800 */
[----:B------:R-:W4:Y:S04]  /*1e5b0*/  LDL.LU R14, [R1+0x88] ;  /* 0x00008800010e7983 */ /* 0x000f280000300800 */
[----:B------:R-:W4:Y:S04]  /*1e5c0*/  LDL.LU R15, [R1+0x6c] ;  /* 0x00006c00010f7983 */ /* 0x000f280000300800 */
[----:B------:R-:W4:Y:S04]  /*1e5d0*/  LDL.LU R46, [R1+0x50] ;  /* 0x00005000012e7983 */ /* 0x000f280000300800 */
[----:B------:R-:W4:Y:S01]  /*1e5e0*/  LDL.LU R13, [R1+0x34] ;  /* 0x00003400010d7983 */ /* 0x000f220000300800 */
[----:B0-----:R-:W0:Y:S02]  /*1e5f0*/  S2R R17, SR_TID.X ;  /* 0x0000000000117919 */ /* 0x001e240000002100 */
[----:B0-----:R-:W-:-:S04]  /*1e600*/  LOP3.LUT R17, R17, 0x7f, RZ, 0xc0, !PT ;  /* 0x0000007f11117812 */ /* 0x001fc800078ec0ff */
[----:B------:R-:W-:Y:S02]  /*1e610*/  LOP3.LUT R77, R17, 0x20, RZ, 0x3c, !PT ;  /* 0x00000020114d7812 */ /* 0x000fe400078e3cff */
[----:B------:R-:W4:Y:S04]  /*1e620*/  LDL.LU R17, [R1+0x18] ;  /* 0x0000180001117983 */ /* 0x000f280000300800 */
[----:B---3--:R0:W-:Y:S04]  /*1e630*/  STS.U8 [R77+UR9+0x10100], R82 ;  /* 0x010100524d007988 */ /* 0x0081e80008000009 */
[----:B--2---:R1:W-:Y:S04]  /*1e640*/  STS.U8 [R77+UR9+0x10500], R88 ;  /* 0x010500584d007988 */ /* 0x0043e80008000009 */
[----:B------:R2:W-:Y:S04]  /*1e650*/  STS.U8 [R77+UR9+0x10900], R47 ;  /* 0x0109002f4d007988 */ /* 0x0005e80008000009 */
[----:B------:R3:W-:Y:S04]  /*1e660*/  STS.U8 [R77+UR9+0x10d00], R53 ;  /* 0x010d00354d007988 */ /* 0x0007e80008000009 */
[----:B------:R0:W-:Y:S04]  /*1e670*/  STS.U8 [R77+UR9+0x11100], R59 ;  /* 0x0111003b4d007988 */ /* 0x0001e80008000009 */
[----:B----4-:R4:W-:Y:S04]  /*1e680*/  STS.U8 [R77+UR9+0x11500], R65 ;  /* 0x011500414d007988 */ /* 0x0109e80008000009 */
[----:B------:R0:W-:Y:S04]  /*1e690*/  STS.U8 [R77+UR9+0x11900], R71 ;  /* 0x011900474d007988 */ /* 0x0001e80008000009 */
        /* <DEDUP_REMOVED lines=9> */
[----:B0-----:R-:W4:Y:S04]  /*1e730*/  LDL.LU R82, [R1+0xbc] ;  /* 0x0000bc0001527983 */ /* 0x001f280000300800 */
[----:B-1----:R-:W4:Y:S04]  /*1e740*/  LDL.LU R88, [R1+0xa0] ;  /* 0x0000a00001587983 */ /* 0x002f280000300800 */
[----:B--2---:R-:W2:Y:S04]  /*1e750*/  LDL.LU R47, [R1+0x84] ;  /* 0x00008400012f7983 */ /* 0x004ea80000300800 */
[----:B---3--:R-:W3:Y:S04]  /*1e760*/  LDL.LU R53, [R1+0x68] ;  /* 0x0000680001357983 */ /* 0x008ee80000300800 */
[----:B------:R-:W3:Y:S04]  /*1e770*/  LDL.LU R59, [R1+0x4c] ;  /* 0x00004c00013b7983 */ /* 0x000ee80000300800 */
[----:B----4-:R-:W4:Y:S04]  /*1e780*/  LDL.LU R65, [R1+0x30] ;  /* 0x0000300001417983 */ /* 0x010f280000300800 */
[----:B------:R-:W4:Y:S01]  /*1e790*/  LDL.LU R71, [R1+0x14] ;  /* 0x0000140001477983 */ /* 0x000f220000300800 */
[----:B------:R-:W0:Y:S02]  /*1e7a0*/  S2R R77, SR_TID.X ;  /* 0x00000000004d7919 */ /* 0x000e240000002100 */
[----:B0-----:R-:W-:-:S04]  /*1e7b0*/  LOP3.LUT R77, R77, 0x7f, RZ, 0xc0, !PT ;  /* 0x0000007f4d4d7812 */ /* 0x001fc800078ec0ff */
[----:B------:R-:W-:-:S05]  /*1e7c0*/  LOP3.LUT R76, R77, 0x30, RZ, 0x3c, !PT ;  /* 0x000000304d4c7812 */ /* 0x000fca00078e3cff */
[----:B------:R0:W-:Y:S04]  /*1e7d0*/  STS.U8 [R76+UR9+0x10180], R83 ;  /* 0x010180534c007988 */ /* 0x0001e80008000009 */
[----:B------:R1:W-:Y:S04]  /*1e7e0*/  STS.U8 [R76+UR9+0x10580], R89 ;  /* 0x010580594c007988 */ /* 0x0003e80008000009 */
[----:B------:R0:W-:Y:S04]  /*1e7f0*/  STS.U8 [R76+UR9+0x10980], R14 ;  /* 0x0109800e4c007988 */ /* 0x0001e80008000009 */
[----:B------:R0:W-:Y:S04]  /*1e800*/  STS.U8 [R76+UR9+0x10d80], R15 ;  /* 0x010d800f4c007988 */ /* 0x0001e80008000009 */
[----:B------:R1:W-:Y:S04]  /*1e810*/  STS.U8 [R76+UR9+0x11180], R46 ;  /* 0x0111802e4c007988 */ /* 0x0003e80008000009 */
[----:B------:R1:W-:Y:S04]  /*1e820*/  STS.U8 [R76+UR9+0x11580], R13 ;  /* 0x0115800d4c007988 */ /* 0x0003e80008000009 */
[----:B0-----:R-:W4:Y:S04]  /*1e830*/  LDL.LU R83, [R1+0xb8] ;  /* 0x0000b80001537983 */ /* 0x001f280000300800 */
[----:B-1----:R-:W4:Y:S04]  /*1e840*/  LDL.LU R89, [R1+0x9c] ;  /* 0x00009c0001597983 */ /* 0x002f280000300800 */
[----:B------:R-:W4:Y:S04]  /*1e850*/  LDL.LU R14, [R1+0x80] ;  /* 0x00008000010e7983 */ /* 0x000f280000300800 */
[----:B------:R-:W4:Y:S04]  /*1e860*/  LDL.LU R15, [R1+0x64] ;  /* 0x00006400010f7983 */ /* 0x000f280000300800 */
[----:B------:R-:W4:Y:S04]  /*1e870*/  LDL.LU R46, [R1+0x48] ;  /* 0x00004800012e7983 */ /* 0x000f280000300800 */
[----:B------:R0:W-:Y:S04]  /*1e880*/  STS.U8 [R76+UR9+0x11980], R17 ;  /* 0x011980114c007988 */ /* 0x0001e80008000009 */
[----:B------:R-:W4:Y:S04]  /*1e890*/  LDL.LU R13, [R1+0x2c] ;  /* 0x00002c00010d7983 */ /* 0x000f280000300800 */
[----:B0-----:R-:W4:Y:S04]  /*1e8a0*/  LDL.LU R17, [R1+0x10] ;  /* 0x0000100001117983 */ /* 0x001f280000300800 */
[----:B------:R-:W-:Y:S04]  /*1e8b0*/  STS.U8 [R76+UR9+0x11d80], R92 ;  /* 0x011d805c4c007988 */ /* 0x000fe80008000009 */
[----:B------:R-:W-:Y:S04]  /*1e8c0*/  STS.U8 [R76+UR9+0x12180], R86 ;  /* 0x012180564c007988 */ /* 0x000fe80008000009 */
[----:B------:R-:W-:Y:S04]  /*1e8d0*/  STS.U8 [R76+UR9+0x12580], R80 ;  /* 0x012580504c007988 */ /* 0x000fe80008000009 */
[----:B------:R-:W-:Y:S04]  /*1e8e0*/  STS.U8 [R76+UR9+0x12980], R74 ;  /* 0x0129804a4c007988 */ /* 0x000fe80008000009 */
[----:B------:R-:W-:Y:S01]  /*1e8f0*/  STS.U8 [R76+UR9+0x12d80], R68 ;  /* 0x012d80444c007988 */ /* 0x000fe20008000009 */
[----:B------:R-:W-:-:S03]  /*1e900*/  LOP3.LUT R77, R18, 0x40, RZ, 0x3c, !PT ;  /* 0x00000040124d7812 */ /* 0x000fc600078e3cff */
[----:B------:R-:W-:Y:S04]  /*1e910*/  STS.U8 [R76+UR9+0x13180], R62 ;  /* 0x0131803e4c007988 */ /* 0x000fe80008000009 */
[----:B------:R-:W-:Y:S04]  /*1e920*/  STS.U8 [R76+UR9+0x13580], R56 ;  /* 0x013580384c007988 */ /* 0x000fe80008000009 */
[----:B------:R-:W-:Y:S04]  /*1e930*/  STS.U8 [R76+UR9+0x13980], R50 ;  /* 0x013980324c007988 */ /* 0x000fe80008000009 */
[----:B------:R-:W-:Y:S01]  /*1e940*/  STS.U8 [R76+UR9+0x13d80], R43 ;  /* 0x013d802b4c007988 */ /* 0x000fe20008000009 */
[----:B------:R-:W-:-:S03]  /*1e950*/  LOP3.LUT R18, R18, 0x50, RZ, 0x3c, !PT ;  /* 0x0000005012127812 */ /* 0x000fc600078e3cff */
[----:B------:R-:W-:Y:S04]  /*1e960*/  STS.U8 [R77+UR9+0x10200], R82 ;  /* 0x010200524d007988 */ /* 0x000fe80008000009 */
[----:B------:R-:W-:Y:S04]  /*1e970*/  STS.U8 [R77+UR9+0x10600], R88 ;  /* 0x010600584d007988 */ /* 0x000fe80008000009 */
[----:B--2---:R-:W-:Y:S04]  /*1e980*/  STS.U8 [R77+UR9+0x10a00], R47 ;  /* 0x010a002f4d007988 */ /* 0x004fe80008000009 */
[----:B---3--:R-:W-:Y:S04]  /*1e990*/  STS.U8 [R77+UR9+0x10e00], R53 ;  /* 0x010e00354d007988 */ /* 0x008fe80008000009 */
[----:B------:R-:W-:Y:S04]  /*1e9a0*/  STS.U8 [R77+UR9+0x11200], R59 ;  /* 0x0112003b4d007988 */ /* 0x000fe80008000009 */
        /* <DEDUP_REMOVED lines=32> */
[----:B------:R2:W-:Y:S04]  /*1ebb0*/  STS.U8 [R16+UR9+0x11700], R7 ;  /* 0x0117000710007988 */ /* 0x0005e80008000009 */
[----:B0-----:R0:W5:Y:S04]  /*1ebc0*/  LDL.LU R5, [R1+0xf78] ;  /* 0x000f780001057983 */ /* 0x0011680000300800 */
[----:B-1----:R0:W5:Y:S04]  /*1ebd0*/  LDL.LU R4, [R1+0xf74] ;  /* 0x000f740001047983 */ /* 0x0021680000300800 */
[----:B--2---:R0:W5:Y:S04]  /*1ebe0*/  LDL.LU R3, [R1+0xf70] ;  /* 0x000f700001037983 */ /* 0x0041680000300800 */
[----:B---3--:R0:W5:Y:S04]  /*1ebf0*/  LDL.LU R2, [R1+0xf6c] ;  /* 0x000f6c0001027983 */ /* 0x0081680000300800 */
[----:B----4-:R0:W5:Y:S04]  /*1ec00*/  LDL.LU R6, [R1+0xf68] ;  /* 0x000f680001067983 */ /* 0x0101680000300800 */
[----:B------:R0:W5:Y:S04]  /*1ec10*/  LDL.LU R7, [R1+0xf64] ;  /* 0x000f640001077983 */ /* 0x0001680000300800 */
        /* <DEDUP_REMOVED lines=14> */
[----:B------:R0:W-:Y:S01]  /*1ed00*/  STS.U8 [R9+UR9+0x11380], R26 ;  /* 0x0113801a09007988 */ /* 0x0001e20008000009 */
[----:B-1----:R-:W1:Y:S03]  /*1ed10*/  LDC R16, c[0x0][0x3a0] ;  /* 0x0000e800ff107b82 */ /* 0x002e660000000800 */
        /* <DEDUP_REMOVED lines=10> */
[----:B------:R0:W-:Y:S01]  /*1edc0*/  STS.U8 [R9+UR9+0x13f80], R8 ;  /* 0x013f800809007988 */ /* 0x0001e20008000009 */
[----:B------:R2:W-:Y:S06]  /*1edd0*/  MEMBAR.ALL.CTA ;  /* 0x0000000000007992 */ /* 0x0005ec0000008000 */
[----:B--2---:R-:W2:Y:S02]  /*1ede0*/  FENCE.VIEW.ASYNC.S ;  /* 0x00000000000073c6 */ /* 0x004ea40000000000 */
[----:B--2---:R-:W-:Y:S01]  /*1edf0*/  BAR.SYNC.DEFER_BLOCKING 0x0 ;  /* 0x0000000000007b1d */ /* 0x004fe20000010000 */
[----:B-1----:R-:W-:Y:S01]  /*1ee00*/  VIADD R16, R16, 0x7f ;  /* 0x0000007f10107836 */ /* 0x002fe20000000000 */
[----:B------:R-:W-:-:S04]  /*1ee10*/  ISETP.NE.U32.AND P0, PT, RZ, UR7, PT ;  /* 0x00000007ff007c0c */ /* 0x000fc8000bf05070 */
[C---:B------:R-:W-:Y:S02]  /*1ee20*/  ISETP.LT.OR P1, PT, R16.reuse, 0x80, P0 ;  /* 0x000000801000780c */ /* 0x040fe40000721670 */
[----:B------:R-:W-:-:S11]  /*1ee30*/  ISETP.GE.AND P3, PT, R16, 0x100, PT ;  /* 0x000001001000780c */ /* 0x000fd60003f66270 */
[----:B0-----:R-:W-:Y:S05]  /*1ee40*/  @P1 BRA `(.L_x_6) ;  /* 0x0000000000d81947 */ /* 0x001fea0003800000 */
[----:B------:R-:W-:Y:S02]  /*1ee50*/  USHF.R.U32.HI UR14, URZ, 0x4, UR9 ;  /* 0x00000004ff0e7899 */ /* 0x000fe40008011609 */
[----:B------:R-:W-:Y:S02]  /*1ee60*/  UIADD3 UR5, UPT, UPT, UR9, 0x10000, URZ ;  /* 0x0001000009057890 */ /* 0x000fe4000fffe0ff */
[----:B------:R-:W-:Y:S02]  /*1ee70*/  USGXT.U32 UR14, UR14, 0xe ;  /* 0x0000000e0e0e789a */ /* 0x000fe40008000000 */
[----:B------:R-:W-:Y:S02]  /*1ee80*/  USHF.R.U32.HI UR5, URZ, 0x4, UR5 ;  /* 0x00000004ff057899 */ /* 0x000fe40008011605 */
[----:B------:R-:W-:Y:S02]  /*1ee90*/  UIADD3 UR32, UP1, UPT, UR14, 0x100, URZ ;  /* 0x000001000e207890 */ /* 0x000fe4000ff3e0ff */
[----:B------:R-:W-:Y:S01]  /*1eea0*/  USGXT.U32 UR12, UR5, 0xe ;  /* 0x0000000e050c789a */ /* 0x000fe20008000000 */
[----:B------:R-:W-:Y:S01]  /*1eeb0*/  UMOV UR4, URZ ;  /* 0x000000ff00047c82 */ /* 0x000fe20008000000 */
[----:B------:R-:W-:Y:S01]  /*1eec0*/  UMOV UR6, URZ ;  /* 0x000000ff00067c82 */ /* 0x000fe20008000000 */
[----:B------:R-:W-:-:S02]  /*1eed0*/  UIADD3.X UR33, UPT, UPT, UR4, 0x40004040, URZ, UP1, !UPT ;  /* 0x4000404004217890 */ /* 0x000fc40008ffe4ff */
[----:B------:R-:W-:Y:S01]  /*1eee0*/  UIADD3 UR34, UP1, UPT, UR12, 0x2, URZ ;  /* 0x000000020c227890 */ /* 0x000fe2000ff3e0ff */
[----:B------:R-:W-:Y:S01]  /*1eef0*/  UMOV UR4, UR11 ;  /* 0x0000000b00047c82 */ /* 0x000fe20008000000 */
[----:B------:R-:W-:Y:S02]  /*1ef00*/  UMOV UR5, URZ ;  /* 0x000000ff00057c82 */ /* 0x000fe40008000000 */
[----:B------:R-:W-:Y:S01]  /*1ef10*/  UIADD3.X UR35, UPT, UPT, UR6, 0x40004040, URZ, UP1, !UPT ;  /* 0x4000404006237890 */ /* 0x000fe20008ffe4ff */
[----:B------:R-:W-:Y:S01]  /*1ef20*/  UMOV UR25, UR4 ;  /* 0x0000000400197c82 */ /* 0x000fe20008000000 */
[----:B------:R-:W-:Y:S02]  /*1ef30*/  UIADD3.64 UR4, UPT, UPT, UR32, 0x100, URZ ;  /* 0x0000010020047897 */ /* 0x000fe4000fffe0ff */
[----:B------:R-:W-:Y:S02]  /*1ef40*/  UIADD3.64 UR6, UPT, UPT, UR34, 0x2, URZ ;  /* 0x0000000222067897 */ /* 0x000fe4000fffe0ff */
[----:B------:R-:W-:-:S02]  /*1ef50*/  UIADD3.64 UR16, UPT, UPT, UR32, 0x200, URZ ;  /* 0x0000020020107897 */ /* 0x000fc4000fffe0ff */
[----:B------:R-:W-:Y:S02]  /*1ef60*/  UIADD3.64 UR18, UPT, UPT, UR34, 0x4, URZ ;  /* 0x0000000422127897 */ /* 0x000fe4000fffe0ff */
[----:B------:R-:W-:Y:S02]  /*1ef70*/  UIADD3 UR24, UPT, UPT, UR8, 0x80, URZ ;  /* 0x0000008008187890 */ /* 0x000fe4000fffe0ff */
[----:B------:R-:W-:Y:S02]  /*1ef80*/  UIADD3.64 UR22, UPT, UPT, UR32, 0x300, URZ ;  /* 0x0000030020167897 */ /* 0x000fe4000fffe0ff */
[----:B------:R-:W-:Y:S02]  /*1ef90*/  UIADD3 UR46, UPT, UPT, UR8, 0x80, URZ ;  /* 0x00000080082e7890 */ /* 0x000fe4000fffe0ff */
[----:B------:R-:W-:Y:S02]  /*1efa0*/  UIADD3.64 UR26, UPT, UPT, UR32, 0x400, URZ ;  /* 0x00000400201a7897 */ /* 0x000fe4000fffe0ff */
[----:B------:R-:W-:-:S02]  /*1efb0*/  UIADD3 UR47, UPT, UPT, UR8, 0x80, URZ ;  /* 0x00000080082f7890 */ /* 0x000fc4000fffe0ff */
[----:B------:R-:W-:Y:S01]  /*1efc0*/  UIADD3.64 UR28, UPT, UPT, UR32, 0x500, URZ ;  /* 0x00000500201c7897 */ /* 0x000fe2000fffe0ff */
[----:B------:R-:W-:Y:S01]  /*1efd0*/  UMOV UR36, 0x0 ;  /* 0x0000000000247882 */ /* 0x000fe20000000000 */
[----:B------:R-:W-:Y:S01]  /*1efe0*/  UMOV UR37, 0x8208010 ;  /* 0x0820801000257882 */ /* 0x000fe20000000000 */
[----:B------:R-:W-:Y:S01]  /*1eff0*/  UIADD3 UR52, UPT, UPT, UR8, 0x80, URZ ;  /* 0x0000008008347890 */ /* 0x000fe2000fffe0ff */
[----:B------:R-:W-:Y:S01]  /*1f000*/  UMOV UR15, 0x40004040 ;  /* 0x40004040000f7882 */ /* 0x000fe20000000000 */
[----:B------:R-:W-:Y:S01]  /*1f010*/  UIADD3.64 UR30, UPT, UPT, UR32, 0x600, URZ ;  /* 0x00000600201e7897 */ /* 0x000fe2000fffe0ff */
[----:B------:R-:W-:Y:S01]  /*1f020*/  UMOV UR13, 0x40004040 ;  /* 0x40004040000d7882 */ /* 0x000fe20000000000 */
[----:B------:R-:W-:Y:S01]  /*1f030*/  UMOV UR38, 0x0 ;  /* 0x0000000000267882 */ /* 0x000fe20000000000 */
[----:B------:R-:W-:Y:S01]  /*1f040*/  UMOV UR39, 0x8208010 ;  /* 0x0820801000277882 */ /* 0x000fe20000000000 */
[----:B------:R-:W-:Y:S01]  /*1f050*/  UMOV UR40, 0x0 ;  /* 0x0000000000287882 */ /* 0x000fe20000000000 */
[----:B------:R-:W-:Y:S01]  /*1f060*/  UMOV UR41, 0x8208010 ;  /* 0x0820801000297882 */ /* 0x000fe20000000000 */
[----:B------:R0:W-:Y:S01]  /*1f070*/  UTCQMMA gdesc[UR14], gdesc[UR12], tmem[UR8], tmem[UR36], idesc[UR37], !UPT ;  /* 0x00ff240c0e0075ea */ /* 0x0001e2000f800308 */
[----:B------:R-:W-:Y:S01]  /*1f080*/  UMOV UR42, 0x0 ;  /* 0x00000000002a7882 */ /* 0x000fe20000000000 */
[----:B------:R-:W-:Y:S01]  /*1f090*/  UMOV UR43, 0x8208010 ;  /* 0x08208010002b7882 */ /* 0x000fe20000000000 */
[----:B------:R0:W-:Y:S01]  /*1f0a0*/  UTCQMMA gdesc[UR32], gdesc[UR34], tmem[UR8], tmem[UR38], idesc[UR39], UPT ;  /* 0x00ff2622200075ea */ /* 0x0001e2000b800308 */
        /* <DEDUP_REMOVED lines=8> */
[----:B------:R0:W-:Y:S01]  /*1f130*/  UTCQMMA gdesc[UR22], gdesc[UR12], tmem[UR24], tmem[UR44], idesc[UR45], !UPT ;  /* 0x00ff2c0c160075ea */ /* 0x0001e2000f800318 */
[----:B------:R-:W-:Y:S01]  /*1f140*/  UMOV UR54, 0x0 ;  /* 0x0000000000367882 */ /* 0x000fe20000000000 */
[----:B------:R-:W-:Y:S01]  /*1f150*/  UMOV UR55, 0x8208010 ;  /* 0x0820801000377882 */ /* 0x000fe20000000000 */
[----:B------:R0:W-:Y:S01]  /*1f160*/  UTCQMMA gdesc[UR26], gdesc[UR34], tmem[UR46], tmem[UR48], idesc[UR49], UPT ;  /* 0x00ff30221a0075ea */ /* 0x0001e2000b80032e */
[----:B------:R0:W-:Y:S01]  /*1f170*/  UTCQMMA gdesc[UR28], gdesc[UR6], tmem[UR47], tmem[UR50], idesc[UR51], UPT ;  /* 0x00ff32061c0075ea */ /* 0x0001e2000b80032f */
[----:B------:R0:W-:Y:S01]  /*1f180*/  UTCQMMA gdesc[UR30], gdesc[UR18], tmem[UR52], tmem[UR54], idesc[UR55], UPT ;  /* 0x00ff36121e0075ea */ /* 0x0001e2000b800334 */
[----:B------:R0:W-:Y:S01]  /*1f190*/  UTCBAR [UR25], URZ ;  /* 0x000000ff190073e9 */ /* 0x0001e200080000ff */
[----:B------:R-:W-:Y:S01]  /*1f1a0*/  NOP ;  /* 0x0000000000007918 */ /* 0x000fe20000000000 */
.L_x_6:
[----:B0-----:R-:W-:Y:S01]  /*1f1b0*/  UMOV UR4, URZ ;  /* 0x000000ff00047c82 */ /* 0x001fe20008000000 */
[----:B------:R-:W-:Y:S05]  /*1f1c0*/  @!P3 BRA `(.L_x_7) ;  /* 0x0000017800d8b947 */ /* 0x000fea0003800000 */
[----:B------:R-:W-:Y:S01]  /*1f1d0*/  SHF.R.S32.HI R8, RZ, 0x1f, R16 ;  /* 0x0000001fff087819 */ /* 0x000fe20000011410 */
[----:B------:R-:W-:Y:S01]  /*1f1e0*/  UIADD3 UR4, UPT, UPT, UR9, 0x8000, URZ ;  /* 0x0000800009047890 */ /* 0x000fe2000fffe0ff */
[----:B-----5:R-:W-:Y:S01]  /*1f1f0*/  IMAD.SHL.U32 R6, R6, 0x80, RZ ;  /* 0x0000008006067824 */ /* 0x020fe200078e00ff */
[----:B------:R-:W-:Y:S01]  /*1f200*/  UIADD3 UR5, UPT, UPT, UR9, 0x14000, URZ ;  /* 0x0001400009057890 */ /* 0x000fe2000fffe0ff */
[----:B------:R-:W-:Y:S01]  /*1f210*/  LEA.HI R8, R8, R16, RZ, 0x7 ;  /* 0x0000001008087211 */ /* 0x000fe200078f38ff */
[----:B------:R-:W-:Y:S01]  /*1f220*/  USHF.R.U32.HI UR4, URZ, 0x4, UR4 ;  /* 0x00000004ff047899 */ /* 0x000fe20008011604 */
[----:B------:R-:W-:Y:S01]  /*1f230*/  IMAD.SHL.U32 R7, R7, 0x80, RZ ;  /* 0x0000008007077824 */ /* 0x000fe200078e00ff */
[----:B------:R-:W-:Y:S01]  /*1f240*/  USHF.R.U32.HI UR5, URZ, 0x4, UR5 ;  /* 0x00000004ff057899 */ /* 0x000fe20008011605 */
[----:B------:R-:W-:Y:S01]  /*1f250*/  SHF.R.S32.HI R8, RZ, 0x7, R8 ;  /* 0x00000007ff087819 */ /* 0x000fe20000011408 */
[----:B------:R-:W-:Y:S01]  /*1f260*/  USGXT.U32 UR14, UR4, 0xe ;  /* 0x0000000e040e789a */ /* 0x000fe20008000000 */
[----:B------:R-:W-:Y:S01]  /*1f270*/  IMAD.MOV.U32 R10, RZ, RZ, RZ ;  /* 0x000000ffff0a7224 */ /* 0x000fe200078e00ff */
[----:B------:R-:W-:Y:S01]  /*1f280*/  USGXT.U32 UR12, UR5, 0xe ;  /* 0x0000000e050c789a */ /* 0x000fe20008000000 */
[----:B------:R-:W-:Y:S01]  /*1f290*/  VIMNMX R8, PT, PT, R8, 0x2, !PT ;  /* 0x0000000208087848 */ /* 0x000fe20007fe0100 */
[----:B------:R-:W-:Y:S01]  /*1f2a0*/  UIADD3 UR22, UP1, UPT, UR14, 0x100, URZ ;  /* 0x000001000e167890 */ /* 0x000fe2000ff3e0ff */
[----:B------:R-:W-:Y:S01]  /*1f2b0*/  SHF.R.S32.HI R9, RZ, 0x1f, R7 ;  /* 0x0000001fff097819 */ /* 0x000fe20000011407 */
[----:B------:R-:W-:-:S02]  /*1f2c0*/  UIADD3 UR24, UP2, UPT, UR12, 0x2, URZ ;  /* 0x000000020c187890 */ /* 0x000fc4000ff5e0ff */
[----:B------:R-:W-:Y:S01]  /*1f2d0*/  VIADD R8, R8, 0xfffffffe ;  /* 0xfffffffe08087836 */ /* 0x000fe20000000000 */
[----:B------:R-:W-:Y:S01]  /*1f2e0*/  UMOV UR4, URZ ;  /* 0x000000ff00047c82 */ /* 0x000fe20008000000 */
[----:B------:R-:W-:Y:S01]  /*1f2f0*/  UMOV UR5, URZ ;  /* 0x000000ff00057c82 */ /* 0x000fe20008000000 */
[----:B------:R-:W-:Y:S02]  /*1f300*/  UIADD3.X UR23, UPT, UPT, UR4, 0x40004040, URZ, UP1, !UPT ;  /* 0x4000404004177890 */ /* 0x000fe40008ffe4ff */
[----:B------:R0:W-:Y:S01]  /*1f310*/  STL [R1+0xedc], R8 ;  /* 0x000edc0801007387 */ /* 0x0001e20000100800 */
[----:B------:R-:W-:Y:S01]  /*1f320*/  UIADD3.X UR25, UPT, UPT, UR5, 0x40004040, URZ, UP2, !UPT ;  /* 0x4000404005197890 */ /* 0x000fe200097fe4ff */
[----:B------:R-:W-:Y:S02]  /*1f330*/  UMOV UR18, 0x1 ;  /* 0x0000000100127882 */ /* 0x000fe40000000000 */
[----:B------:R1:W-:Y:S01]  /*1f340*/  STL [R1+0xecc], RZ ;  /* 0x000eccff01007387 */ /* 0x0003e20000100800 */
[----:B------:R-:W-:-:S02]  /*1f350*/  UIADD3.64 UR26, UPT, UPT, UR22, 0x100, URZ ;  /* 0x00000100161a7897 */ /* 0x000fc4000fffe0ff */
[----:B------:R-:W-:Y:S02]  /*1f360*/  UIADD3.64 UR28, UPT, UPT, UR24, 0x2, URZ ;  /* 0x00000002181c7897 */ /* 0x000fe4000fffe0ff */
[----:B------:R-:W-:Y:S01]  /*1f370*/  UIADD3.64 UR30, UPT, UPT, UR22, 0x200, URZ ;  /* 0x00000200161e7897 */ /* 0x000fe2000fffe0ff */
[----:B0-----:R-:W-:Y:S01]  /*1f380*/  SHF.R.S32.HI R8, RZ, 0x1f, R6 ;  /* 0x0000001fff087819 */ /* 0x001fe20000011406 */
[----:B------:R-:W-:Y:S02]  /*1f390*/  UIADD3.64 UR32, UPT, UPT, UR24, 0x4, URZ ;  /* 0x0000000418207897 */ /* 0x000fe4000fffe0ff */
[----:B------:R-:W-:Y:S02]  /*1f3a0*/  UIADD3.64 UR34, UPT, UPT, UR22, 0x300, URZ ;  /* 0x0000030016227897 */ /* 0x000fe4000fffe0ff */
[----:B------:R-:W-:Y:S02]  /*1f3b0*/  UIADD3.64 UR36, UPT, UPT, UR22, 0x400, URZ ;  /* 0x0000040016247897 */ /* 0x000fe4000fffe0ff */
[----:B------:R-:W-:-:S02]  /*1f3c0*/  UIADD3.64 UR38, UPT, UPT, UR22, 0x500, URZ ;  /* 0x0000050016267897 */ /* 0x000fc4000fffe0ff */
[----:B------:R-:W-:Y:S01]  /*1f3d0*/  UIADD3.64 UR40, UPT, UPT, UR22, 0x600, URZ ;  /* 0x0000060016287897 */ /* 0x000fe2000fffe0ff */
[----:B-1----:R-:W-:-:S11]  /*1f3e0*/  UMOV UR13, 0x40004040 ;  /* 0x40004040000d7882 */ /* 0x002fd60000000000 */
.L_x_10:
[----:B------:R-:W2:Y:S04]  /*1f3f0*/  LDL.LU R33, [R1+0x3fc] ;  /* 0x0003fc0001217983 */ /* 0x000ea80000300800 */
[----:B------:R-:W3:Y:S04]  /*1f400*/  LDL.LU R23, [R1+0x7c8] ;  /* 0x0007c80001177983 */ /* 0x000ee80000300800 */
[----:B------:R-:W4:Y:S04]  /*1f410*/  LDL.LU R32, [R1+0x7c0] ;  /* 0x0007c00001207983 */ /* 0x000f280000300800 */
[----:B-----5:R-:W5:Y:S04]  /*1f420*/  LDL.LU R31, [R1+0x7b8] ;  /* 0x0007b800011f7983 */ /* 0x020f680000300800 */
[----:B------:R-:W5:Y:S04]  /*1f430*/  LDL.LU R30, [R1+0x7b0] ;  /* 0x0007b000011e7983 */ /* 0x000f680000300800 */
        /* <DEDUP_REMOVED lines=17> */
[----:B0-----:R-:W5:Y:S01]  /*1f550*/  LDL.LU R9, [R1+0x770] ;  /* 0x0007700001097983 */ /* 0x001f620000300800 */
[----:B------:R-:W-:Y:S01]  /*1f560*/  IMAD.U32 R10, R10, -0x80000000, RZ ;  /* 0x800000000a0a7824 */ /* 0x000fe200078e00ff */
[----:B--2---:R-:W-:-:S02]  /*1f570*/  IADD3 R33, P6, PT, R7, R33, RZ ;  /* 0x0000002107217210 */ /* 0x004fc40007fde0ff */
[C---:B---3--:R-:W-:Y:S02]  /*1f580*/  IADD3 R23, P1, PT, R7.reuse, R23, RZ ;  /* 0x0000001707177210 */ /* 0x048fe40007f3e0ff */
[----:B----4-:R-:W-:-:S03]  /*1f590*/  IADD3 R32, P3, PT, R7, R32, RZ ;  /* 0x0000002007207210 */ /* 0x010fc60007f7e0ff */
[----:B------:R0:W-:Y:S01]  /*1f5a0*/  STL [R1+0x7c8], R23 ;  /* 0x0007c81701007387 */ /* 0x0001e20000100800 */
[----:B-----5:R-:W-:-:S03]  /*1f5b0*/  IADD3 R31, P4, PT, R7, R31, RZ ;  /* 0x0000001f071f7210 */ /* 0x020fc60007f9e0ff */
[----:B------:R-:W-:Y:S01]  /*1f5c0*/  STL [R1+0x3fc], R33 ;  /* 0x0003fc2101007387 */ /* 0x000fe20000100800 */
[----:B------:R-:W-:-:S03]  /*1f5d0*/  IADD3 R30, P5, PT, R7, R30, RZ ;  /* 0x0000001e071e7210 */ /* 0x000fc60007fbe0ff */
[----:B------:R-:W-:Y:S01]  /*1f5e0*/  STL [R1+0x7c0], R32 ;  /* 0x0007c02001007387 */ /* 0x000fe20000100800 */
[----:B0-----:R-:W-:-:S03]  /*1f5f0*/  SHF.R.S32.HI R23, RZ, 0x1f, R7 ;  /* 0x0000001fff177819 */ /* 0x001fc60000011407 */
[----:B------:R-:W-:Y:S02]  /*1f600*/  STL [R1+0x7b8], R31 ;  /* 0x0007b81f01007387 */ /* 0x000fe40000100800 */
[----:B------:R-:W-:Y:S01]  /*1f610*/  IMAD.X R29, R23, 0x1, R29, P6 ;  /* 0x00000001171d7824 */ /* 0x000fe200030e061d */
[----:B------:R-:W-:Y:S01]  /*1f620*/  IADD3 R28, P6, PT, R7, R28, RZ ;  /* 0x0000001c071c7210 */ /* 0x000fe20007fde0ff */
        /* <DEDUP_REMOVED lines=17> */
[----:B------:R-:W-:-:S05]  /*1f740*/  IMAD.X R15, R23, 0x1, R15, P6 ;  /* 0x00000001170f7824 */ /* 0x000fca00030e060f */
[----:B------:R0:W-:Y:S01]  /*1f750*/  STL [R1+0x7a4], R15 ;  /* 0x0007a40f01007387 */ /* 0x0001e20000100800 */
[----:B------:R-:W-:-:S03]  /*1f760*/  IMAD.X R14, R23, 0x1, R14, P1 ;  /* 0x00000001170e7824 */ /* 0x000fc600008e060e */
[----:B------:R-:W-:Y:S01]  /*1f770*/  STL [R1+0x7ac], R20 ;  /* 0x0007ac1401007387 */ /* 0x000fe20000100800 */
[----:B------:R-:W-:-:S03]  /*1f780*/  IADD3 R18, P6, PT, R7, R18, RZ ;  /* 0x0000001207127210 */ /* 0x000fc60007fde0ff */
[----:B0-----:R-:W2:Y:S01]  /*1f790*/  LDL.LU R15, [R1+0x78c] ;  /* 0x00078c00010f7983 */ /* 0x001ea20000300800 */
[----:B------:R-:W-:-:S03]  /*1f7a0*/  IMAD.X R13, R23, 0x1, R13, P3 ;  /* 0x00000001170d7824 */ /* 0x000fc600018e060d */
[----:B------:R-:W-:Y:S04]  /*1f7b0*/  STL [R1+0x790], R19 ;  /* 0x0007901301007387 */ /* 0x000fe80000100800 */
[----:B------:R0:W-:Y:S01]  /*1f7c0*/  STL [R1+0x79c], R14 ;  /* 0x00079c0e01007387 */ /* 0x0001e20000100800 */
[----:B------:R-:W-:Y:S01]  /*1f7d0*/  IADD3 R17, P1, PT, R7, R17, RZ ;  /* 0x0000001107117210 */ /* 0x000fe20007f3e0ff */
[----:B------:R-:W-:Y:S02]  /*1f7e0*/  IMAD.X R12, R23, 0x1, R12, P4 ;  /* 0x00000001170c7824 */ /* 0x000fe400020e060c */
[----:B0-----:R-:W3:Y:S04]  /*1f7f0*/  LDL.LU R14, [R1+0x768] ;  /* 0x00076800010e7983 */ /* 0x001ee80000300800 */
[----:B------:R-:W-:Y:S04]  /*1f800*/  STL [R1+0x788], R18 ;  /* 0x0007881201007387 */ /* 0x000fe80000100800 */
[----:B------:R0:W-:Y:S04]  /*1f810*/  STL [R1+0x794], R13 ;  /* 0x0007940d01007387 */ /* 0x0001e80000100800 */
[----:B0-----:R-:W4:Y:S01]  /*1f820*/  LDL.LU R13, [R1+0x784] ;  /* 0x00078400010d7983 */ /* 0x001f220000300800 */
[----:B------:R-:W-:-:S03]  /*1f830*/  IADD3 R16, P3, PT, R7, R16, RZ ;  /* 0x0000001007107210 */ /* 0x000fc60007f7e0ff */
[----:B------:R-:W-:Y:S04]  /*1f840*/  STL [R1+0x780], R17 ;  /* 0x0007801101007387 */ /* 0x000fe80000100800 */
[----:B------:R0:W-:Y:S04]  /*1f850*/  STL [R1+0x404], R12 ;  /* 0x0004040c01007387 */ /* 0x0001e80000100800 */
[----:B0-----:R-:W5:Y:S01]  /*1f860*/  LDL.LU R12, [R1+0x760] ;  /* 0x00076000010c7983 */ /* 0x001f620000300800 */
[----:B------:R-:W-:-:S03]  /*1f870*/  IADD3 R9, P4, PT, R7, R9, RZ ;  /* 0x0000000907097210 */ /* 0x000fc60007f9e0ff */
[----:B------:R-:W-:Y:S04]  /*1f880*/  STL [R1+0x778], R16 ;  /* 0x0007781001007387 */ /* 0x000fe80000100800 */
[----:B------:R-:W5:Y:S04]  /*1f890*/  LDL.LU R38, [R1+0x77c] ;  /* 0x00077c0001267983 */ /* 0x000f680000300800 */
[----:B------:R-:W5:Y:S04]  /*1f8a0*/  LDL.LU R37, [R1+0x400] ;  /* 0x0004000001257983 */ /* 0x000f680000300800 */
[----:B------:R-:W5:Y:S04]  /*1f8b0*/  LDL.LU R36, [R1+0x774] ;  /* 0x0007740001247983 */ /* 0x000f680000300800 */
[----:B------:R0:W-:Y:S04]  /*1f8c0*/  STL [R1+0x770], R9 ;  /* 0x0007700901007387 */ /* 0x0001e80000100800 */
        /* <DEDUP_REMOVED lines=16> */
[----:B0-----:R-:W5:Y:S04]  /*1f9d0*/  LDL.LU R9, [R1+0x720] ;  /* 0x0007200001097983 */ /* 0x001f680000300800 */
[----:B------:R-:W5:Y:S01]  /*1f9e0*/  LDL.LU R18, [R1+0x734] ;  /* 0x0007340001127983 */ /* 0x000f620000300800 */
[----:B--2---:R-:W-:-:S05]  /*1f9f0*/  IMAD.X R15, R23, 0x1, R15, P5 ;  /* 0x00000001170f7824 */ /* 0x004fca00028e060f */
[----:B------:R0:W-:Y:S04]  /*1fa00*/  STL [R1+0x78c], R15 ;  /* 0x00078c0f01007387 */ /* 0x0001e80000100800 */
[----:B0-----:R-:W2:Y:S01]  /*1fa10*/  LDL.LU R15, [R1+0x718] ;  /* 0x00071800010f7983 */ /* 0x001ea20000300800 */
[----:B---3--:R-:W-:-:S03]  /*1fa20*/  IADD3 R14, P5, PT, R7, R14, RZ ;  /* 0x0000000e070e7210 */ /* 0x008fc60007fbe0ff */
[----:B------:R-:W3:Y:S04]  /*1fa30*/  LDL.LU R17, [R1+0x72c] ;  /* 0x00072c0001117983 */ /* 0x000ee80000300800 */
[----:B------:R0:W-:Y:S04]  /*1fa40*/  STL [R1+0x768], R14 ;  /* 0x0007680e01007387 */ /* 0x0001e80000100800 */
[----:B0-----:R-:W3:Y:S01]  /*1fa50*/  LDL.LU R14, [R1+0x710] ;  /* 0x00071000010e7983 */ /* 0x001ee20000300800 */
[----:B----4-:R-:W-:-:S03]  /*1fa60*/  IMAD.X R13, R23, 0x1, R13, P6 ;  /* 0x00000001170d7824 */ /* 0x010fc600030e060d */
[----:B------:R-:W4:Y:S04]  /*1fa70*/  LDL.LU R16, [R1+0x724] ;  /* 0x0007240001107983 */ /* 0x000f280000300800 */
[----:B------:R0:W-:Y:S04]  /*1fa80*/  STL [R1+0x784], R13 ;  /* 0x0007840d01007387 */ /* 0x0001e80000100800 */
[----:B0-----:R-:W4:Y:S01]  /*1fa90*/  LDL.LU R13, [R1+0x708] ;  /* 0x00070800010d7983 */ /* 0x001f220000300800 */
[----:B-----5:R-:W-:-:S05]  /*1faa0*/  IADD3 R12, P6, PT, R7, R12, RZ ;  /* 0x0000000c070c7210 */ /* 0x020fca0007fde0ff */
[----:B------:R0:W-:Y:S04]  /*1fab0*/  STL [R1+0x760], R12 ;  /* 0x0007600c01007387 */ /* 0x0001e80000100800 */
[----:B0-----:R-:W5:Y:S01]  /*1fac0*/  LDL.LU R12, [R1+0x3f0] ;  /* 0x0003f000010c7983 */ /* 0x001f620000300800 */
[----:B------:R-:W-:Y:S01]  /*1fad0*/  IMAD.X R38, R23, 0x1, R38, P1 ;  /* 0x0000000117267824 */ /* 0x000fe200008e0626 */
[----:B------:R-:W-:Y:S01]  /*1fae0*/  IADD3 R37, P1, PT, R7, R37, RZ ;  /* 0x0000002507257210 */ /* 0x000fe20007f3e0ff */
        /* <DEDUP_REMOVED lines=30> */
[----:B------:R-:W-:Y:S01]  /*1fcd0*/  IADD3 R20, P5, PT, R7, R20, RZ ;  /* 0x0000001407147210 */ /* 0x000fe20007fbe0ff */
[----:B------:R-:W-:Y:S02]  /*1fce0*/  IMAD.X R19, R23, 0x1, R19, P6 ;  /* 0x0000000117137824 */ /* 0x000fe400030e0613 */
[----:B------:R-:W-:Y:S01]  /*1fcf0*/  STL [R1+0x728], R22 ;  /* 0x0007281601007387 */ /* 0x000fe20000100800 */
[----:B------:R-:W-:-:S03]  /*1fd00*/  IADD3 R9, P6, PT, R7, R9, RZ ;  /* 0x0000000907097210 */ /* 0x000fc60007fde0ff */
[----:B------:R-:W-:Y:S01]  /*1fd10*/  STL [R1+0x744], R21 ;  /* 0x0007441501007387 */ /* 0x000fe20000100800 */
[----:B------:R-:W-:-:S03]  /*1fd20*/  IMAD.X R18, R23, 0x1, R18, P1 ;  /* 0x0000000117127824 */ /* 0x000fc600008e0612 */
[----:B------:R0:W-:Y:S04]  /*1fd30*/  STL [R1+0x720], R9 ;  /* 0x0007200901007387 */ /* 0x0001e80000100800 */
[----:B------:R-:W-:Y:S04]  /*1fd40*/  STL [R1+0x40c], R20 ;  /* 0x00040c1401007387 */ /* 0x000fe80000100800 */
[----:B0-----:R-:W5:Y:S04]  /*1fd50*/  LDL.LU R9, [R1+0x700] ;  /* 0x0007000001097983 */ /* 0x001f680000300800 */
[----:B------:R-:W-:Y:S01]  /*1fd60*/  STL [R1+0x73c], R19 ;  /* 0x00073c1301007387 */ /* 0x000fe20000100800 */
[----:B--2---:R-:W-:Y:S01]  /*1fd70*/  IADD3 R15, P1, PT, R7, R15, RZ ;  /* 0x0000000f070f7210 */ /* 0x004fe20007f3e0ff */
[----:B---3--:R-:W-:-:S04]  /*1fd80*/  IMAD.X R17, R23, 0x1, R17, P3 ;  /* 0x0000000117117824 */ /* 0x008fc800018e0611 */
[----:B------:R0:W-:Y:S04]  /*1fd90*/  STL [R1+0x718], R15 ;  /* 0x0007180f01007387 */ /* 0x0001e80000100800 */
[----:B0-----:R-:W2:Y:S01]  /*1fda0*/  LDL.LU R15, [R1+0x71c] ;  /* 0x00071c00010f7983 */ /* 0x001ea20000300800 */
[----:B------:R-:W-:-:S03]  /*1fdb0*/  IADD3 R14, P3, PT, R7, R14, RZ ;  /* 0x0000000e070e7210 */ /* 0x000fc60007f7e0ff */
[----:B------:R-:W-:Y:S01]  /*1fdc0*/  STL [R1+0x734], R18 ;  /* 0x0007341201007387 */ /* 0x000fe20000100800 */
[----:B----4-:R-:W-:-:S03]  /*1fdd0*/  IMAD.X R16, R23, 0x1, R16, P4 ;  /* 0x0000000117107824 */ /* 0x010fc600020e0610 */
[----:B------:R0:W-:Y:S04]  /*1fde0*/  STL [R1+0x710], R14 ;  /* 0x0007100e01007387 */ /* 0x0001e80000100800 */
[----:B0-----:R-:W3:Y:S01]  /*1fdf0*/  LDL.LU R14, [R1+0x6f8] ;  /* 0x0006f800010e7983 */ /* 0x001ee20000300800 */
[----:B------:R-:W-:-:S03]  /*1fe00*/  IADD3 R13, P4, PT, R7, R13, RZ ;  /* 0x0000000d070d7210 */ /* 0x000fc60007f9e0ff */
[----:B------:R-:W-:Y:S04]  /*1fe10*/  STL [R1+0x72c], R17 ;  /* 0x00072c1101007387 */ /* 0x000fe80000100800 */
[----:B------:R0:W-:Y:S04]  /*1fe20*/  STL [R1+0x708], R13 ;  /* 0x0007080d01007387 */ /* 0x0001e80000100800 */
[----:B0-----:R-:W4:Y:S01]  /*1fe30*/  LDL.LU R13, [R1+0x714] ;  /* 0x00071400010d7983 */ /* 0x001f220000300800 */
[----:B-----5:R-:W-:-:S03]  /*1fe40*/  IMAD.X R12, R23, 0x1, R12, P5 ;  /* 0x00000001170c7824 */ /* 0x020fc600028e060c */
        /* <DEDUP_REMOVED lines=22> */
[----:B------:R-:W-:-:S03]  /*1ffb0*/  IADD3 R9, P5, PT, R7, R9, RZ ;  /* 0x0000000907097210 */ /* 0x000fc60007fbe0ff */
[----:B------:R-:W5:Y:S04]  /*1ffc0*/  LDL.LU R18, [R1+0x6a0] ;  /* 0x0006a00001127983 */ /* 0x000f680000300800 */
[----:B------:R0:W-:Y:S04]  /*1ffd0*/  STL [R1+0x700], R9 ;  /* 0x0007000901007387 */ /* 0x0001e80000100800 */
        /* <DEDUP_REMOVED lines=9> */
[----:B----4-:R-:W-:-:S05]  /*20070*/  IMAD.X R13, R23, 0x1, R13, P1 ;  /* 0x00000001170d7824 */ /* 0x010fca00008e060d */
[----:B------:R0:W-:Y:S01]  /*20080*/  STL [R1+0x714], R13 ;  /* 0x0007140d01007387 */ /* 0x0001e20000100800 */
[----:B-----5:R-:W-:Y:S01]  /*20090*/  IADD3 R38, P1, PT, R7, R38, RZ ;  /* 0x0000002607267210 */ /* 0x020fe20007f3e0ff */
[----:B------:R-:W-:Y:S02]  /*200a0*/  IMAD.X R37, R23, 0x1, R37, P3 ;  /* 0x0000000117257824 */ /* 0x000fe400018e0625 */
[----:B0-----:R-:W4:Y:S01]  /*200b0*/  LDL.LU R13, [R1+0x688] ;  /* 0x00068800010d7983 */ /* 0x001f220000300800 */
        /* <DEDUP_REMOVED lines=32> */
[----:B------:R-:W-:-:S03]  /*202c0*/  IMAD.X R12, R23, 0x1, R12, P1 ;  /* 0x00000001170c7824 */ /* 0x000fc600008e060c */
[----:B------:R-:W-:Y:S04]  /*202d0*/  STL [R1+0x6b0], R21 ;  /* 0x0006b01501007387 */ /* 0x000fe80000100800 */
[----:B------:R0:W-:Y:S04]  /*202e0*/  STL [R1+0x6c4], R12 ;  /* 0x0006c40c01007387 */ /* 0x0001e80000100800 */
[----:B------:R-:W-:Y:S04]  /*202f0*/  STL [R1+0x6cc], R20 ;  /* 0x0006cc1401007387 */ /* 0x000fe80000100800 */
[----:B0-----:R-:W5:Y:S01]  /*20300*/  LDL.LU R12, [R1+0x6a4] ;  /* 0x0006a400010c7983 */ /* 0x001f620000300800 */
[----:B------:R-:W-:Y:S01]  /*20310*/  IADD3 R19, P6, PT, R7, R19, RZ ;  /* 0x0000001307137210 */ /* 0x000fe20007fde0ff */
[----:B------:R-:W-:Y:S01]  /*20320*/  IMAD.X R9, R23, 0x1, R9, P3 ;  /* 0x0000000117097824 */ /* 0x000fe200018e0609 */
[----:B------:R-:W-:-:S03]  /*20330*/  IADD3 R18, P1, PT, R7, R18, RZ ;  /* 0x0000001207127210 */ /* 0x000fc60007f3e0ff */
[----:B------:R-:W-:Y:S04]  /*20340*/  STL [R1+0x6a8], R19 ;  /* 0x0006a81301007387 */ /* 0x000fe80000100800 */
[----:B------:R0:W-:Y:S01]  /*20350*/  STL [R1+0x6bc], R9 ;  /* 0x0006bc0901007387 */ /* 0x0001e20000100800 */
[----:B------:R-:W-:-:S03]  /*20360*/  IADD3 R17, P3, PT, R7, R17, RZ ;  /* 0x0000001107117210 */ /* 0x000fc60007f7e0ff */
[----:B0-----:R-:W5:Y:S04]  /*20370*/  LDL.LU R9, [R1+0x680] ;  /* 0x0006800001097983 */ /* 0x001f680000300800 */
[----:B------:R-:W-:Y:S01]  /*20380*/  STL [R1+0x6a0], R18 ;  /* 0x0006a01201007387 */ /* 0x000fe20000100800 */
[----:B--2---:R-:W-:-:S05]  /*20390*/  IMAD.X R15, R23, 0x1, R15, P4 ;  /* 0x00000001170f7824 */ /* 0x004fca00020e060f */
[----:B------:R0:W-:Y:S01]  /*203a0*/  STL [R1+0x6b4], R15 ;  /* 0x0006b40f01007387 */ /* 0x0001e20000100800 */
[----:B---3--:R-:W-:-:S03]  /*203b0*/  IADD3 R16, P4, PT, R7, R16, RZ ;  /* 0x0000001007107210 */ /* 0x008fc60007f9e0ff */
[----:B0-----:R-:W2:Y:S01]  /*203c0*/  LDL.LU R15, [R1+0x69c] ;  /* 0x00069c00010f7983 */ /* 0x001ea20000300800 */
[----:B------:R-:W-:-:S03]  /*203d0*/  IMAD.X R14, R23, 0x1, R14, P5 ;  /* 0x00000001170e7824 */ /* 0x000fc600028e060e */
[----:B------:R-:W-:Y:S04]  /*203e0*/  STL [R1+0x698], R17 ;  /* 0x0006981101007387 */ /* 0x000fe80000100800 */
[----:B------:R0:W-:Y:S04]  /*203f0*/  STL [R1+0x6ac], R14 ;  /* 0x0006ac0e01007387 */ /* 0x0001e80000100800 */
[----:B0-----:R-:W3:Y:S01]  /*20400*/  LDL.LU R14, [R1+0x678] ;  /* 0x00067800010e7983 */ /* 0x001ee20000300800 */
[----:B----4-:R-:W-:-:S03]  /*20410*/  IADD3 R13, P5, PT, R7, R13, RZ ;  /* 0x0000000d070d7210 */ /* 0x010fc60007fbe0ff */
[----:B------:R-:W-:Y:S04]  /*20420*/  STL [R1+0x690], R16 ;  /* 0x0006901001007387 */ /* 0x000fe80000100800 */
[----:B------:R-:W4:Y:S04]  /*20430*/  LDL.LU R38, [R1+0x694] ;  /* 0x0006940001267983 */ /* 0x000f280000300800 */
[----:B------:R-:W4:Y:S04]  /*20440*/  LDL.LU R37, [R1+0x670] ;  /* 0x0006700001257983 */ /* 0x000f280000300800 */
[----:B------:R-:W4:Y:S04]  /*20450*/  LDL.LU R36, [R1+0x68c] ;  /* 0x00068c0001247983 */ /* 0x000f280000300800 */
[----:B------:R0:W-:Y:S04]  /*20460*/  STL [R1+0x688], R13 ;  /* 0x0006880d01007387 */ /* 0x0001e80000100800 */
[----:B------:R-:W4:Y:S04]  /*20470*/  LDL.LU R35, [R1+0x668] ;  /* 0x0006680001237983 */ /* 0x000f280000300800 */
        /* <DEDUP_REMOVED lines=15> */
[----:B0-----:R-:W4:Y:S01]  /*20570*/  LDL.LU R13, [R1+0x628] ;  /* 0x00062800010d7983 */ /* 0x001f220000300800 */
[----:B-----5:R-:W-:-:S03]  /*20580*/  IMAD.X R12, R23, 0x1, R12, P6 ;  /* 0x00000001170c7824 */ /* 0x020fc600030e060c */
[----:B------:R-:W5:Y:S04]  /*20590*/  LDL.LU R18, [R1+0x644] ;  /* 0x0006440001127983 */ /* 0x000f680000300800 */
[----:B------:R0:W-:Y:S04]  /*205a0*/  STL [R1+0x6a4], R12 ;  /* 0x0006a40c01007387 */ /* 0x0001e80000100800 */
[----:B0-----:R-:W5:Y:S04]  /*205b0*/  LDL.LU R12, [R1+0x620] ;  /* 0x00062000010c7983 */ /* 0x001f680000300800 */
[----:B------:R-:W5:Y:S01]  /*205c0*/  LDL.LU R17, [R1+0x63c] ;  /* 0x00063c0001117983 */ /* 0x000f620000300800 */
[----:B------:R-:W-:-:S05]  /*205d0*/  IADD3 R9, P6, PT, R7, R9, RZ ;  /* 0x0000000907097210 */ /* 0x000fca0007fde0ff */
[----:B------:R0:W-:Y:S04]  /*205e0*/  STL [R1+0x680], R9 ;  /* 0x0006800901007387 */ /* 0x0001e80000100800 */
[----:B0-----:R-:W5:Y:S04]  /*205f0*/  LDL.LU R9, [R1+0x618] ;  /* 0x0006180001097983 */ /* 0x001f680000300800 */
[----:B------:R-:W5:Y:S01]  /*20600*/  LDL.LU R16, [R1+0x634] ;  /* 0x0006340001107983 */ /* 0x000f620000300800 */
[----:B--2---:R-:W-:-:S05]  /*20610*/  IMAD.X R15, R23, 0x1, R15, P1 ;  /* 0x00000001170f7824 */ /* 0x004fca00008e060f */
[----:B------:R0:W-:Y:S04]  /*20620*/  STL [R1+0x69c], R15 ;  /* 0x00069c0f01007387 */ /* 0x0001e80000100800 */
[----:B0-----:R-:W2:Y:S01]  /*20630*/  LDL.LU R15, [R1+0x610] ;  /* 0x00061000010f7983 */ /* 0x001ea20000300800 */
[----:B---3--:R-:W-:-:S05]  /*20640*/  IADD3 R14, P1, PT, R7, R14, RZ ;  /* 0x0000000e070e7210 */ /* 0x008fca0007f3e0ff */
[----:B------:R0:W-:Y:S01]  /*20650*/  STL [R1+0x678], R14 ;  /* 0x0006780e01007387 */ /* 0x0001e20000100800 */
[----:B----4-:R-:W-:Y:S01]  /*20660*/  IMAD.X R38, R23, 0x1, R38, P3 ;  /* 0x0000000117267824 */ /* 0x010fe200018e0626 */
[----:B------:R-:W-:Y:S02]  /*20670*/  IADD3 R37, P3, PT, R7, R37, RZ ;  /* 0x0000002507257210 */ /* 0x000fe40007f7e0ff */
[----:B0-----:R-:W3:Y:S01]  /*20680*/  LDL.LU R14, [R1+0x62c] ;  /* 0x00062c00010e7983 */ /* 0x001ee20000300800 */
        /* <DEDUP_REMOVED lines=35> */
[----:B-----5:R-:W-:-:S03]  /*208c0*/  IMAD.X R18, R23, 0x1, R18, P3 ;  /* 0x0000000117127824 */ /* 0x020fc600018e0612 */
[----:B------:R0:W-:Y:S04]  /*208d0*/  STL [R1+0x628], R13 ;  /* 0x0006280d01007387 */ /* 0x0001e80000100800 */
[----:B------:R-:W-:Y:S04]  /*208e0*/  STL [R1+0x630], R20 ;  /* 0x0006301401007387 */ /* 0x000fe80000100800 */
[----:B0-----:R-:W4:Y:S01]  /*208f0*/  LDL.LU R13, [R1+0x608] ;  /* 0x00060800010d7983 */ /* 0x001f220000300800 */
[----:B------:R-:W-:-:S03]  /*20900*/  IADD3 R12, P3, PT, R7, R12, RZ ;  /* 0x0000000c070c7210 */ /* 0x000fc60007f7e0ff */
[----:B------:R-:W-:Y:S04]  /*20910*/  STL [R1+0x64c], R19 ;  /* 0x00064c1301007387 */ /* 0x000fe80000100800 */
[----:B------:R0:W-:Y:S04]  /*20920*/  STL [R1+0x620], R12 ;  /* 0x0006200c01007387 */ /* 0x0001e80000100800 */
[----:B0-----:R-:W5:Y:S01]  /*20930*/  LDL.LU R12, [R1+0x624] ;  /* 0x00062400010c7983 */ /* 0x001f620000300800 */
[----:B------:R-:W-:Y:S01]  /*20940*/  IMAD.X R17, R23, 0x1, R17, P4 ;  /* 0x0000000117117824 */ /* 0x000fe200020e0611 */
[----:B------:R-:W-:-:S02]  /*20950*/  IADD3 R9, P4, PT, R7, R9, RZ ;  /* 0x0000000907097210 */ /* 0x000fc40007f9e0ff */
[----:B------:R-:W-:Y:S01]  /*20960*/  STL [R1+0x644], R18 ;  /* 0x0006441201007387 */ /* 0x000fe20000100800 */
[----:B------:R-:W-:-:S03]  /*20970*/  IMAD.X R16, R23, 0x1, R16, P5 ;  /* 0x0000000117107824 */ /* 0x000fc600028e0610 */
[----:B------:R0:W-:Y:S04]  /*20980*/  STL [R1+0x618], R9 ;  /* 0x0006180901007387 */ /* 0x0001e80000100800 */
[----:B0-----:R-:W5:Y:S04]  /*20990*/  LDL.LU R9, [R1+0x600] ;  /* 0x0006000001097983 */ /* 0x001f680000300800 */
[----:B------:R-:W-:Y:S01]  /*209a0*/  STL [R1+0x63c], R17 ;  /* 0x00063c1101007387 */ /* 0x000fe20000100800 */
[----:B--2---:R-:W-:-:S05]  /*209b0*/  IADD3 R15, P5, PT, R7, R15, RZ ;  /* 0x0000000f070f7210 */ /* 0x004fca0007fbe0ff */
[----:B------:R0:W-:Y:S04]  /*209c0*/  STL [R1+0x610], R15 ;  /* 0x0006100f01007387 */ /* 0x0001e80000100800 */
[----:B0-----:R-:W2:Y:S01]  /*209d0*/  LDL.LU R15, [R1+0x61c] ;  /* 0x00061c00010f7983 */ /* 0x001ea20000300800 */
[----:B---3--:R-:W-:-:S03]  /*209e0*/  IMAD.X R14, R23, 0x1, R14, P6 ;  /* 0x00000001170e7824 */ /* 0x008fc600030e060e */
[----:B------:R-:W-:Y:S04]  /*209f0*/  STL [R1+0x634], R16 ;  /* 0x0006341001007387 */ /* 0x000fe80000100800 */
[----:B------:R-:W3:Y:S04]  /*20a00*/  LDL.LU R38, [R1+0x5f8] ;  /* 0x0005f80001267983 */ /* 0x000ee80000300800 */
[----:B------:R-:W3:Y:S04]  /*20a10*/  LDL.LU R37, [R1+0x614] ;  /* 0x0006140001257983 */ /* 0x000ee80000300800 */
[----:B------:R-:W3:Y:S04]  /*20a20*/  LDL.LU R36, [R1+0x5f0] ;  /* 0x0005f00001247983 */ /* 0x000ee80000300800 */
[----:B------:R0:W-:Y:S04]  /*20a30*/  STL [R1+0x62c], R14 ;  /* 0x00062c0e01007387 */ /* 0x0001e80000100800 */
        /* <DEDUP_REMOVED lines=16> */
[----:B0-----:R-:W3:Y:S01]  /*20b40*/  LDL.LU R14, [R1+0x5cc] ;  /* 0x0005cc00010e7983 */ /* 0x001ee20000300800 */
[----:B----4-:R-:W-:-:S03]  /*20b50*/  IADD3 R13, P6, PT, R7, R13, RZ ;  /* 0x0000000d070d7210 */ /* 0x010fc60007fde0ff */
[----:B------:R-:W4:Y:S04]  /*20b60*/  LDL.LU R18, [R1+0x5a8] ;  /* 0x0005a80001127983 */ /* 0x000f280000300800 */
[----:B------:R0:W-:Y:S04]  /*20b70*/  STL [R1+0x608], R13 ;  /* 0x0006080d01007387 */ /* 0x0001e80000100800 */
        /* <DEDUP_REMOVED lines=8> */
[----:B0-----:R-:W5:Y:S01]  /*20c00*/  LDL.LU R9, [R1+0x5b4] ;  /* 0x0005b40001097983 */ /* 0x001f620000300800 */
[----:B--2---:R-:W-:-:S05]  /*20c10*/  IMAD.X R15, R23, 0x1, R15, P3 ;  /* 0x00000001170f7824 */ /* 0x004fca00018e060f */
[----:B------:R0:W-:Y:S01]  /*20c20*/  STL [R1+0x61c], R15 ;  /* 0x00061c0f01007387 */ /* 0x0001e20000100800 */
[----:B---3--:R-:W-:Y:S01]  /*20c30*/  IADD3 R38, P3, PT, R7, R38, RZ ;  /* 0x0000002607267210 */ /* 0x008fe20007f7e0ff */
[----:B------:R-:W-:Y:S02]  /*20c40*/  IMAD.X R37, R23, 0x1, R37, P4 ;  /* 0x0000000117257824 */ /* 0x000fe400020e0625 */
[----:B0-----:R-:W2:Y:S01]  /*20c50*/  LDL.LU R15, [R1+0x590] ;  /* 0x00059000010f7983 */ /* 0x001ea20000300800 */
        /* <DEDUP_REMOVED lines=33> */
[----:B------:R-:W-:Y:S01]  /*20e70*/  STL [R1+0x5b8], R21 ;  /* 0x0005b81501007387 */ /* 0x000fe20000100800 */
[----:B------:R-:W-:-:S03]  /*20e80*/  IADD3 R19, P1, PT, R7, R19, RZ ;  /* 0x0000001307137210 */ /* 0x000fc60007f3e0ff */
[----:B------:R0:W-:Y:S04]  /*20e90*/  STL [R1+0x5cc], R14 ;  /* 0x0005cc0e01007387 */ /* 0x0001e80000100800 */
[----:B------:R-:W-:Y:S01]  /*20ea0*/  STL [R1+0x5d4], R20 ;  /* 0x0005d41401007387 */ /* 0x000fe20000100800 */
[----:B----4-:R-:W-:-:S03]  /*20eb0*/  IADD3 R18, P3, PT, R7, R18, RZ ;  /* 0x0000001207127210 */ /* 0x010fc60007f7e0ff */
[----:B0-----:R-:W3:Y:S01]  /*20ec0*/  LDL.LU R14, [R1+0x5ac] ;  /* 0x0005ac00010e7983 */ /* 0x001ee20000300800 */
[----:B------:R-:W-:-:S03]  /*20ed0*/  IMAD.X R13, R23, 0x1, R13, P4 ;  /* 0x00000001170d7824 */ /* 0x000fc600020e060d */
[----:B------:R-:W-:Y:S04]  /*20ee0*/  STL [R1+0x5b0], R19 ;  /* 0x0005b01301007387 */ /* 0x000fe80000100800 */
[----:B------:R0:W-:Y:S04]  /*20ef0*/  STL [R1+0x5c4], R13 ;  /* 0x0005c40d01007387 */ /* 0x0001e80000100800 */
[----:B0-----:R-:W4:Y:S01]  /*20f00*/  LDL.LU R13, [R1+0x588] ;  /* 0x00058800010d7983 */ /* 0x001f220000300800 */
[----:B-----5:R-:W-:-:S03]  /*20f10*/  IMAD.X R12, R23, 0x1, R12, P5 ;  /* 0x00000001170c7824 */ /* 0x020fc600028e060c */
[----:B------:R-:W-:Y:S04]  /*20f20*/  STL [R1+0x5a8], R18 ;  /* 0x0005a81201007387 */ /* 0x000fe80000100800 */
[----:B------:R0:W-:Y:S04]  /*20f30*/  STL [R1+0x5bc], R12 ;  /* 0x0005bc0c01007387 */ /* 0x0001e80000100800 */
[----:B0-----:R-:W5:Y:S01]  /*20f40*/  LDL.LU R12, [R1+0x5a4] ;  /* 0x0005a400010c7983 */ /* 0x001f620000300800 */
[C---:B------:R-:W-:Y:S02]  /*20f50*/  IADD3 R17, P4, PT, R7.reuse, R17, RZ ;  /* 0x0000001107117210 */ /* 0x040fe40007f9e0ff */
[----:B------:R-:W-:Y:S01]  /*20f60*/  IADD3 R16, P5, PT, R7, R16, RZ ;  /* 0x0000001007107210 */ /* 0x000fe20007fbe0ff */
[----:B------:R-:W-:-:S02]  /*20f70*/  IMAD.X R9, R23, 0x1, R9, P6 ;  /* 0x0000000117097824 */ /* 0x000fc400030e0609 */
[----:B------:R-:W-:Y:S04]  /*20f80*/  STL [R1+0x5a0], R17 ;  /* 0x0005a01101007387 */ /* 0x000fe80000100800 */
[----:B------:R0:W-:Y:S04]  /*20f90*/  STL [R1+0x5b4], R9 ;  /* 0x0005b40901007387 */ /* 0x0001e80000100800 */
[----:B0-----:R-:W5:Y:S04]  /*20fa0*/  LDL.LU R9, [R1+0x580] ;  /* 0x0005800001097983 */ /* 0x001f680000300800 */
[----:B------:R-:W-:Y:S04]  /*20fb0*/  STL [R1+0x598], R16 ;  /* 0x0005981001007387 */ /* 0x000fe80000100800 */
[----:B------:R-:W5:Y:S04]  /*20fc0*/  LDL.LU R38, [R1+0x59c] ;  /* 0x00059c0001267983 */ /* 0x000f680000300800 */
[----:B------:R-:W5:Y:S04]  /*20fd0*/  LDL.LU R37, [R1+0x578] ;  /* 0x0005780001257983 */ /* 0x000f680000300800 */
[----:B------:R-:W5:Y:S01]  /*20fe0*/  LDL.LU R36, [R1+0x594] ;  /* 0x0005940001247983 */ /* 0x000f620000300800 */
[----:B--2---:R-:W-:-:S05]  /*20ff0*/  IADD3 R15, P6, PT, R7, R15, RZ ;  /* 0x0000000f070f7210 */ /* 0x004fca0007fde0ff */
[----:B------:R0:W-:Y:S04]  /*21000*/  STL [R1+0x590], R15 ;  /* 0x0005900f01007387 */ /* 0x0001e80000100800 */
[----:B------:R-:W2:Y:S04]  /*21010*/  LDL.LU R35, [R1+0x570] ;  /* 0x0005700001237983 */ /* 0x000ea80000300800 */
        /* <DEDUP_REMOVED lines=15> */
[----:B0-----:R-:W2:Y:S04]  /*21110*/  LDL.LU R15, [R1+0x530] ;  /* 0x00053000010f7983 */ /* 0x001ea80000300800 */
[----:B------:R-:W2:Y:S01]  /*21120*/  LDL.LU R18, [R1+0x54c] ;  /* 0x00054c0001127983 */ /* 0x000ea20000300800 */
[----:B---3--:R-:W-:-:S05]  /*21130*/  IMAD.X R14, R23, 0x1, R14, P1 ;  /* 0x00000001170e7824 */ /* 0x008fca00008e060e */
[----:B------:R0:W-:Y:S04]  /*21140*/  STL [R1+0x5ac], R14 ;  /* 0x0005ac0e01007387 */ /* 0x0001e80000100800 */
        /* <DEDUP_REMOVED lines=8> */
[----:B0-----:R-:W5:Y:S01]  /*211d0*/  LDL.LU R12, [R1+0x518] ;  /* 0x00051800010c7983 */ /* 0x001f620000300800 */
[----:B------:R-:W-:-:S05]  /*211e0*/  IADD3 R9, P3, PT, R7, R9, RZ ;  /* 0x0000000907097210 */ /* 0x000fca0007f7e0ff */
[----:B------:R0:W-:Y:S01]  /*211f0*/  STL [R1+0x580], R9 ;  /* 0x0005800901007387 */ /* 0x0001e20000100800 */
[----:B------:R-:W-:Y:S01]  /*21200*/  IMAD.X R38, R23, 0x1, R38, P4 ;  /* 0x0000000117267824 */ /* 0x000fe200020e0626 */
[----:B------:R-:W-:Y:S02]  /*21210*/  IADD3 R37, P4, PT, R7, R37, RZ ;  /* 0x0000002507257210 */ /* 0x000fe40007f9e0ff */
[----:B0-----:R-:W5:Y:S01]  /*21220*/  LDL.LU R9, [R1+0x534] ;  /* 0x0005340001097983 */ /* 0x001f620000300800 */
[----:B------:R-:W-:-:S03]  /*21230*/  IMAD.X R36, R23, 0x1, R36, P5 ;  /* 0x0000000117247824 */ /* 0x000fc600028e0624 */
[----:B------:R-:W-:Y:S04]  /*21240*/  STL [R1+0x59c], R38 ;  /* 0x00059c2601007387 */ /* 0x000fe80000100800 */
[----:B------:R-:W-:Y:S04]  /*21250*/  STL [R1+0x578], R37 ;  /* 0x0005782501007387 */ /* 0x000fe80000100800 */
[----:B------:R-:W-:Y:S01]  /*21260*/  STL [R1+0x594], R36 ;  /* 0x0005942401007387 */ /* 0x000fe20000100800 */
[----:B--2---:R-:W-:Y:S01]  /*21270*/  IADD3 R35, P5, PT, R7, R35, RZ ;  /* 0x0000002307237210 */ /* 0x004fe20007fbe0ff */
[----:B------:R-:W-:-:S04]  /*21280*/  IMAD.X R34, R23, 0x1, R34, P6 ;  /* 0x0000000117227824 */ /* 0x000fc800030e0622 */
        /* <DEDUP_REMOVED lines=26> */
[----:B------:R-:W-:Y:S01]  /*21430*/  IMAD.X R19, R23, 0x1, R19, P3 ;  /* 0x0000000117137824 */ /* 0x000fe200018e0613 */
[----:B------:R-:W-:Y:S01]  /*21440*/  IADD3 R15, P3, PT, R7, R15, RZ ;  /* 0x0000000f070f7210 */ /* 0x000fe20007f7e0ff */
[----:B------:R-:W-:Y:S01]  /*21450*/  STL [R1+0x55c], R21 ;  /* 0x00055c1501007387 */ /* 0x000fe20000100800 */
[----:B------:R-:W-:-:S03]  /*21460*/  IMAD.X R18, R23, 0x1, R18, P4 ;  /* 0x0000000117127824 */ /* 0x000fc600020e0612 */
[----:B------:R0:W-:Y:S04]  /*21470*/  STL [R1+0x530], R15 ;  /* 0x0005300f01007387 */ /* 0x0001e80000100800 */
[----:B------:R-:W-:Y:S04]  /*21480*/  STL [R1+0x538], R20 ;  /* 0x0005381401007387 */ /* 0x000fe80000100800 */
[----:B0-----:R-:W2:Y:S04]  /*21490*/  LDL.LU R15, [R1+0x510] ;  /* 0x00051000010f7983 */ /* 0x001ea80000300800 */
[----:B------:R-:W-:Y:S01]  /*214a0*/  STL [R1+0x554], R19 ;  /* 0x0005541301007387 */ /* 0x000fe20000100800 */
[----:B---3--:R-:W-:Y:S01]  /*214b0*/  IADD3 R14, P4, PT, R7, R14, RZ ;  /* 0x0000000e070e7210 */ /* 0x008fe20007f9e0ff */
[----:B----4-:R-:W-:-:S04]  /*214c0*/  IMAD.X R17, R23, 0x1, R17, P5 ;  /* 0x0000000117117824 */ /* 0x010fc800028e0611 */
[----:B------:R0:W-:Y:S04]  /*214d0*/  STL [R1+0x528], R14 ;  /* 0x0005280e01007387 */ /* 0x0001e80000100800 */
[----:B0-----:R-:W3:Y:S01]  /*214e0*/  LDL.LU R14, [R1+0x52c] ;  /* 0x00052c00010e7983 */ /* 0x001ee20000300800 */
[----:B------:R-:W-:-:S03]  /*214f0*/  IADD3 R13, P5, PT, R7, R13, RZ ;  /* 0x0000000d070d7210 */ /* 0x000fc60007fbe0ff */
[----:B------:R-:W-:Y:S01]  /*21500*/  STL [R1+0x54c], R18 ;  /* 0x00054c1201007387 */ /* 0x000fe20000100800 */
[----:B-----5:R-:W-:-:S03]  /*21510*/  IMAD.X R16, R23, 0x1, R16, P6 ;  /* 0x0000000117107824 */ /* 0x020fc600030e0610 */
[----:B------:R0:W-:Y:S04]  /*21520*/  STL [R1+0x520], R13 ;  /* 0x0005200d01007387 */ /* 0x0001e80000100800 */
[----:B0-----:R-:W4:Y:S01]  /*21530*/  LDL.LU R13, [R1+0x508] ;  /* 0x00050800010d7983 */ /* 0x001f220000300800 */
[----:B------:R-:W-:-:S03]  /*21540*/  IADD3 R12, P6, PT, R7, R12, RZ ;  /* 0x0000000c070c7210 */ /* 0x000fc60007fde0ff */
[----:B------:R-:W-:Y:S04]  /*21550*/  STL [R1+0x544], R17 ;  /* 0x0005441101007387 */ /* 0x000fe80000100800 */
[----:B------:R0:W-:Y:S04]  /*21560*/  STL [R1+0x518], R12 ;  /* 0x0005180c01007387 */ /* 0x0001e80000100800 */
[----:B0-----:R-:W5:Y:S04]  /*21570*/  LDL.LU R12, [R1+0x524] ;  /* 0x00052400010c7983 */ /* 0x001f680000300800 */
[----:B------:R-:W-:Y:S01]  /*21580*/  STL [R1+0x53c], R16 ;  /* 0x00053c1001007387 */ /* 0x000fe20000100800 */
[----:B------:R-:W-:-:S03]  /*21590*/  IMAD.X R9, R23, 0x1, R9, P1 ;  /* 0x0000000117097824 */ /* 0x000fc600008e0609 */
        /* <DEDUP_REMOVED lines=22> */
[----:B--2---:R-:W-:-:S05]  /*21700*/  IADD3 R15, P1, PT, R7, R15, RZ ;  /* 0x0000000f070f7210 */ /* 0x004fca0007f3e0ff */
[----:B------:R0:W-:Y:S04]  /*21710*/  STL [R1+0x510], R15 ;  /* 0x0005100f01007387 */ /* 0x0001e80000100800 */
        /* <DEDUP_REMOVED lines=9> */
[----:B-----5:R-:W-:-:S05]  /*217b0*/  IMAD.X R12, R23, 0x1, R12, P4 ;  /* 0x00000001170c7824 */ /* 0x020fca00020e060c */
[----:B------:R0:W-:Y:S04]  /*217c0*/  STL [R1+0x524], R12 ;  /* 0x0005240c01007387 */ /* 0x0001e80000100800 */
[----:B0-----:R-:W5:Y:S01]  /*217d0*/  LDL.LU R12, [R1+0x498] ;  /* 0x00049800010c7983 */ /* 0x001f620000300800 */
[----:B------:R-:W-:Y:S01]  /*217e0*/  IADD3 R38, P4, PT, R7, R38, RZ ;  /* 0x0000002607267210 */ /* 0x000fe20007f9e0ff */
[----:B------:R-:W-:Y:S01]  /*217f0*/  IMAD.X R37, R23, 0x1, R37, P5 ;  /* 0x0000000117257824 */ /* 0x000fe200028e0625 */
        /* <DEDUP_REMOVED lines=37> */
[----:B------:R-:W-:-:S03]  /*21a50*/  IADD3 R18, P4, PT, R7, R18, RZ ;  /* 0x0000001207127210 */ /* 0x000fc60007f9e0ff */
[----:B0-----:R-:W5:Y:S04]  /*21a60*/  LDL.LU R9, [R1+0x4b4] ;  /* 0x0004b40001097983 */ /* 0x001f680000300800 */
[----:B------:R-:W-:Y:S01]  /*21a70*/  STL [R1+0x4b8], R19 ;  /* 0x0004b81301007387 */ /* 0x000fe20000100800 */
[----:B--2---:R-:W-:-:S05]  /*21a80*/  IMAD.X R15, R23, 0x1, R15, P5 ;  /* 0x00000001170f7824 */ /* 0x004fca00028e060f */
[----:B------:R0:W-:Y:S01]  /*21a90*/  STL [R1+0x4cc], R15 ;  /* 0x0004cc0f01007387 */ /* 0x0001e20000100800 */
[----:B------:R-:W-:-:S03]  /*21aa0*/  IADD3 R17, P5, PT, R7, R17, RZ ;  /* 0x0000001107117210 */ /* 0x000fc60007fbe0ff */
[----:B0-----:R-:W2:Y:S04]  /*21ab0*/  LDL.LU R15, [R1+0x490] ;  /* 0x00049000010f7983 */ /* 0x001ea80000300800 */
[----:B------:R-:W-:Y:S01]  /*21ac0*/  STL [R1+0x4b0], R18 ;  /* 0x0004b01201007387 */ /* 0x000fe20000100800 */
[----:B---3--:R-:W-:-:S05]  /*21ad0*/  IMAD.X R14, R23, 0x1, R14, P6 ;  /* 0x00000001170e7824 */ /* 0x008fca00030e060e */
[----:B------:R0:W-:Y:S01]  /*21ae0*/  STL [R1+0x4c4], R14 ;  /* 0x0004c40e01007387 */ /* 0x0001e20000100800 */
[----:B----4-:R-:W-:-:S03]  /*21af0*/  IADD3 R16, P6, PT, R7, R16, RZ ;  /* 0x0000001007107210 */ /* 0x010fc60007fde0ff */
[----:B0-----:R-:W3:Y:S01]  /*21b00*/  LDL.LU R14, [R1+0x4ac] ;  /* 0x0004ac00010e7983 */ /* 0x001ee20000300800 */
[----:B------:R-:W-:-:S03]  /*21b10*/  IMAD.X R13, R23, 0x1, R13, P1 ;  /* 0x00000001170d7824 */ /* 0x000fc600008e060d */
[----:B------:R-:W-:Y:S04]  /*21b20*/  STL [R1+0x4a8], R17 ;  /* 0x0004a81101007387 */ /* 0x000fe80000100800 */
[----:B------:R0:W-:Y:S04]  /*21b30*/  STL [R1+0x4bc], R13 ;  /* 0x0004bc0d01007387 */ /* 0x0001e80000100800 */
[----:B0-----:R-:W4:Y:S01]  /*21b40*/  LDL.LU R13, [R1+0x488] ;  /* 0x00048800010d7983 */ /* 0x001f220000300800 */
[----:B-----5:R-:W-:-:S03]  /*21b50*/  IADD3 R12, P1, PT, R7, R12, RZ ;  /* 0x0000000c070c7210 */ /* 0x020fc60007f3e0ff */
        /* <DEDUP_REMOVED lines=22> */
[----:B------:R-:W-:-:S03]  /*21cc0*/  IMAD.X R9, R23, 0x1, R9, P3 ;  /* 0x0000000117097824 */ /* 0x000fc600018e0609 */
[----:B------:R-:W5:Y:S04]  /*21cd0*/  LDL.LU R18, [R1+0x454] ;  /* 0x0004540001127983 */ /* 0x000f680000300800 */
[----:B------:R0:W-:Y:S04]  /*21ce0*/  STL [R1+0x4b4], R9 ;  /* 0x0004b40901007387 */ /* 0x0001e80000100800 */
        /* <DEDUP_REMOVED lines=9> */
[----:B----4-:R-:W-:-:S05]  /*21d80*/  IADD3 R13, P4, PT, R7, R13, RZ ;  /* 0x0000000d070d7210 */ /* 0x010fca0007f9e0ff */
[----:B------:R0:W-:Y:S01]  /*21d90*/  STL [R1+0x488], R13 ;  /* 0x0004880d01007387 */ /* 0x0001e20000100800 */
[----:B-----5:R-:W-:Y:S01]  /*21da0*/  IMAD.X R38, R23, 0x1, R38, P5 ;  /* 0x0000000117267824 */ /* 0x020fe200028e0626 */
[----:B------:R-:W-:Y:S02]  /*21db0*/  IADD3 R37, P5, PT, R7, R37, RZ ;  /* 0x0000002507257210 */ /* 0x000fe40007fbe0ff */
[----:B0-----:R-:W4:Y:S01]  /*21dc0*/  LDL.LU R13, [R1+0x43c] ;  /* 0x00043c00010d7983 */ /* 0x001f220000300800 */
        /* <DEDUP_REMOVED lines=34> */
[----:B------:R-:W-:Y:S04]  /*21ff0*/  STL [R1+0x464], R21 ;  /* 0x0004641501007387 */ /* 0x000fe80000100800 */
[----:B------:R0:W-:Y:S04]  /*22000*/  STL [R1+0x438], R12 ;  /* 0x0004380c01007387 */ /* 0x0001e80000100800 */
[----:B------:R-:W-:Y:S04]  /*22010*/  STL [R1+0x440], R20 ;  /* 0x0004401401007387 */ /* 0x000fe80000100800 */
        /* <DEDUP_REMOVED lines=8> */
[----:B--2---:R-:W-:Y:S01]  /*220a0*/  IADD3 R15, P6, PT, R7, R15, RZ ;  /* 0x0000000f070f7210 */ /* 0x004fe20007fde0ff */
[----:B------:R-:W-:-:S04]  /*220b0*/  IMAD.X R16, R23, 0x1, R16, P1 ;  /* 0x0000000117107824 */ /* 0x000fc800008e0610 */
[----:B------:R0:W-:Y:S04]  /*220c0*/  STL [R1+0x428], R15 ;  /* 0x0004280f01007387 */ /* 0x0001e80000100800 */
[----:B0-----:R-:W2:Y:S04]  /*220d0*/  LDL.LU R15, [R1+0x410] ;  /* 0x00041000010f7983 */ /* 0x001ea80000300800 */
[----:B------:R-:W-:Y:S01]  /*220e0*/  STL [R1+0x44c], R17 ;  /* 0x00044c1101007387 */ /* 0x000fe20000100800 */
[----:B---3--:R-:W-:-:S05]  /*220f0*/  IADD3 R14, P1, PT, R7, R14, RZ ;  /* 0x0000000e070e7210 */ /* 0x008fca0007f3e0ff */
[----:B------:R0:W-:Y:S04]  /*22100*/  STL [R1+0x420], R14 ;  /* 0x0004200e01007387 */ /* 0x0001e80000100800 */
[----:B0-----:R-:W3:Y:S01]  /*22110*/  LDL.LU R14, [R1+0x42c] ;  /* 0x00042c00010e7983 */ /* 0x001ee20000300800 */
[----:B----4-:R-:W-:-:S03]  /*22120*/  IMAD.X R13, R23, 0x1, R13, P3 ;  /* 0x00000001170d7824 */ /* 0x010fc600018e060d */
        /* <DEDUP_REMOVED lines=22> */
[----:B-----5:R-:W-:-:S03]  /*22290*/  IADD3 R12, P3, PT, R7, R12, RZ ;  /* 0x0000000c070c7210 */ /* 0x020fc60007f7e0ff */
[----:B------:R-:W5:Y:S04]  /*222a0*/  LDL.LU R18, [R1+0xe30] ;  /* 0x000e300001127983 */ /* 0x000f680000300800 */
[----:B------:R0:W-:Y:S04]  /*222b0*/  STL [R1+0x418], R12 ;  /* 0x0004180c01007387 */ /* 0x0001e80000100800 */
        /* <DEDUP_REMOVED lines=8> */
[----:B0-----:R-:W2:Y:S01]  /*22340*/  LDL.LU R15, [R1+0xe3c] ;  /* 0x000e3c00010f7983 */ /* 0x001ea20000300800 */
[----:B---3--:R-:W-:-:S05]  /*22350*/  IMAD.X R14, R23, 0x1, R14, P5 ;  /* 0x00000001170e7824 */ /* 0x008fca00028e060e */
[----:B------:R0:W-:Y:S01]  /*22360*/  STL [R1+0x42c], R14 ;  /* 0x00042c0e01007387 */ /* 0x0001e20000100800 */
[----:B----4-:R-:W-:Y:S01]  /*22370*/  IADD3 R38, P5, PT, R7, R38, RZ ;  /* 0x0000002607267210 */ /* 0x010fe20007fbe0ff */
[----:B------:R-:W-:Y:S02]  /*22380*/  IMAD.X R37, R23, 0x1, R37, P6 ;  /* 0x0000000117257824 */ /* 0x000fe400030e0625 */
[----:B0-----:R-:W3:Y:S01]  /*22390*/  LDL.LU R14, [R1+0xe18] ;  /* 0x000e1800010e7983 */ /* 0x001ee20000300800 */
        /* <DEDUP_REMOVED lines=36> */
[----:B------:R-:W-:Y:S04]  /*225e0*/  STL [R1+0x3c4], R20 ;  /* 0x0003c41401007387 */ /* 0x000fe80000100800 */
[----:B0-----:R-:W4:Y:S01]  /*225f0*/  LDL.LU R13, [R1+0xe34] ;  /* 0x000e3400010d7983 */ /* 0x001f220000300800 */
[----:B-----5:R-:W-:-:S03]  /*22600*/  IMAD.X R12, R8, 0x1, R12, P6 ;  /* 0x00000001080c7824 */ /* 0x020fc600030e060c */
[----:B------:R-:W-:Y:S04]  /*22610*/  STL [R1+0xe38], R19 ;  /* 0x000e381301007387 */ /* 0x000fe80000100800 */
[----:B------:R0:W-:Y:S04]  /*22620*/  STL [R1+0x3b4], R12 ;  /* 0x0003b40c01007387 */ /* 0x0001e80000100800 */
[----:B0-----:R-:W5:Y:S01]  /*22630*/  LDL.LU R12, [R1+0xe10] ;  /* 0x000e1000010c7983 */ /* 0x001f620000300800 */
[----:B------:R-:W-:Y:S01]  /*22640*/  IADD3 R18, P5, PT, R6, R18, RZ ;  /* 0x0000001206127210 */ /* 0x000fe20007fbe0ff */
[----:B------:R-:W-:Y:S01]  /*22650*/  IMAD.X R9, R8, 0x1, R9, P1 ;  /* 0x0000000108097824 */ /* 0x000fe200008e0609 */
[----:B------:R-:W-:-:S03]  /*22660*/  IADD3 R17, P6, PT, R6, R17, RZ ;  /* 0x0000001106117210 */ /* 0x000fc60007fde0ff */
[----:B------:R-:W-:Y:S01]  /*22670*/  STL [R1+0xe30], R18 ;  /* 0x000e301201007387 */ /* 0x000fe20000100800 */
[----:B------:R-:W-:-:S03]  /*22680*/  IADD3 R16, P1, PT, R6, R16, RZ ;  /* 0x0000001006107210 */ /* 0x000fc60007f3e0ff */
[----:B------:R0:W-:Y:S04]  /*22690*/  STL [R1+0x3ac], R9 ;  /* 0x0003ac0901007387 */ /* 0x0001e80000100800 */
[----:B0-----:R-:W5:Y:S04]  /*226a0*/  LDL.LU R9, [R1+0xe2c] ;  /* 0x000e2c0001097983 */ /* 0x001f680000300800 */
[----:B------:R-:W-:Y:S01]  /*226b0*/  STL [R1+0xe28], R17 ;  /* 0x000e281101007387 */ /* 0x000fe20000100800 */
[----:B--2---:R-:W-:-:S05]  /*226c0*/  IMAD.X R15, R8, 0x1, R15, P3 ;  /* 0x00000001080f7824 */ /* 0x004fca00018e060f */
[----:B------:R0:W-:Y:S04]  /*226d0*/  STL [R1+0xe3c], R15 ;  /* 0x000e3c0f01007387 */ /* 0x0001e80000100800 */
[----:B0-----:R-:W2:Y:S04]  /*226e0*/  LDL.LU R15, [R1+0xe08] ;  /* 0x000e0800010f7983 */ /* 0x001ea80000300800 */
[----:B------:R-:W-:Y:S04]  /*226f0*/  STL [R1+0xe20], R16 ;  /* 0x000e201001007387 */ /* 0x000fe80000100800 */
[----:B------:R-:W2:Y:S04]  /*22700*/  LDL.LU R37, [R1+0xe24] ;  /* 0x000e240001257983 */ /* 0x000ea80000300800 */
[----:B------:R-:W2:Y:S01]  /*22710*/  LDL.LU R36, [R1+0xe00] ;  /* 0x000e000001247983 */ /* 0x000ea20000300800 */
[----:B---3--:R-:W-:-:S03]  /*22720*/  IADD3 R14, P3, PT, R6, R14, RZ ;  /* 0x0000000e060e7210 */ /* 0x008fc60007f7e0ff */
        /* <DEDUP_REMOVED lines=18> */
[----:B0-----:R-:W3:Y:S04]  /*22850*/  LDL.LU R14, [R1+0xdd8] ;  /* 0x000dd800010e7983 */ /* 0x001ee80000300800 */
[----:B------:R-:W3:Y:S01]  /*22860*/  LDL.LU R18, [R1+0x39c] ;  /* 0x00039c0001127983 */ /* 0x000ee20000300800 */
[----:B----4-:R-:W-:-:S05]  /*22870*/  IMAD.X R13, R8, 0x1, R13, P4 ;  /* 0x00000001080d7824 */ /* 0x010fca00020e060d */
[----:B------:R0:W-:Y:S04]  /*22880*/  STL [R1+0xe34], R13 ;  /* 0x000e340d01007387 */ /* 0x0001e80000100800 */
[----:B0-----:R-:W4:Y:S01]  /*22890*/  LDL.LU R13, [R1+0xdd0] ;  /* 0x000dd000010d7983 */ /* 0x001f220000300800 */
[----:B-----5:R-:W-:-:S03]  /*228a0*/  IADD3 R12, P4, PT, R6, R12, RZ ;  /* 0x0000000c060c7210 */ /* 0x020fc60007f9e0ff */
[----:B------:R-:W5:Y:S04]  /*228b0*/  LDL.LU R17, [R1+0x394] ;  /* 0x0003940001117983 */ /* 0x000f680000300800 */
[----:B------:R0:W-:Y:S04]  /*228c0*/  STL [R1+0xe10], R12 ;  /* 0x000e100c01007387 */ /* 0x0001e80000100800 */
[----:B0-----:R-:W5:Y:S04]  /*228d0*/  LDL.LU R12, [R1+0xdc8] ;  /* 0x000dc800010c7983 */ /* 0x001f680000300800 */
[----:B------:R-:W5:Y:S01]  /*228e0*/  LDL.LU R16, [R1+0x38c] ;  /* 0x00038c0001107983 */ /* 0x000f620000300800 */
[----:B------:R-:W-:-:S05]  /*228f0*/  IMAD.X R9, R8, 0x1, R9, P5 ;  /* 0x0000000108097824 */ /* 0x000fca00028e0609 */
[----:B------:R0:W-:Y:S04]  /*22900*/  STL [R1+0xe2c], R9 ;  /* 0x000e2c0901007387 */ /* 0x0001e80000100800 */
[----:B0-----:R-:W5:Y:S01]  /*22910*/  LDL.LU R9, [R1+0xdc0] ;  /* 0x000dc00001097983 */ /* 0x001f620000300800 */
[----:B--2---:R-:W-:-:S05]  /*22920*/  IADD3 R15, P5, PT, R6, R15, RZ ;  /* 0x0000000f060f7210 */ /* 0x004fca0007fbe0ff */
[----:B------:R0:W-:Y:S01]  /*22930*/  STL [R1+0xe08], R15 ;  /* 0x000e080f01007387 */ /* 0x0001e20000100800 */
[----:B------:R-:W-:Y:S01]  /*22940*/  IMAD.X R37, R8, 0x1, R37, P6 ;  /* 0x0000000108257824 */ /* 0x000fe200030e0625 */
[----:B------:R-:W-:Y:S02]  /*22950*/  IADD3 R36, P6, PT, R6, R36, RZ ;  /* 0x0000002406247210 */ /* 0x000fe40007fde0ff */
[----:B0-----:R-:W2:Y:S01]  /*22960*/  LDL.LU R15, [R1+0xddc] ;  /* 0x000ddc00010f7983 */ /* 0x001ea20000300800 */
[----:B---3--:R-:W-:-:S03]  /*22970*/  IMAD.X R35, R8, 0x1, R35, P1 ;  /* 0x0000000108237824 */ /* 0x008fc600008e0623 */
        /* <DEDUP_REMOVED lines=37> */
[----:B0-----:R-:W3:Y:S04]  /*22bd0*/  LDL.LU R14, [R1+0xdb8] ;  /* 0x000db800010e7983 */ /* 0x001ee80000300800 */
[----:B------:R-:W-:Y:S01]  /*22be0*/  STL [R1+0x3a4], R19 ;  /* 0x0003a41301007387 */ /* 0x000fe20000100800 */
[----:B----4-:R-:W-:Y:S01]  /*22bf0*/  IADD3 R13, P6, PT, R6, R13, RZ ;  /* 0x0000000d060d7210 */ /* 0x010fe20007fde0ff */
[----:B-----5:R-:W-:-:S04]  /*22c00*/  IMAD.X R17, R8, 0x1, R17, P1 ;  /* 0x0000000108117824 */ /* 0x020fc800008e0611 */
[----:B------:R0:W-:Y:S04]  /*22c10*/  STL [R1+0xdd0], R13 ;  /* 0x000dd00d01007387 */ /* 0x0001e80000100800 */
[----:B0-----:R-:W4:Y:S01]  /*22c20*/  LDL.LU R13, [R1+0xdd4] ;  /* 0x000dd400010d7983 */ /* 0x001f220000300800 */
[----:B------:R-:W-:-:S03]  /*22c30*/  IADD3 R12, P1, PT, R6, R12, RZ ;  /* 0x0000000c060c7210 */ /* 0x000fc60007f3e0ff */
[----:B------:R-:W-:Y:S04]  /*22c40*/  STL [R1+0x39c], R18 ;  /* 0x00039c1201007387 */ /* 0x000fe80000100800 */
[----:B------:R0:W-:Y:S04]  /*22c50*/  STL [R1+0xdc8], R12 ;  /* 0x000dc80c01007387 */ /* 0x0001e80000100800 */
[----:B0-----:R-:W5:Y:S01]  /*22c60*/  LDL.LU R12, [R1+0xdb0] ;  /* 0x000db000010c7983 */ /* 0x001f620000300800 */
[----:B------:R-:W-:Y:S01]  /*22c70*/  IMAD.X R16, R8, 0x1, R16, P3 ;  /* 0x0000000108107824 */ /* 0x000fe200018e0610 */
[----:B------:R-:W-:-:S02]  /*22c80*/  IADD3 R9, P3, PT, R6, R9, RZ ;  /* 0x0000000906097210 */ /* 0x000fc40007f7e0ff */
[----:B------:R-:W-:Y:S04]  /*22c90*/  STL [R1+0x394], R17 ;  /* 0x0003941101007387 */ /* 0x000fe80000100800 */
[----:B------:R0:W-:Y:S04]  /*22ca0*/  STL [R1+0xdc0], R9 ;  /* 0x000dc00901007387 */ /* 0x0001e80000100800 */
[----:B0-----:R-:W5:Y:S04]  /*22cb0*/  LDL.LU R9, [R1+0xdcc] ;  /* 0x000dcc0001097983 */ /* 0x001f680000300800 */
[----:B------:R-:W-:Y:S04]  /*22cc0*/  STL [R1+0x38c], R16 ;  /* 0x00038c1001007387 */ /* 0x000fe80000100800 */
[----:B------:R-:W5:Y:S04]  /*22cd0*/  LDL.LU R37, [R1+0xda8] ;  /* 0x000da80001257983 */ /* 0x000f680000300800 */
[----:B------:R-:W5:Y:S04]  /*22ce0*/  LDL.LU R36, [R1+0xdc4] ;  /* 0x000dc40001247983 */ /* 0x000f680000300800 */
[----:B------:R-:W5:Y:S01]  /*22cf0*/  LDL.LU R35, [R1+0xda0] ;  /* 0x000da00001237983 */ /* 0x000f620000300800 */
[----:B--2---:R-:W-:-:S05]  /*22d00*/  IMAD.X R15, R8, 0x1, R15, P4 ;  /* 0x00000001080f7824 */ /* 0x004fca00020e060f */
        /* <DEDUP_REMOVED lines=19> */
[----:B---3--:R-:W-:-:S05]  /*22e40*/  IADD3 R14, P4, PT, R6, R14, RZ ;  /* 0x0000000e060e7210 */ /* 0x008fca0007f9e0ff */
[----:B------:R0:W-:Y:S04]  /*22e50*/  STL [R1+0xdb8], R14 ;  /* 0x000db80e01007387 */ /* 0x0001e80000100800 */
        /* <DEDUP_REMOVED lines=8> */
[----:B0-----:R-:W5:Y:S01]  /*22ee0*/  LDL.LU R12, [R1+0x36c] ;  /* 0x00036c00010c7983 */ /* 0x001f620000300800 */
[----:B------:R-:W-:-:S05]  /*22ef0*/  IMAD.X R9, R8, 0x1, R9, P6 ;  /* 0x0000000108097824 */ /* 0x000fca00030e0609 */
[----:B------:R0:W-:Y:S01]  /*22f00*/  STL [R1+0xdcc], R9 ;  /* 0x000dcc0901007387 */ /* 0x0001e20000100800 */
[----:B------:R-:W-:Y:S01]  /*22f10*/  IADD3 R37, P6, PT, R6, R37, RZ ;  /* 0x0000002506257210 */ /* 0x000fe20007fde0ff */
[----:B------:R-:W-:Y:S02]  /*22f20*/  IMAD.X R36, R8, 0x1, R36, P1 ;  /* 0x0000000108247824 */ /* 0x000fe400008e0624 */
[----:B0-----:R-:W5:Y:S01]  /*22f30*/  LDL.LU R9, [R1+0xd60] ;  /* 0x000d600001097983 */ /* 0x001f620000300800 */
[----:B------:R-:W-:-:S03]  /*22f40*/  IADD3 R35, P1, PT, R6, R35, RZ ;  /* 0x0000002306237210 */ /* 0x000fc60007f3e0ff */
[----:B------:R-:W-:Y:S04]  /*22f50*/  STL [R1+0xda8], R37 ;  /* 0x000da82501007387 */ /* 0x000fe80000100800 */
[----:B------:R-:W-:Y:S04]  /*22f60*/  STL [R1+0xdc4], R36 ;  /* 0x000dc42401007387 */ /* 0x000fe80000100800 */
[----:B------:R-:W-:Y:S01]  /*22f70*/  STL [R1+0xda0], R35 ;  /* 0x000da02301007387 */ /* 0x000fe20000100800 */
[----:B--2---:R-:W-:Y:S01]  /*22f80*/  IMAD.X R34, R8, 0x1, R34, P3 ;  /* 0x0000000108227824 */ /* 0x004fe200018e0622 */
[----:B------:R-:W-:-:S04]  /*22f90*/  IADD3 R33, P3, PT, R6, R33, RZ ;  /* 0x0000002106217210 */ /* 0x000fc80007f7e0ff */
        /* <DEDUP_REMOVED lines=27> */
[----:B------:R-:W-:Y:S01]  /*23150*/  IMAD.X R15, R8, 0x1, R15, P6 ;  /* 0x00000001080f7824 */ /* 0x000fe200030e060f */
[----:B------:R-:W-:-:S04]  /*23160*/  IADD3 R19, P5, PT, R6, R19, RZ ;  /* 0x0000001306137210 */ /* 0x000fc80007fbe0ff */
[----:B------:R0:W-:Y:S04]  /*23170*/  STL [R1+0x384], R15 ;  /* 0x0003840f01007387 */ /* 0x0001e80000100800 */
[----:B------:R-:W-:Y:S01]  /*23180*/  STL [R1+0xd84], R20 ;  /* 0x000d841401007387 */ /* 0x000fe20000100800 */
[----:B------:R-:W-:-:S03]  /*23190*/  IADD3 R18, P6, PT, R6, R18, RZ ;  /* 0x0000001206127210 */ /* 0x000fc60007fde0ff */
[----:B0-----:R-:W2:Y:S04]  /*231a0*/  LDL.LU R15, [R1+0xd7c] ;  /* 0x000d7c00010f7983 */ /* 0x001ea80000300800 */
[----:B------:R-:W-:Y:S01]  /*231b0*/  STL [R1+0xd80], R19 ;  /* 0x000d801301007387 */ /* 0x000fe20000100800 */
[----:B---3--:R-:W-:-:S05]  /*231c0*/  IMAD.X R14, R8, 0x1, R14, P1 ;  /* 0x00000001080e7824 */ /* 0x008fca00008e060e */
[----:B------:R0:W-:Y:S01]  /*231d0*/  STL [R1+0x37c], R14 ;  /* 0x00037c0e01007387 */ /* 0x0001e20000100800 */
[----:B------:R-:W-:-:S03]  /*231e0*/  IADD3 R17, P1, PT, R6, R17, RZ ;  /* 0x0000001106117210 */ /* 0x000fc60007f3e0ff */
[----:B0-----:R-:W3:Y:S04]  /*231f0*/  LDL.LU R14, [R1+0xd58] ;  /* 0x000d5800010e7983 */ /* 0x001ee80000300800 */
[----:B------:R-:W-:Y:S01]  /*23200*/  STL [R1+0xd78], R18 ;  /* 0x000d781201007387 */ /* 0x000fe20000100800 */
[----:B----4-:R-:W-:-:S05]  /*23210*/  IMAD.X R13, R8, 0x1, R13, P3 ;  /* 0x00000001080d7824 */ /* 0x010fca00018e060d */
[----:B------:R0:W-:Y:S04]  /*23220*/  STL [R1+0x374], R13 ;  /* 0x0003740d01007387 */ /* 0x0001e80000100800 */
[----:B0-----:R-:W4:Y:S01]  /*23230*/  LDL.LU R13, [R1+0xd74] ;  /* 0x000d7400010d7983 */ /* 0x001f220000300800 */
[----:B-----5:R-:W-:-:S03]  /*23240*/  IMAD.X R12, R8, 0x1, R12, P4 ;  /* 0x00000001080c7824 */ /* 0x020fc600020e060c */
[----:B------:R-:W-:Y:S04]  /*23250*/  STL [R1+0xd70], R17 ;  /* 0x000d701101007387 */ /* 0x000fe80000100800 */
[----:B------:R0:W-:Y:S04]  /*23260*/  STL [R1+0x36c], R12 ;  /* 0x00036c0c01007387 */ /* 0x0001e80000100800 */
[----:B0-----:R-:W5:Y:S01]  /*23270*/  LDL.LU R12, [R1+0xd50] ;  /* 0x000d5000010c7983 */ /* 0x001f620000300800 */
[C---:B------:R-:W-:Y:S02]  /*23280*/  IADD3 R16, P3, PT, R6.reuse, R16, RZ ;  /* 0x0000001006107210 */ /* 0x040fe40007f7e0ff */
        /* <DEDUP_REMOVED lines=81> */
[----:B------:R-:W-:-:S04]  /*237a0*/  IMAD.X R17, R8, 0x1, R17, P3 ;  /* 0x0000000108117824 */ /* 0x000fc800018e0611 */
[----:B------:R0:W-:Y:S04]  /*237b0*/  STL [R1+0xd18], R15 ;  /* 0x000d180f01007387 */ /* 0x0001e80000100800 */
[----:B0-----:R-:W2:Y:S04]  /*237c0*/  LDL.LU R15, [R1+0xd1c] ;  /* 0x000d1c00010f7983 */ /* 0x001ea80000300800 */
[----:B------:R-:W-:Y:S01]  /*237d0*/  STL [R1+0x364], R18 ;  /* 0x0003641201007387 */ /* 0x000fe20000100800 */
[----:B---3--:R-:W-:Y:S01]  /*237e0*/  IADD3 R14, P3, PT, R6, R14, RZ ;  /* 0x0000000e060e7210 */ /* 0x008fe20007f7e0ff */
[----:B------:R-:W-:-:S04]  /*237f0*/  IMAD.X R16, R8, 0x1, R16, P4 ;  /* 0x0000000108107824 */ /* 0x000fc800020e0610 */
[----:B------:R0:W-:Y:S04]  /*23800*/  STL [R1+0xd10], R14 ;  /* 0x000d100e01007387 */ /* 0x0001e80000100800 */
[----:B0-----:R-:W3:Y:S04]  /*23810*/  LDL.LU R14, [R1+0xeb8] ;  /* 0x000eb800010e7983 */ /* 0x001ee80000300800 */
[----:B------:R-:W-:Y:S01]  /*23820*/  STL [R1+0x35c], R17 ;  /* 0x00035c1101007387 */ /* 0x000fe20000100800 */
[----:B----4-:R-:W-:-:S05]  /*23830*/  IADD3 R13, P4, PT, R6, R13, RZ ;  /* 0x0000000d060d7210 */ /* 0x010fca0007f9e0ff */
        /* <DEDUP_REMOVED lines=79> */
[----:B------:R-:W-:-:S02]  /*23d30*/  IADD3 R19, P6, PT, R6, R19, RZ ;  /* 0x0000001306137210 */ /* 0x000fc40007fde0ff */
[----:B------:R-:W-:Y:S01]  /*23d40*/  IADD3 R18, P1, PT, R6, R18, RZ ;  /* 0x0000001206127210 */ /* 0x000fe20007f3e0ff */
[----:B------:R-:W-:Y:S02]  /*23d50*/  IMAD.X R9, R8, 0x1, R9, P3 ;  /* 0x0000000108097824 */ /* 0x000fe400018e0609 */
[----:B------:R-:W-:Y:S04]  /*23d60*/  STL [R1+0xe60], R19 ;  /* 0x000e601301007387 */ /* 0x000fe80000100800 */
[----:B------:R0:W-:Y:S01]  /*23d70*/  STL [R1+0xe74], R9 ;  /* 0x000e740901007387 */ /* 0x0001e20000100800 */
        /* <DEDUP_REMOVED lines=9> */
[----:B------:R0:W-:Y:S04]  /*23e10*/  STL [R1+0xe64], R14 ;  /* 0x000e640e01007387 */ /* 0x0001e80000100800 */
[----:B0-----:R-:W3:Y:S04]  /*23e20*/  LDL.LU R14, [R1+0xcf0] ;  /* 0x000cf000010e7983 */ /* 0x001ee80000300800 */
[----:B------:R-:W-:Y:S04]  /*23e30*/  STL [R1+0xe48], R16 ;  /* 0x000e481001007387 */ /* 0x000fe80000100800 */
[----:B------:R-:W3:Y:S04]  /*23e40*/  LDL.LU R37, [R1+0xe4c] ;  /* 0x000e4c0001257983 */ /* 0x000ee80000300800 */
[----:B------:R-:W3:Y:S01]  /*23e50*/  LDL.LU R36, [R1+0xce8] ;  /* 0x000ce80001247983 */ /* 0x000ee20000300800 */
[----:B----4-:R-:W-:-:S03]  /*23e60*/  IADD3 R13, P5, PT, R6, R13, RZ ;  /* 0x0000000d060d7210 */ /* 0x010fc60007fbe0ff */
        /* <DEDUP_REMOVED lines=18> */
[----:B0-----:R-:W4:Y:S04]  /*23f90*/  LDL.LU R13, [R1+0xca0] ;  /* 0x000ca000010d7983 */ /* 0x001f280000300800 */
[----:B------:R-:W4:Y:S01]  /*23fa0*/  LDL.LU R18, [R1+0xcbc] ;  /* 0x000cbc0001127983 */ /* 0x000f220000300800 */
[----:B-----5:R-:W-:-:S05]  /*23fb0*/  IMAD.X R12, R8, 0x1, R12, P6 ;  /* 0x00000001080c7824 */ /* 0x020fca00030e060c */
        /* <DEDUP_REMOVED lines=12> */
[----:B------:R-:W-:Y:S01]  /*24080*/  IMAD.X R37, R8, 0x1, R37, P3 ;  /* 0x0000000108257824 */ /* 0x000fe200018e0625 */
[----:B------:R-:W-:Y:S02]  /*24090*/  IADD3 R36, P3, PT, R6, R36, RZ ;  /* 0x0000002406247210 */ /* 0x000fe40007f7e0ff */
[----:B0-----:R-:W3:Y:S01]  /*240a0*/  LDL.LU R14, [R1+0xca4] ;  /* 0x000ca400010e7983 */ /* 0x001ee20000300800 */
[----:B----4-:R-:W-:-:S03]  /*240b0*/  IMAD.X R35, R8, 0x1, R35, P4 ;  /* 0x0000000108237824 */ /* 0x010fc600020e0623 */
        /* <DEDUP_REMOVED lines=37> */
[----:B0-----:R-:W4:Y:S04]  /*24310*/  LDL.LU R13, [R1+0xc80] ;  /* 0x000c8000010d7983 */ /* 0x001f280000300800 */
[----:B------:R-:W-:Y:S01]  /*24320*/  STL [R1+0xcc4], R19 ;  /* 0x000cc41301007387 */ /* 0x000fe20000100800 */
[----:B-----5:R-:W-:-:S05]  /*24330*/  IADD3 R12, P3, PT, R6, R12, RZ ;  /* 0x0000000c060c7210 */ /* 0x020fca0007f7e0ff */
[----:B------:R0:W-:Y:S04]  /*24340*/  STL [R1+0xc98], R12 ;  /* 0x000c980c01007387 */ /* 0x0001e80000100800 */
[----:B0-----:R-:W5:Y:S01]  /*24350*/  LDL.LU R12, [R1+0xc9c] ;  /* 0x000c9c00010c7983 */ /* 0x001f620000300800 */
[----:B------:R-:W-:Y:S01]  /*24360*/  IMAD.X R17, R8, 0x1, R17, P4 ;  /* 0x0000000108117824 */ /* 0x000fe200020e0611 */
[----:B------:R-:W-:Y:S02]  /*24370*/  IADD3 R9, P4, PT, R6, R9, RZ ;  /* 0x0000000906097210 */ /* 0x000fe40007f9e0ff */
[----:B------:R-:W-:Y:S01]  /*24380*/  STL [R1+0xcbc], R18 ;  /* 0x000cbc1201007387 */ /* 0x000fe20000100800 */
[----:B------:R-:W-:-:S03]  /*24390*/  IMAD.X R16, R8, 0x1, R16, P5 ;  /* 0x0000000108107824 */ /* 0x000fc600028e0610 */
[----:B------:R0:W-:Y:S04]  /*243a0*/  STL [R1+0xc90], R9 ;  /* 0x000c900901007387 */ /* 0x0001e80000100800 */
[----:B0-----:R-:W5:Y:S04]  /*243b0*/  LDL.LU R9, [R1+0xc78] ;  /* 0x000c780001097983 */ /* 0x001f680000300800 */
[----:B------:R-:W-:Y:S01]  /*243c0*/  STL [R1+0xcb4], R17 ;  /* 0x000cb41101007387 */ /* 0x000fe20000100800 */
[----:B--2---:R-:W-:-:S05]  /*243d0*/  IADD3 R15, P5, PT, R6, R15, RZ ;  /* 0x0000000f060f7210 */ /* 0x004fca0007fbe0ff */
[----:B------:R0:W-:Y:S04]  /*243e0*/  STL [R1+0xc88], R15 ;  /* 0x000c880f01007387 */ /* 0x0001e80000100800 */
[----:B0-----:R-:W2:Y:S04]  /*243f0*/  LDL.LU R15, [R1+0xc94] ;  /* 0x000c9400010f7983 */ /* 0x001ea80000300800 */
[----:B------:R-:W-:Y:S04]  /*24400*/  STL [R1+0xcac], R16 ;  /* 0x000cac1001007387 */ /* 0x000fe80000100800 */
[----:B------:R-:W2:Y:S04]  /*24410*/  LDL.LU R37, [R1+0xc70] ;  /* 0x000c700001257983 */ /* 0x000ea80000300800 */
[----:B------:R-:W2:Y:S01]  /*24420*/  LDL.LU R36, [R1+0xc8c] ;  /* 0x000c8c0001247983 */ /* 0x000ea20000300800 */
[----:B---3--:R-:W-:-:S03]  /*24430*/  IMAD.X R14, R8, 0x1, R14, P6 ;  /* 0x00000001080e7824 */ /* 0x008fc600030e060e */
        /* <DEDUP_REMOVED lines=20> */
[----:B----4-:R-:W-:-:S05]  /*24580*/  IADD3 R13, P6, PT, R6, R13, RZ ;  /* 0x0000000d060d7210 */ /* 0x010fca0007fde0ff */
[----:B------:R0:W-:Y:S04]  /*24590*/  STL [R1+0xc80], R13 ;  /* 0x000c800d01007387 */ /* 0x0001e80000100800 */
        /* <DEDUP_REMOVED lines=11> */
[----:B------:R-:W-:Y:S01]  /*24650*/  IADD3 R37, P3, PT, R6, R37, RZ ;  /* 0x0000002506257210 */ /* 0x000fe20007f7e0ff */
[----:B------:R-:W-:Y:S02]  /*24660*/  IMAD.X R36, R8, 0x1, R36, P4 ;  /* 0x0000000108247824 */ /* 0x000fe400020e0624 */
[----:B0-----:R-:W2:Y:S01]  /*24670*/  LDL.LU R15, [R1+0xc08] ;  /* 0x000c0800010f7983 */ /* 0x001ea20000300800 */
[----:B---3--:R-:W-:-:S03]  /*24680*/  IADD3 R35, P4, PT, R6, R35, RZ ;  /* 0x0000002306237210 */ /* 0x008fc60007f9e0ff */
        /* <DEDUP_REMOVED lines=37> */
[----:B0-----:R-:W3:Y:S04]  /*248e0*/  LDL.LU R14, [R1+0xc24] ;  /* 0x000c2400010e7983 */ /* 0x001ee80000300800 */
[----:B------:R-:W-:Y:S01]  /*248f0*/  STL [R1+0xc28], R19 ;  /* 0x000c281301007387 */ /* 0x000fe20000100800 */
[----:B----4-:R-:W-:-:S05]  /*24900*/  IMAD.X R13, R8, 0x1, R13, P4 ;  /* 0x00000001080d7824 */ /* 0x010fca00020e060d */
[----:B------:R0:W-:Y:S04]  /*24910*/  STL [R1+0xc3c], R13 ;  /* 0x000c3c0d01007387 */ /* 0x0001e80000100800 */
[----:B0-----:R-:W4:Y:S04]  /*24920*/  LDL.LU R13, [R1+0xc00] ;  /* 0x000c0000010d7983 */ /* 0x001f280000300800 */
[----:B------:R-:W-:Y:S01]  /*24930*/  STL [R1+0xc20], R18 ;  /* 0x000c201201007387 */ /* 0x000fe20000100800 */
[----:B-----5:R-:W-:-:S05]  /*24940*/  IMAD.X R12, R8, 0x1, R12, P5 ;  /* 0x00000001080c7824 */ /* 0x020fca00028e060c */
[----:B------:R0:W-:Y:S04]  /*24950*/  STL [R1+0xc34], R12 ;  /* 0x000c340c01007387 */ /* 0x0001e80000100800 */
[----:B0-----:R-:W5:Y:S01]  /*24960*/  LDL.LU R12, [R1+0xc1c] ;  /* 0x000c1c00010c7983 */ /* 0x001f620000300800 */
[C---:B------:R-:W-:Y:S02]  /*24970*/  IADD3 R17, P4, PT, R6.reuse, R17, RZ ;  /* 0x0000001106117210 */ /* 0x040fe40007f9e0ff */
[----:B------:R-:W-:Y:S01]  /*24980*/  IADD3 R16, P5, PT, R6, R16, RZ ;  /* 0x0000001006107210 */ /* 0x000fe20007fbe0ff */
[----:B------:R-:W-:Y:S02]  /*24990*/  IMAD.X R9, R8, 0x1, R9, P6 ;  /* 0x0000000108097824 */ /* 0x000fe400030e0609 */
        /* <DEDUP_REMOVED lines=84> */
[----:B------:R-:W-:-:S04]  /*24ee0*/  IMAD.X R17, R8, 0x1, R17, P5 ;  /* 0x0000000108117824 */ /* 0x000fc800028e0611 */
[----:B------:R0:W-:Y:S04]  /*24ef0*/  STL [R1+0xba0], R14 ;  /* 0x000ba00e01007387 */ /* 0x0001e80000100800 */
[----:B0-----:R-:W3:Y:S04]  /*24f00*/  LDL.LU R14, [R1+0xba4] ;  /* 0x000ba400010e7983 */ /* 0x001ee80000300800 */
[----:B------:R-:W-:Y:S01]  /*24f10*/  STL [R1+0xbc4], R18 ;  /* 0x000bc41201007387 */ /* 0x000fe20000100800 */
[----:B----4-:R-:W-:Y:S01]  /*24f20*/  IADD3 R13, P5, PT, R6, R13, RZ ;  /* 0x0000000d060d7210 */ /* 0x010fe20007fbe0ff */
[----:B------:R-:W-:-:S04]  /*24f30*/  IMAD.X R16, R8, 0x1, R16, P6 ;  /* 0x0000000108107824 */ /* 0x000fc800030e0610 */
[----:B------:R0:W-:Y:S04]  /*24f40*/  STL [R1+0xb98], R13 ;  /* 0x000b980d01007387 */ /* 0x0001e80000100800 */
[----:B0-----:R-:W4:Y:S04]  /*24f50*/  LDL.LU R13, [R1+0xb80] ;  /* 0x000b8000010d7983 */ /* 0x001f280000300800 */
[----:B------:R-:W-:Y:S01]  /*24f60*/  STL [R1+0xbbc], R17 ;  /* 0x000bbc1101007387 */ /* 0x000fe20000100800 */
[----:B-----5:R-:W-:-:S05]  /*24f70*/  IADD3 R12, P6, PT, R6, R12, RZ ;  /* 0x0000000c060c7210 */ /* 0x020fca0007fde0ff */
        /* <DEDUP_REMOVED lines=78> */
[----:B------:R0:W-:Y:S04]  /*25460*/  STL [R1+0xb4c], R9 ;  /* 0x000b4c0901007387 */ /* 0x0001e80000100800 */
[----:B------:R-:W-:Y:S04]  /*25470*/  STL [R1+0xb54], R20 ;  /* 0x000b541401007387 */ /* 0x000fe80000100800 */
        /* <DEDUP_REMOVED lines=14> */
[----:B0-----:R-:W4:Y:S04]  /*25560*/  LDL.LU R13, [R1+0xb00] ;  /* 0x000b0000010d7983 */ /* 0x001f280000300800 */
[----:B------:R-:W-:Y:S04]  /*25570*/  STL [R1+0xb18], R16 ;  /* 0x000b181001007387 */ /* 0x000fe80000100800 */
[----:B------:R-:W4:Y:S04]  /*25580*/  LDL.LU R37, [R1+0xb1c] ;  /* 0x000b1c0001257983 */ /* 0x000f280000300800 */
[----:B------:R-:W4:Y:S01]  /*25590*/  LDL.LU R36, [R1+0xaf8] ;  /* 0x000af80001247983 */ /* 0x000f220000300800 */
[----:B-----5:R-:W-:-:S03]  /*255a0*/  IADD3 R12, P1, PT, R6, R12, RZ ;  /* 0x0000000c060c7210 */ /* 0x020fc60007f3e0ff */
        /* <DEDUP_REMOVED lines=20> */
[----:B------:R-:W-:-:S05]  /*256f0*/  IMAD.X R9, R8, 0x1, R9, P3 ;  /* 0x0000000108097824 */ /* 0x000fca00018e0609 */
        /* <DEDUP_REMOVED lines=12> */
[----:B------:R-:W-:Y:S01]  /*257c0*/  IMAD.X R37, R8, 0x1, R37, P5 ;  /* 0x0000000108257824 */ /* 0x000fe200028e0625 */
[----:B------:R-:W-:Y:S02]  /*257d0*/  IADD3 R36, P5, PT, R6, R36, RZ ;  /* 0x0000002406247210 */ /* 0x000fe40007fbe0ff */
[----:B0-----:R-:W4:Y:S01]  /*257e0*/  LDL.LU R13, [R1+0xab4] ;  /* 0x000ab400010d7983 */ /* 0x001f220000300800 */
[----:B-----5:R-:W-:-:S03]  /*257f0*/  IMAD.X R35, R8, 0x1, R35, P6 ;  /* 0x0000000108237824 */ /* 0x020fc600030e0623 */
        /* <DEDUP_REMOVED lines=37> */
[----:B------:R-:W-:-:S03]  /*25a50*/  IMAD.X R18, R8, 0x1, R18, P5 ;  /* 0x0000000108127824 */ /* 0x000fc600028e0612 */
[----:B------:R-:W-:Y:S01]  /*25a60*/  STL [R1+0xad4], R19 ;  /* 0x000ad41301007387 */ /* 0x000fe20000100800 */
[----:B------:R-:W-:Y:S01]  /*25a70*/  IADD3 R9, P5, PT, R6, R9, RZ ;  /* 0x0000000906097210 */ /* 0x000fe20007fbe0ff */
[----:B------:R-:W-:-:S04]  /*25a80*/  IMAD.X R17, R8, 0x1, R17, P6 ;  /* 0x0000000108117824 */ /* 0x000fc800030e0611 */
        /* <DEDUP_REMOVED lines=10> */
[----:B0-----:R-:W3:Y:S04]  /*25b30*/  LDL.LU R14, [R1+0xaa4] ;  /* 0x000aa400010e7983 */ /* 0x001ee80000300800 */
[----:B------:R-:W-:Y:S04]  /*25b40*/  STL [R1+0xabc], R16 ;  /* 0x000abc1001007387 */ /* 0x000fe80000100800 */
[----:B------:R-:W3:Y:S04]  /*25b50*/  LDL.LU R37, [R1+0xa80] ;  /* 0x000a800001257983 */ /* 0x000ee80000300800 */
[----:B------:R-:W3:Y:S01]  /*25b60*/  LDL.LU R36, [R1+0xa9c] ;  /* 0x000a9c0001247983 */ /* 0x000ee20000300800 */
[----:B----4-:R-:W-:-:S03]  /*25b70*/  IMAD.X R13, R8, 0x1, R13, P3 ;  /* 0x00000001080d7824 */ /* 0x010fc600018e060d */
        /* <DEDUP_REMOVED lines=20> */
[----:B-----5:R-:W-:-:S05]  /*25cc0*/  IADD3 R12, P3, PT, R6, R12, RZ ;  /* 0x0000000c060c7210 */ /* 0x020fca0007f7e0ff */
[----:B------:R0:W-:Y:S04]  /*25cd0*/  STL [R1+0xa90], R12 ;  /* 0x000a900c01007387 */ /* 0x0001e80000100800 */
        /* <DEDUP_REMOVED lines=11> */
[----:B------:R-:W-:Y:S01]  /*25d90*/  IADD3 R37, P5, PT, R6, R37, RZ ;  /* 0x0000002506257210 */ /* 0x000fe20007fbe0ff */
[----:B------:R-:W-:Y:S02]  /*25da0*/  IMAD.X R36, R8, 0x1, R36, P6 ;  /* 0x0000000108247824 */ /* 0x000fe400030e0624 */
[----:B0-----:R-:W3:Y:S01]  /*25db0*/  LDL.LU R14, [R1+0xa18] ;  /* 0x000a1800010e7983 */ /* 0x001ee20000300800 */
[----:B----4-:R-:W-:-:S03]  /*25dc0*/  IADD3 R35, P6, PT, R6, R35, RZ ;  /* 0x0000002306237210 */ /* 0x010fc60007fde0ff */
        /* <DEDUP_REMOVED lines=36> */
[----:B0-----:R-:W4:Y:S04]  /*26010*/  LDL.LU R13, [R1+0xa34] ;  /* 0x000a3400010d7983 */ /* 0x001f280000300800 */
[----:B------:R-:W-:Y:S01]  /*26020*/  STL [R1+0xa38], R19 ;  /* 0x000a381301007387 */ /* 0x000fe20000100800 */
[----:B-----5:R-:W-:-:S05]  /*26030*/  IMAD.X R12, R8, 0x1, R12, P6 ;  /* 0x00000001080c7824 */ /* 0x020fca00030e060c */
[----:B------:R0:W-:Y:S04]  /*26040*/  STL [R1+0xa4c], R12 ;  /* 0x000a4c0c01007387 */ /* 0x0001e80000100800 */
[----:B0-----:R-:W5:Y:S01]  /*26050*/  LDL.LU R12, [R1+0xa10] ;  /* 0x000a1000010c7983 */ /* 0x001f620000300800 */
[C---:B------:R-:W-:Y:S02]  /*26060*/  IADD3 R18, P5, PT, R6.reuse, R18, RZ ;  /* 0x0000001206127210 */ /* 0x040fe40007fbe0ff */
[----:B------:R-:W-:-:S03]  /*26070*/  IADD3 R17, P6, PT, R6, R17, RZ ;  /* 0x0000001106117210 */ /* 0x000fc60007fde0ff */
[----:B------:R-:W-:Y:S01]  /*26080*/  STL [R1+0xa30], R18 ;  /* 0x000a301201007387 */ /* 0x000fe20000100800 */
[----:B------:R-:W-:Y:S01]  /*26090*/  IMAD.X R9, R8, 0x1, R9, P1 ;  /* 0x0000000108097824 */ /* 0x000fe200008e0609 */
[----:B------:R-:W-:-:S04]  /*260a0*/  IADD3 R16, P1, PT, R6, R16, RZ ;  /* 0x0000001006107210 */ /* 0x000fc80007f3e0ff */
        /* <DEDUP_REMOVED lines=93> */
[----:B0-----:R-:W5:Y:S01]  /*26680*/  LDL.LU R12, [R1+0x990] ;  /* 0x00099000010c7983 */ /* 0x001f620000300800 */
[----:B------:R-:W-:-:S03]  /*26690*/  IMAD.X R16, R8, 0x1, R16, P3 ;  /* 0x0000000108107824 */ /* 0x000fc600018e0610 */
[----:B------:R-:W-:Y:S01]  /*266a0*/  STL [R1+0x9cc], R17 ;  /* 0x0009cc1101007387 */ /* 0x000fe20000100800 */
[----:B------:R-:W-:-:S05]  /*266b0*/  IADD3 R9, P3, PT, R6, R9, RZ ;  /* 0x0000000906097210 */ /* 0x000fca0007f7e0ff */
        /* <DEDUP_REMOVED lines=77> */
[----:B------:R-:W-:-:S04]  /*26b90*/  IADD3 R18, P6, PT, R6, R18, RZ ;  /* 0x0000001206127210 */ /* 0x000fc80007fde0ff */
[----:B------:R0:W-:Y:S04]  /*26ba0*/  STL [R1+0x95c], R15 ;  /* 0x00095c0f01007387 */ /* 0x0001e80000100800 */
[----:B------:R-:W-:Y:S04]  /*26bb0*/  STL [R1+0x964], R20 ;  /* 0x0009641401007387 */ /* 0x000fe80000100800 */
        /* <DEDUP_REMOVED lines=14> */
[----:B------:R-:W-:-:S05]  /*26ca0*/  IADD3 R16, P3, PT, R6, R16, RZ ;  /* 0x0000001006107210 */ /* 0x000fca0007f7e0ff */
[----:B------:R-:W-:Y:S04]  /*26cb0*/  STL [R1+0x928], R16 ;  /* 0x0009281001007387 */ /* 0x000fe80000100800 */
[----:B------:R-:W5:Y:S04]  /*26cc0*/  LDL.LU R37, [R1+0x92c] ;  /* 0x00092c0001257983 */ /* 0x000f680000300800 */
[----:B------:R-:W5:Y:S01]  /*26cd0*/  LDL.LU R36, [R1+0x908] ;  /* 0x0009080001247983 */ /* 0x000f620000300800 */
[----:B------:R-:W-:-:S03]  /*26ce0*/  IADD3 R9, P4, PT, R6, R9, RZ ;  /* 0x0000000906097210 */ /* 0x000fc60007f9e0ff */
        /* <DEDUP_REMOVED lines=88> */
[----:B0-----:R-:W4:Y:S04]  /*27270*/  LDL.LU R13, [R1+0x8b4] ;  /* 0x0008b400010d7983 */ /* 0x001f280000300800 */
[----:B------:R-:W-:Y:S04]  /*27280*/  STL [R1+0x8cc], R16 ;  /* 0x0008cc1001007387 */ /* 0x000fe80000100800 */
[----:B------:R-:W4:Y:S04]  /*27290*/  LDL.LU R37, [R1+0x890] ;  /* 0x0008900001257983 */ /* 0x000f280000300800 */
[----:B------:R-:W4:Y:S01]  /*272a0*/  LDL.LU R36, [R1+0x8ac] ;  /* 0x0008ac0001247983 */ /* 0x000f220000300800 */
[----:B-----5:R-:W-:-:S03]  /*272b0*/  IMAD.X R12, R8, 0x1, R12, P5 ;  /* 0x00000001080c7824 */ /* 0x020fc600028e060c */
        /* <DEDUP_REMOVED lines=33> */
[----:B------:R-:W-:Y:S01]  /*274d0*/  IADD3 R37, P1, PT, R6, R37, RZ ;  /* 0x0000002506257210 */ /* 0x000fe20007f3e0ff */
[----:B------:R-:W-:Y:S02]  /*274e0*/  IMAD.X R36, R8, 0x1, R36, P3 ;  /* 0x0000000108247824 */ /* 0x000fe400018e0624 */
[----:B0-----:R-:W4:Y:S01]  /*274f0*/  LDL.LU R13, [R1+0x828] ;  /* 0x00082800010d7983 */ /* 0x001f220000300800 */
[----:B-----5:R-:W-:-:S03]  /*27500*/  IADD3 R35, P3, PT, R6, R35, RZ ;  /* 0x0000002306237210 */ /* 0x020fc60007f7e0ff */
        /* <DEDUP_REMOVED lines=37> */
[----:B------:R-:W-:-:S03]  /*27760*/  IADD3 R18, P1, PT, R6, R18, RZ ;  /* 0x0000001206127210 */ /* 0x000fc60007f3e0ff */
[----:B------:R-:W-:Y:S01]  /*27770*/  STL [R1+0x848], R19 ;  /* 0x0008481301007387 */ /* 0x000fe20000100800 */
[----:B------:R-:W-:Y:S01]  /*27780*/  IMAD.X R9, R8, 0x1, R9, P3 ;  /* 0x0000000108097824 */ /* 0x000fe200018e0609 */
[----:B------:R-:W-:-:S04]  /*27790*/  IADD3 R17, P3, PT, R6, R17, RZ ;  /* 0x0000001106117210 */ /* 0x000fc80007f7e0ff */
[----:B------:R0:W-:Y:S04]  /*277a0*/  STL [R1+0x85c], R9 ;  /* 0x00085c0901007387 */ /* 0x0001e80000100800 */
[----:B0-----:R-:W5:Y:S04]  /*277b0*/  LDL.LU R9, [R1+0x820] ;  /* 0x0008200001097983 */ /* 0x001f680000300800 */
[----:B------:R-:W-:Y:S01]  /*277c0*/  STL [R1+0x840], R18 ;  /* 0x0008401201007387 */ /* 0x000fe20000100800 */
[----:B--2---:R-:W-:Y:S01]  /*277d0*/  IMAD.X R15, R8, 0x1, R15, P4 ;  /* 0x00000001080f7824 */ /* 0x004fe200020e060f */
[----:B------:R-:W-:-:S04]  /*277e0*/  IADD3 R16, P4, PT, R6, R16, RZ ;  /* 0x0000001006107210 */ /* 0x000fc80007f9e0ff */
[----:B------:R0:W-:Y:S04]  /*277f0*/  STL [R1+0x854], R15 ;  /* 0x0008540f01007387 */ /* 0x0001e80000100800 */
        /* <DEDUP_REMOVED lines=88> */
[----:B------:R-:W-:-:S03]  /*27d80*/  IMAD.X R17, R8, 0x1, R17, P4 ;  /* 0x0000000108117824 */ /* 0x000fc600020e0611 */
[----:B------:R-:W-:Y:S01]  /*27d90*/  STL [R1+0x7e4], R18 ;  /* 0x0007e41201007387 */ /* 0x000fe20000100800 */
[----:B------:R-:W-:Y:S01]  /*27da0*/  IADD3 R9, P4, PT, R6, R9, RZ ;  /* 0x0000000906097210 */ /* 0x000fe20007f9e0ff */
[----:B------:R-:W-:-:S04]  /*27db0*/  IMAD.X R16, R8, 0x1, R16, P5 ;  /* 0x0000000108107824 */ /* 0x000fc800028e0610 */
[----:B------:R0:W-:Y:S04]  /*27dc0*/  STL [R1+0x338], R9 ;  /* 0x0003380901007387 */ /* 0x0001e80000100800 */
[----:B0-----:R-:W5:Y:S04]  /*27dd0*/  LDL.LU R9, [R1+0x320] ;  /* 0x0003200001097983 */ /* 0x001f680000300800 */
[----:B------:R-:W-:Y:S04]  /*27de0*/  STL [R1+0x7dc], R17 ;  /* 0x0007dc1101007387 */ /* 0x000fe80000100800 */
[----:B------:R-:W5:Y:S04]  /*27df0*/  LDL.LU R37, [R1+0x33c] ;  /* 0x00033c0001257983 */ /* 0x000f680000300800 */
[----:B------:R0:W-:Y:S04]  /*27e00*/  STL [R1+0x7d4], R16 ;  /* 0x0007d41001007387 */ /* 0x0001e80000100800 */
[----:B------:R-:W5:Y:S01]  /*27e10*/  LDL.LU R36, [R1+0x334] ;  /* 0x0003340001247983 */ /* 0x000f620000300800 */
[----:B--2---:R-:W-:-:S05]  /*27e20*/  IADD3 R15, P5, PT, R6, R15, RZ ;  /* 0x0000000f060f7210 */ /* 0x004fca0007fbe0ff */
[----:B------:R1:W-:Y:S04]  /*27e30*/  STL [R1+0x330], R15 ;  /* 0x0003300f01007387 */ /* 0x0003e80000100800 */
[----:B------:R-:W2:Y:S04]  /*27e40*/  LDL.LU R35, [R1+0x318] ;  /* 0x0003180001237983 */ /* 0x000ea80000300800 */
[----:B------:R-:W2:Y:S01]  /*27e50*/  LDL.LU R34, [R1+0x32c] ;  /* 0x00032c0001227983 */ /* 0x000ea20000300800 */
[----:B---3--:R-:W-:-:S05]  /*27e60*/  IMAD.X R14, R8, 0x1, R14, P6 ;  /* 0x00000001080e7824 */ /* 0x008fca00030e060e */
        /* <DEDUP_REMOVED lines=14> */
[----:B0-----:R-:W2:Y:S04]  /*27f50*/  LDL R16, [R1+0xecc] ;  /* 0x000ecc0001107983 */ /* 0x001ea80000100800 */
[----:B------:R-:W2:Y:S04]  /*27f60*/  LDL.LU R20, [R1+0x2f4] ;  /* 0x0002f40001147983 */ /* 0x000ea80000300800 */
[----:B------:R-:W2:Y:S04]  /*27f70*/  LDL.LU R19, [R1+0x2d8] ;  /* 0x0002d80001137983 */ /* 0x000ea80000300800 */
[----:B------:R-:W2:Y:S04]  /*27f80*/  LDL.LU R18, [R1+0x2ec] ;  /* 0x0002ec0001127983 */ /* 0x000ea80000300800 */
[----:B------:R-:W2:Y:S04]  /*27f90*/  LDL.LU R17, [R1+0x2c8] ;  /* 0x0002c80001117983 */ /* 0x000ea80000300800 */
[----:B-1----:R-:W2:Y:S01]  /*27fa0*/  LDL.LU R15, [R1+0x2e4] ;  /* 0x0002e400010f7983 */ /* 0x002ea20000300800 */
[----:B----4-:R-:W-:-:S05]  /*27fb0*/  IADD3 R13, P6, PT, R6, R13, RZ ;  /* 0x0000000d060d7210 */ /* 0x010fca0007fde0ff */
[----:B------:R0:W-:Y:S04]  /*27fc0*/  STL [R1+0x328], R13 ;  /* 0x0003280d01007387 */ /* 0x0001e80000100800 */
[----:B---3--:R-:W3:Y:S04]  /*27fd0*/  LDL.LU R14, [R1+0x2dc] ;  /* 0x0002dc00010e7983 */ /* 0x008ee80000300800 */
[----:B0-----:R-:W4:Y:S01]  /*27fe0*/  LDL.LU R13, [R1+0x2cc] ;  /* 0x0002cc00010d7983 */ /* 0x001f220000300800 */
[----:B-----5:R-:W-:-:S05]  /*27ff0*/  IMAD.X R12, R8, 0x1, R12, P1 ;  /* 0x00000001080c7824 */ /* 0x020fca00008e060c */
[----:B------:R0:W-:Y:S04]  /*28000*/  STL [R1+0x344], R12 ;  /* 0x0003440c01007387 */ /* 0x0001e80000100800 */
[----:B0-----:R-:W5:Y:S01]  /*28010*/  LDL.LU R12, [R1+0x2c4] ;  /* 0x0002c400010c7983 */ /* 0x001f620000300800 */
[----:B------:R-:W-:Y:S01]  /*28020*/  IADD3 R9, P1, PT, R6, R9, RZ ;  /* 0x0000000906097210 */ /* 0x000fe20007f3e0ff */
[----:B------:R-:W-:-:S04]  /*28030*/  IMAD.X R37, R8, 0x1, R37, P3 ;  /* 0x0000000108257824 */ /* 0x000fc800018e0625 */
[----:B------:R0:W-:Y:S01]  /*28040*/  STL [R1+0x320], R9 ;  /* 0x0003200901007387 */ /* 0x0001e20000100800 */
[----:B------:R-:W1:Y:S01]  /*28050*/  SYNCS.PHASECHK.TRANS64.TRYWAIT P3, [UR11], R10 ;  /* 0x0000000aff0075a7 */ /* 0x000e62000806110b */
[----:B------:R-:W-:Y:S02]  /*28060*/  IMAD.X R36, R8, 0x1, R36, P4 ;  /* 0x0000000108247824 */ /* 0x000fe400020e0624 */
[----:B------:R1:W-:Y:S04]  /*28070*/  STL [R1+0x33c], R37 ;  /* 0x00033c2501007387 */ /* 0x0003e80000100800 */
[----:B------:R1:W-:Y:S01]  /*28080*/  STL [R1+0x334], R36 ;  /* 0x0003342401007387 */ /* 0x0003e20000100800 */
[----:B------:R-:W-:Y:S01]  /*28090*/  PRMT R11, RZ, 0x7610, R11 ;  /* 0x00007610ff0b7816 */ /* 0x000fe2000000000b */
[----:B0-----:R-:W0:Y:S01]  /*280a0*/  LDC R9, c[0x0][0x3a0] ;  /* 0x0000e800ff097b82 */ /* 0x001e220000000800 */
[----:B--2---:R-:W-:Y:S01]  /*280b0*/  IADD3 R35, P4, PT, R6, R35, RZ ;  /* 0x0000002306237210 */ /* 0x004fe20007f9e0ff */
[----:B------:R-:W-:-:S04]  /*280c0*/  IMAD.X R34, R8, 0x1, R34, P5 ;  /* 0x0000000108227824 */ /* 0x000fc800028e0622 */
[----:B------:R2:W-:Y:S04]  /*280d0*/  STL [R1+0x318], R35 ;  /* 0x0003182301007387 */ /* 0x0005e80000100800 */
[----:B------:R2:W-:Y:S01]  /*280e0*/  STL [R1+0x32c], R34 ;  /* 0x00032c2201007387 */ /* 0x0005e20000100800 */
[----:B------:R-:W-:Y:S01]  /*280f0*/  IADD3 R33, P5, PT, R6, R33, RZ ;  /* 0x0000002106217210 */ /* 0x000fe20007fbe0ff */
[----:B------:R-:W-:-:S04]  /*28100*/  IMAD.X R32, R8, 0x1, R32, P6 ;  /* 0x0000000108207824 */ /* 0x000fc800030e0620 */
[----:B------:R2:W-:Y:S01]  /*28110*/  STL [R1+0x310], R33 ;  /* 0x0003102101007387 */ /* 0x0005e20000100800 */
[----:B------:R-:W-:-:S03]  /*28120*/  IADD3 R31, P6, PT, R6, R31, RZ ;  /* 0x0000001f061f7210 */ /* 0x000fc60007fde0ff */
[----:B------:R2:W-:Y:S01]  /*28130*/  STL [R1+0x324], R32 ;  /* 0x0003242001007387 */ /* 0x0005e20000100800 */
[----:B------:R-:W-:-:S03]  /*28140*/  IMAD.X R30, R8, 0x1, R30, P1 ;  /* 0x00000001081e7824 */ /* 0x000fc600008e061e */
        /* <DEDUP_REMOVED lines=19> */
[----:B------:R-:W-:-:S03]  /*28280*/  VIADD R16, R16, 0x1 ;  /* 0x0000000110107836 */ /* 0x000fc60000000000 */
[----:B------:R2:W-:Y:S01]  /*28290*/  STL [R1+0x2e0], R21 ;  /* 0x0002e01501007387 */ /* 0x0005e20000100800 */
[----:B------:R-:W-:-:S03]  /*282a0*/  IMAD.X R20, R8, 0x1, R20, P4 ;  /* 0x0000000108147824 */ /* 0x000fc600020e0614 */
[----:B------:R2:W-:Y:S01]  /*282b0*/  STL [R1+0xed8], R16 ;  /* 0x000ed81001007387 */ /* 0x0005e20000100800 */
[----:B------:R-:W-:Y:S01]  /*282c0*/  IADD3 R19, P4, PT, R6, R19, RZ ;  /* 0x0000001306137210 */ /* 0x000fe20007f9e0ff */
[----:B------:R-:W-:Y:S02]  /*282d0*/  IMAD.X R18, R8, 0x1, R18, P5 ;  /* 0x0000000108127824 */ /* 0x000fe400028e0612 */
[----:B------:R2:W-:Y:S01]  /*282e0*/  STL [R1+0x2f4], R20 ;  /* 0x0002f41401007387 */ /* 0x0005e20000100800 */
[----:B------:R-:W-:-:S03]  /*282f0*/  IADD3 R17, P5, PT, R6, R17, RZ ;  /* 0x0000001106117210 */ /* 0x000fc60007fbe0ff */
[----:B------:R2:W-:Y:S01]  /*28300*/  STL [R1+0x2d8], R19 ;  /* 0x0002d81301007387 */ /* 0x0005e20000100800 */
[----:B------:R-:W-:-:S03]  /*28310*/  IMAD.X R15, R8, 0x1, R15, P6 ;  /* 0x00000001080f7824 */ /* 0x000fc600030e060f */
[----:B------:R2:W-:Y:S04]  /*28320*/  STL [R1+0x2ec], R18 ;  /* 0x0002ec1201007387 */ /* 0x0005e80000100800 */
[----:B------:R2:W-:Y:S04]  /*28330*/  STL [R1+0x2c8], R17 ;  /* 0x0002c81101007387 */ /* 0x0005e80000100800 */
[----:B------:R2:W-:Y:S01]  /*28340*/  STL [R1+0x2e4], R15 ;  /* 0x0002e40f01007387 */ /* 0x0005e20000100800 */
[C---:B---3--:R-:W-:Y:S02]  /*28350*/  IMAD.X R14, R8.reuse, 0x1, R14, P1 ;  /* 0x00000001080e7824 */ /* 0x048fe400008e060e */
[----:B----4-:R-:W-:-:S03]  /*28360*/  IMAD.X R13, R8, 0x1, R13, P4 ;  /* 0x00000001080d7824 */ /* 0x010fc600020e060d */
[----:B------:R2:W-:Y:S04]  /*28370*/  STL [R1+0x2dc], R14 ;  /* 0x0002dc0e01007387 */ /* 0x0005e80000100800 */
[----:B------:R2:W-:Y:S01]  /*28380*/  STL [R1+0x2cc], R13 ;  /* 0x0002cc0d01007387 */ /* 0x0005e20000100800 */
[----:B0-----:R-:W-:Y:S01]  /*28390*/  IMAD R9, R16, -0x80, R9 ;  /* 0xffffff8010097824 */ /* 0x001fe200078e0209 */
[----:B------:R-:W-:Y:S01]  /*283a0*/  IADD3 R4, P6, PT, R6, R4, RZ ;  /* 0x0000000406047210 */ /* 0x000fe20007fde0ff */
[----:B-----5:R-:W-:-:S05]  /*283b0*/  IMAD.X R12, R8, 0x1, R12, P5 ;  /* 0x00000001080c7824 */ /* 0x020fca00028e060c */
[----:B------:R2:W-:Y:S04]  /*283c0*/  STL [R1+0x2c4], R12 ;  /* 0x0002c40c01007387 */ /* 0x0005e80000100800 */
[----:B------:R2:W-:Y:S01]  /*283d0*/  STL.S16 [R1+0x22c], R11 ;  /* 0x00022c0b01007387 */ /* 0x0005e20000100600 */
[----:B------:R-:W-:Y:S01]  /*283e0*/  IADD3 R2, P5, PT, R6, R2, RZ ;  /* 0x0000000206027210 */ /* 0x000fe20007fbe0ff */
[C---:B------:R-:W-:Y:S01]  /*283f0*/  IMAD.X R5, R8.reuse, 0x1, R5, P6 ;  /* 0x0000000108057824 */ /* 0x040fe200030e0605 */
[C---:B------:R-:W-:Y:S02]  /*28400*/  ISETP.GT.AND P1, PT, R9.reuse, RZ, PT ;  /* 0x000000ff0900720c */ /* 0x040fe40003f24270 */
[----:B------:R-:W-:Y:S01]  /*28410*/  ISETP.GT.AND P4, PT, R9, 0x1, PT ;  /* 0x000000010900780c */ /* 0x000fe20003f84270 */
[----:B------:R-:W-:Y:S01]  /*28420*/  IMAD.X R3, R8, 0x1, R3, P5 ;  /* 0x0000000108037824 */ /* 0x000fe200028e0603 */
[----:B-1----:R-:W-:Y:S11]  /*28430*/  @!P3 BRA `(.L_x_8) ;  /* 0x0000019c00c8b947 */ /* 0x002ff60003800000 */
.L_x_16:
[----:B------:R0:W-:Y:S04]  /*28440*/  STL [R1+0x1264], R5 ;  /* 0x0012640501007387 */ /* 0x0001e80000100800 */
[----:B------:R-:W3:Y:S04]  /*28450*/  LDL R10, [R1+0x2c4] ;  /* 0x0002c400010a7983 */ /* 0x000ee80000100800 */
[----:B0-----:R-:W4:Y:S04]  /*28460*/  LDL R5, [R1+0x22c] ;  /* 0x00022c0001057983 */ /* 0x001f280000100800 */
[----:B----4-:R-:W4:Y:S04]  /*28470*/  @P1 LDG.E.U8 R5, desc[UR20][R2.64] ;  /* 0x0000001402051981 */ /* 0x010f28000c1e1100 */
[----:B---3--:R-:W-:Y:S04]  /*28480*/  STL [R1+0x1260], R10 ;  /* 0x0012600a01007387 */ /* 0x008fe80000100800 */
[----:B--2---:R-:W2:Y:S04]  /*28490*/  LDL R11, [R1+0x2c8] ;  /* 0x0002c800010b7983 */ /* 0x004ea80000100800 */
        /* <DEDUP_REMOVED lines=122> */
[----:B----4-:R0:W-:Y:S04]  /*28c40*/  @P1 STL [R1+0x22c], R5 ;  /* 0x00022c0501001387 */ /* 0x0101e80000100800 */
[----:B0-----:R-:W3:Y:S01]  /*28c50*/  LDL.LU R5, [R1+0x1264] ;  /* 0x0012640001057983 */ /* 0x001ee20000300800 */
[----:B------:R-:W-:-:S03]  /*28c60*/  PRMT R10, RZ, 0x7610, R10 ;  /* 0x00007610ff0a7816 */ /* 0x000fc6000000000a */
[----:B------:R-:W-:Y:S04]  /*28c70*/  STL [R1+0xf78], R2 ;  /* 0x000f780201007387 */ /* 0x000fe80000100800 */
[----:B---3--:R-:W3:Y:S04]  /*28c80*/  @P1 LDG.E.U8 R10, desc[UR20][R4.64] ;  /* 0x00000014040a1981 */ /* 0x008ee8000c1e1100 */
[----:B------:R-:W-:Y:S04]  /*28c90*/  STL [R1+0x1040], R2 ;  /* 0x0010400201007387 */ /* 0x000fe80000100800 */
[----:B------:R-:W-:Y:S04]  /*28ca0*/  STL [R1+0xf74], R3 ;  /* 0x000f740301007387 */ /* 0x000fe80000100800 */
[----:B------:R-:W-:Y:S04]  /*28cb0*/  STL [R1+0x1044], R3 ;  /* 0x0010440301007387 */ /* 0x000fe80000100800 */
[----:B---3--:R0:W-:Y:S04]  /*28cc0*/  STL [R1+0x228], R10 ;  /* 0x0002280a01007387 */ /* 0x0081e80000100800 */
[----:B0-----:R-:W2:Y:S01]  /*28cd0*/  LDL.LU R10, [R1+0x1260] ;  /* 0x00126000010a7983 */ /* 0x001ea20000300800 */
[----:B------:R-:W-:-:S02]  /*28ce0*/  PRMT R19, RZ, 0x7610, R19 ;  /* 0x00007610ff137816 */ /* 0x000fc40000000013 */
[----:B--2---:R-:W-:-:S04]  /*28cf0*/  @P4 LOP3.LUT R11, R11, R10, RZ, 0x3c, !PT ;  /* 0x0000000a0b0b4212 */ /* 0x004fc800078e3cff */
[----:B------:R-:W-:-:S04]  /*28d00*/  @P4 LOP3.LUT R10, R11, R10, RZ, 0x3c, !PT ;  /* 0x0000000a0b0a4212 */ /* 0x000fc800078e3cff */
[----:B------:R-:W-:-:S05]  /*28d10*/  @P4 LOP3.LUT R11, R11, R10, RZ, 0x3c, !PT ;  /* 0x0000000a0b0b4212 */ /* 0x000fca00078e3cff */
[----:B------:R-:W2:Y:S04]  /*28d20*/  @P4 LDG.E.U8 R19, desc[UR20][R10.64] ;  /* 0x000000140a134981 */ /* 0x000ea8000c1e1100 */
[----:B------:R-:W-:Y:S04]  /*28d30*/  STL [R1+0xf80], R4 ;  /* 0x000f800401007387 */ /* 0x000fe80000100800 */
[----:B------:R-:W-:Y:S04]  /*28d40*/  STL [R1+0x1048], R4 ;  /* 0x0010480401007387 */ /* 0x000fe80000100800 */
[----:B------:R-:W-:Y:S04]  /*28d50*/  STL [R1+0xf7c], R5 ;  /* 0x000f7c0501007387 */ /* 0x000fe80000100800 */
[----:B------:R-:W-:Y:S04]  /*28d60*/  STL [R1+0x104c], R5 ;  /* 0x00104c0501007387 */ /* 0x000fe80000100800 */
[----:B--2---:R0:W-:Y:S04]  /*28d70*/  STL [R1+0x224], R19 ;  /* 0x0002241301007387 */ /* 0x0041e80000100800 */
[----:B0-----:R-:W2:Y:S04]  /*28d80*/  LDL.LU R19, [R1+0x125c] ;  /* 0x00125c0001137983 */ /* 0x001ea80000300800 */
[----:B------:R-:W3:Y:S04]  /*28d90*/  LDL R10, [R1+0x2cc] ;  /* 0x0002cc00010a7983 */ /* 0x000ee80000100800 */
[----:B------:R-:W3:Y:S01]  /*28da0*/  LDL R11, [R1+0x2d8] ;  /* 0x0002d800010b7983 */ /* 0x000ee20000100800 */
[----:B------:R-:W-:-:S02]  /*28db0*/  PRMT R17, RZ, 0x7610, R17 ;  /* 0x00007610ff117816 */ /* 0x000fc40000000011 */
[----:B---3--:R-:W-:-:S04]  /*28dc0*/  @P4 LOP3.LUT R11, R11, R10, RZ, 0x3c, !PT ;  /* 0x0000000a0b0b4212 */ /* 0x008fc800078e3cff */
[----:B------:R-:W-:-:S04]  /*28dd0*/  @P4 LOP3.LUT R10, R11, R10, RZ, 0x3c, !PT ;  /* 0x0000000a0b0a4212 */ /* 0x000fc800078e3cff */
[----:B------:R-:W-:-:S05]  /*28de0*/  @P4 LOP3.LUT R11, R11, R10, RZ, 0x3c, !PT ;  /* 0x0000000a0b0b4212 */ /* 0x000fca00078e3cff */
[----:B------:R-:W3:Y:S01]  /*28df0*/  @P4 LDG.E.U8 R17, desc[UR20][R10.64] ;  /* 0x000000140a114981 */ /* 0x000ee2000c1e1100 */
[----:B------:R-:W-:-:S03]  /*28e00*/  ISETP.GT.AND P3, PT, R9, 0x2, PT ;  /* 0x000000020900780c */ /* 0x000fc60003f64270 */
        /* <DEDUP_REMOVED lines=93> */
[----:B------:R0:W4:Y:S04]  /*293e0*/  @P1 LDG.E.U8 R5, desc[UR20][R10.64] ;  /* 0x000000140a051981 */ /* 0x000128000c1e1100 */
[----:B------:R-:W0:Y:S04]  /*293f0*/  LDL R10, [R1+0x32c] ;  /* 0x00032c00010a7983 */ /* 0x000e280000100800 */
[----:B------:R-:W0:Y:S01]  /*29400*/  LDL R11, [R1+0x330] ;  /* 0x00033000010b7983 */ /* 0x000e220000100800 */
[----:B------:R-:W-:Y:S02]  /*29410*/  ISETP.GT.AND P4, PT, R9, 0x7, PT ;  /* 0x000000070900780c */ /* 0x000fe40003f84270 */
[----:B---3--:R-:W-:-:S11]  /*29420*/  PRMT R17, RZ, 0x7610, R17 ;  /* 0x00007610ff117816 */ /* 0x008fd60000000011 */
[----:B0-----:R-:W-:-:S04]  /*29430*/  @P4 LOP3.LUT R11, R11, R10, RZ, 0x3c, !PT ;  /* 0x0000000a0b0b4212 */ /* 0x001fc800078e3cff */
[----:B------:R-:W-:-:S04]  /*29440*/  @P4 LOP3.LUT R10, R11, R10, RZ, 0x3c, !PT ;  /* 0x0000000a0b0a4212 */ /* 0x000fc800078e3cff */
[----:B------:R-:W-:-:S05]  /*29450*/  @P4 LOP3.LUT R11, R11, R10, RZ, 0x3c, !PT ;  /* 0x0000000a0b0b4212 */ /* 0x000fca00078e3cff */
[----:B------:R-:W3:Y:S04]  /*29460*/  @P4 LDG.E.U8 R17, desc[UR20][R10.64] ;  /* 0x000000140a114981 */ /* 0x000ee8000c1e1100 */
[----:B----4-:R-:W-:Y:S04]  /*29470*/  STL [R1+0x1050], R5 ;  /* 0x0010500501007387 */ /* 0x010fe80000100800 */
        /* <DEDUP_REMOVED lines=8> */
[----:B------:R-:W2:Y:S01]  /*29500*/  @P4 LDG.E.U8 R19, desc[UR20][R10.64] ;  /* 0x000000140a134981 */ /* 0x000ea2000c1e1100 */
[----:B------:R-:W-:-:S03]  /*29510*/  ISETP.GT.AND P3, PT, R9, 0x8, PT ;  /* 0x000000080900780c */ /* 0x000fc60003f64270 */
        /* <DEDUP_REMOVED lines=32> */
[----:B------:R-:W-:-:S02]  /*29720*/  PRMT R45, RZ, 0x7610, R45 ;  /* 0x00007610ff2d7816 */ /* 0x000fc4000000002d */
[----:B----4-:R-:W-:-:S04]  /*29730*/  @P1 LOP3.LUT R11, R11, R10, RZ, 0x3c, !PT ;  /* 0x0000000a0b0b1212 */ /* 0x010fc800078e3cff */
[----:B------:R-:W-:-:S04]  /*29740*/  @P1 LOP3.LUT R10, R11, R10, RZ, 0x3c, !PT ;  /* 0x0000000a0b0a1212 */ /* 0x000fc800078e3cff */
[----:B------:R-:W-:-:S05]  /*29750*/  @P1 LOP3.LUT R11, R11, R10, RZ, 0x3c, !PT ;  /* 0x0000000a0b0b1212 */ /* 0x000fca00078e3cff */
[----:B------:R-:W4:Y:S01]  /*29760*/  @P1 LDG.E.U8 R45, desc[UR20][R10.64] ;  /* 0x000000140a2d1981 */ /* 0x000f22000c1e1100 */
[----:B------:R-:W-:-:S03]  /*29770*/  ISETP.GT.AND P4, PT, R9, 0xa, PT ;  /* 0x0000000a0900780c */ /* 0x000fc60003f84270 */
        /* <DEDUP_REMOVED lines=18> */
[----:B------:R-:W-:-:S03]  /*298a0*/  ISETP.GT.AND P3, PT, R9, 0xb, PT ;  /* 0x0000000b0900780c */ /* 0x000fc60003f64270 */
        /* <DEDUP_REMOVED lines=66> */
[----:B------:R-:W3:Y:S04]  /*29cd0*/  LDL R10, [R1+0x824] ;  /* 0x00082400010a7983 */ /* 0x000ee80000100800 */
[----:B------:R-:W3:Y:S01]  /*29ce0*/  LDL R11, [R1+0x828] ;  /* 0x00082800010b7983 */ /* 0x000ee20000100800 */
[----:B------:R-:W-:-:S03]  /*29cf0*/  PRMT R3, RZ, 0x7610, R3 ;  /* 0x00007610ff037816 */ /* 0x000fc60000000003 */
[----:B--2---:R-:W-:Y:S01]  /*29d00*/  STL [R1+0x1054], R4 ;  /* 0x0010540401007387 */ /* 0x004fe20000100800 */
[----:B---3--:R-:W-:-:S04]  /*29d10*/  @P3 LOP3.LUT R11, R11, R10, RZ, 0x3c, !PT ;  /* 0x0000000a0b0b3212 */ /* 0x008fc800078e3cff */
[----:B------:R-:W-:-:S04]  /*29d20*/  @P3 LOP3.LUT R10, R11, R10, RZ, 0x3c, !PT ;  /* 0x0000000a0b0a3212 */ /* 0x000fc800078e3cff */
[----:B------:R-:W-:-:S05]  /*29d30*/  @P3 LOP3.LUT R11, R11, R10, RZ, 0x3c, !PT ;  /* 0x0000000a0b0b3212 */ /* 0x000fca00078e3cff */
[----:B------:R0:W2:Y:S04]  /*29d40*/  @P3 LDG.E.U8 R3, desc[UR20][R10.64] ;  /* 0x000000140a033981 */ /* 0x0000a8000c1e1100 */
[----:B------:R-:W0:Y:S04]  /*29d50*/  LDL R10, [R1+0x82c] ;  /* 0x00082c00010a7983 */ /* 0x000e280000100800 */
[----:B------:R-:W0:Y:S01]  /*29d60*/  LDL R11, [R1+0x830] ;  /* 0x00083000010b7983 */ /* 0x000e220000100800 */
[----:B------:R-:W-:Y:S02]  /*29d70*/  ISETP.GT.AND P1, PT, R9, 0xf, PT ;  /* 0x0000000f0900780c */ /* 0x000fe40003f24270 */
[----:B------:R-:W-:-:S11]  /*29d80*/  PRMT R39, RZ, 0x7610, R39 ;  /* 0x00007610ff277816 */ /* 0x000fd60000000027 */
[----:B0-----:R-:W-:-:S04]  /*29d90*/  @P1 LOP3.LUT R11, R11, R10, RZ, 0x3c, !PT ;  /* 0x0000000a0b0b1212 */ /* 0x001fc800078e3cff */
[----:B------:R-:W-:-:S04]  /*29da0*/  @P1 LOP3.LUT R10, R11, R10, RZ, 0x3c, !PT ;  /* 0x0000000a0b0a1212 */ /* 0x000fc800078e3cff */
[----:B------:R-:W-:-:S05]  /*29db0*/  @P1 LOP3.LUT R11, R11, R10, RZ, 0x3c, !PT ;  /* 0x0000000a0b0b1212 */ /* 0x000fca00078e3cff */
[----:B------:R-:W3:Y:S04]  /*29dc0*/  @P1 LDG.E.U8 R39, desc[UR20][R10.64] ;  /* 0x000000140a271981 */ /* 0x000ee8000c1e1100 */
[----:B--2---:R-:W-:Y:S04]  /*29dd0*/  STL [R1+0x1058], R3 ;  /* 0x0010580301007387 */ /* 0x004fe80000100800 */
[----:B---3--:R0:W-:Y:S04]  /*29de0*/  STL [R1+0xec8], R39 ;  /* 0x000ec82701007387 */ /* 0x0081e80000100800 */
        /* <DEDUP_REMOVED lines=638> */
[----:B--2---:R0:W-:Y:S04]  /*2c5d0*/  STL [R1+0x90], R19 ;  /* 0x0000901301007387 */ /* 0x0041e80000100800 */
[----:B0-----:R-:W2:Y:S04]  /*2c5e0*/  LDL R19, [R1+0xa70] ;  /* 0x000a700001137983 */ /* 0x001ea80000100800 */
        /* <DEDUP_REMOVED lines=28> */
[----:B------:R-:W-:Y:S02]  /*2c7b0*/  ISETP.GT.AND P1, PT, R9, 0x33, PT ;  /* 0x000000330900780c */ /* 0x000fe40003f24270 */
[----:B------:R-:W-:Y:S01]  /*2c7c0*/  PRMT R17, RZ, 0x7610, R17 ;  /* 0x00007610ff117816 */ /* 0x000fe20000000011 */
[----:B--2---:R0:W-:Y:S04]  /*2c7d0*/  STL [R1+0x80], R53 ;  /* 0x0000803501007387 */ /* 0x0041e80000100800 */
[----:B0-----:R-:W2:Y:S04]  /*2c7e0*/  LDL.LU R53, [R1+0x10f4] ;  /* 0x0010f40001357983 */ /* 0x001ea80000300800 */
[----:B------:R-:W2:Y:S02]  /*2c7f0*/  LDL R11, [R1+0xa6c] ;  /* 0x000a6c00010b7983 */ /* 0x000ea40000100800 */
[----:B------:R-:W-:Y:S01]  /*2c800*/  @P1 IMAD.MOV.U32 R10, RZ, RZ, R19 ;  /* 0x000000ffff0a1224 */ /* 0x000fe200078e0013 */
[----:B------:R-:W-:Y:S01]  /*2c810*/  PRMT R55, RZ, 0x7610, R55 ;  /* 0x00007610ff377816 */ /* 0x000fe20000000037 */
[----:B------:R-:W3:Y:S04]  /*2c820*/  LDL R19, [R1+0xa94] ;  /* 0x000a940001137983 */ /* 0x000ee80000100800 */
[----:B--2---:R0:W2:Y:S04]  /*2c830*/  @P1 LDG.E.U8 R17, desc[UR20][R10.64] ;  /* 0x000000140a111981 */ /* 0x0040a8000c1e1100 */
[----:B------:R-:W0:Y:S04]  /*2c840*/  LDL R10, [R1+0xa74] ;  /* 0x000a7400010a7983 */ /* 0x000e280000100800 */
[----:B------:R-:W0:Y:S02]  /*2c850*/  LDL R11, [R1+0xa78] ;  /* 0x000a7800010b7983 */ /* 0x000e240000100800 */
        /* <DEDUP_REMOVED lines=10> */
[----:B------:R-:W-:-:S02]  /*2c900*/  ISETP.GT.AND P4, PT, R9, 0x34, PT ;  /* 0x000000340900780c */ /* 0x000fc40003f84270 */
[----:B------:R-:W-:-:S11]  /*2c910*/  PRMT R57, RZ, 0x7610, R57 ;  /* 0x00007610ff397816 */ /* 0x000fd60000000039 */
        /* <DEDUP_REMOVED lines=20> */
[----:B------:R0:W3:Y:S01]  /*2ca60*/  @P3 LDG.E.U8 R0, desc[UR20][R10.64] ;  /* 0x000000140a003981 */ /* 0x0000e2000c1e1100 */
[----:B------:R-:W-:-:S03]  /*2ca70*/  PRMT R8, RZ, 0x7610, R8 ;  /* 0x00007610ff087816 */ /* 0x000fc60000000008 */
[----:B--2---:R-:W-:Y:S01]  /*2ca80*/  STL [R1+0x109c], R7 ;  /* 0x00109c0701007387 */ /* 0x004fe20000100800 */
[----:B0-----:R-:W-:Y:S02]  /*2ca90*/  @P3 IMAD.MOV.U32 R10, RZ, RZ, R17 ;  /* 0x000000ffff0a3224 */ /* 0x001fe400078e0011 */
[----:B------:R-:W-:-:S05]  /*2caa0*/  @P3 IMAD.MOV.U32 R11, RZ, RZ, R19 ;  /* 0x000000ffff0b3224 */ /* 0x000fca00078e0013 */
[----:B------:R0:W2:Y:S04]  /*2cab0*/  @P3 LDG.E.U8 R8, desc[UR20][R10.64] ;  /* 0x000000140a083981 */ /* 0x0000a8000c1e1100 */
[----:B---3--:R-:W-:Y:S04]  /*2cac0*/  STL [R1+0x1070], R0 ;  /* 0x0010700001007387 */ /* 0x008fe80000100800 */
[----:B------:R-:W0:Y:S04]  /*2cad0*/  LDL R10, [R1+0xa9c] ;  /* 0x000a9c00010a7983 */ /* 0x000e280000100800 */
[----:B------:R-:W0:Y:S01]  /*2cae0*/  LDL R11, [R1+0xaa0] ;  /* 0x000aa000010b7983 */ /* 0x000e220000100800 */
[----:B------:R-:W-:-:S02]  /*2caf0*/  ISETP.GT.AND P1, PT, R9, 0x36, PT ;  /* 0x000000360900780c */ /* 0x000fc40003f24270 */
[----:B------:R-:W-:Y:S01]  /*2cb00*/  PRMT R59, RZ, 0x7610, R59 ;  /* 0x00007610ff3b7816 */ /* 0x000fe2000000003b */
[----:B------:R-:W3:Y:S04]  /*2cb10*/  LDL R17, [R1+0xab8] ;  /* 0x000ab80001117983 */ /* 0x000ee80000100800 */
[----:B------:R-:W2:Y:S06]  /*2cb20*/  LDL R19, [R1+0xac0] ;  /* 0x000ac00001137983 */ /* 0x000eac0000100800 */
        /* <DEDUP_REMOVED lines=9> */
[----:B----4-:R-:W-:-:S02]  /*2cbc0*/  PRMT R45, RZ, 0x7610, R45 ;  /* 0x00007610ff2d7816 */ /* 0x010fc4000000002d */
[----:B---3--:R-:W-:-:S04]  /*2cbd0*/  @P1 LOP3.LUT R11, R11, R10, RZ, 0x3c, !PT ;  /* 0x0000000a0b0b1212 */ /* 0x008fc800078e3cff */
[----:B------:R-:W-:-:S04]  /*2cbe0*/  @P1 LOP3.LUT R10, R11, R10, RZ, 0x3c, !PT ;  /* 0x0000000a0b0a1212 */ /* 0x000fc800078e3cff */
[----:B------:R-:W-:-:S05]  /*2cbf0*/  @P1 LOP3.LUT R11, R11, R10, RZ, 0x3c, !PT ;  /* 0x0000000a0b0b1212 */ /* 0x000fca00078e3cff */
[----:B------:R0:W3:Y:S04]  /*2cc00*/  @P1 LDG.E.U8 R45, desc[UR20][R10.64] ;  /* 0x000000140a2d1981 */ /* 0x0000e8000c1e1100 */
[----:B------:R-:W0:Y:S04]  /*2cc10*/  LDL R10, [R1+0xaac] ;  /* 0x000aac00010a7983 */ /* 0x000e280000100800 */
[----:B------:R-:W0:Y:S01]  /*2cc20*/  LDL R11, [R1+0xab0] ;  /* 0x000ab000010b7983 */ /* 0x000e220000100800 */
[----:B------:R-:W-:Y:S02]  /*2cc30*/  ISETP.GT.AND P4, PT, R9, 0x37, PT ;  /* 0x000000370900780c */ /* 0x000fe40003f84270 */
[----:B------:R-:W-:-:S11]  /*2cc40*/  PRMT R61, RZ, 0x7610, R61 ;  /* 0x00007610ff3d7816 */ /* 0x000fd6000000003d */
[----:B0-----:R-:W-:-:S04]  /*2cc50*/  @P4 LOP3.LUT R11, R11, R10, RZ, 0x3c, !PT ;  /* 0x0000000a0b0b4212 */ /* 0x001fc800078e3cff */
[----:B------:R-:W-:-:S04]  /*2cc60*/  @P4 LOP3.LUT R10, R11, R10, RZ, 0x3c, !PT ;  /* 0x0000000a0b0a4212 */ /* 0x000fc800078e3cff */
[----:B------:R-:W-:-:S05]  /*2cc70*/  @P4 LOP3.LUT R11, R11, R10, RZ, 0x3c, !PT ;  /* 0x0000000a0b0b4212 */ /* 0x000fca00078e3cff */
[----:B------:R-:W4:Y:S04]  /*2cc80*/  @P4 LDG.E.U8 R61, desc[UR20][R10.64] ;  /* 0x000000140a3d4981 */ /* 0x000f28000c1e1100 */
[----:B---3--:R0:W-:Y:S04]  /*2cc90*/  STL [R1+0x294], R45 ;  /* 0x0002942d01007387 */ /* 0x0081e80000100800 */
[----:B0-----:R-:W3:Y:S04]  /*2cca0*/  LDL R45, [R1+0xac8] ;  /* 0x000ac800012d7983 */ /* 0x001ee80000100800 */
[----:B----4-:R0:W-:Y:S04]  /*2ccb0*/  STL [R1+0x28c], R61 ;  /* 0x00028c3d01007387 */ /* 0x0101e80000100800 */
[----:B0-----:R-:W4:Y:S04]  /*2ccc0*/  LDL.LU R61, [R1+0x10e4] ;  /* 0x0010e400013d7983 */ /* 0x001f280000300800 */
[----:B------:R-:W2:Y:S01]  /*2ccd0*/  LDL R11, [R1+0xab4] ;  /* 0x000ab400010b7983 */ /* 0x000ea20000100800 */
[----:B------:R-:W-:Y:S01]  /*2cce0*/  PRMT R14, RZ, 0x7610, R14 ;  /* 0x00007610ff0e7816 */ /* 0x000fe2000000000e */
[----:B------:R-:W-:Y:S01]  /*2ccf0*/  @P4 IMAD.MOV.U32 R10, RZ, RZ, R17 ;  /* 0x000000ffff0a4224 */ /* 0x000fe200078e0011 */
[----:B------:R-:W-:Y:S01]  /*2cd00*/  ISETP.GT.AND P3, PT, R9, 0x38, PT ;  /* 0x000000380900780c */ /* 0x000fe20003f64270 */
[----:B------:R-:W3:Y:S01]  /*2cd10*/  LDL R17, [R1+0xad4] ;  /* 0x000ad40001117983 */ /* 0x000ee20000100800 */
[----:B------:R-:W-:-:S03]  /*2cd20*/  PRMT R13, RZ, 0x7610, R13 ;  /* 0x00007610ff0d7816 */ /* 0x000fc6000000000d */
[----:B--2---:R0:W2:Y:S04]  /*2cd30*/  @P4 LDG.E.U8 R14, desc[UR20][R10.64] ;  /* 0x000000140a0e4981 */ /* 0x0040a8000c1e1100 */
[----:B------:R-:W3:Y:S04]  /*2cd40*/  LDL R11, [R1+0xabc] ;  /* 0x000abc00010b7983 */ /* 0x000ee80000100800 */
[----:B0-----:R-:W-:Y:S01]  /*2cd50*/  @P3 IMAD.MOV.U32 R10, RZ, RZ, R19 ;  /* 0x000000ffff0a3224 */ /* 0x001fe200078e0013 */
[----:B--2---:R0:W-:Y:S01]  /*2cd60*/  STL [R1+0x288], R14 ;  /* 0x0002880e01007387 */ /* 0x0041e20000100800 */
[----:B------:R-:W-:-:S03]  /*2cd70*/  PRMT R40, RZ, 0x7610, R40 ;  /* 0x00007610ff287816 */ /* 0x000fc60000000028 */
[----:B------:R-:W2:Y:S04]  /*2cd80*/  LDL R19, [R1+0xadc] ;  /* 0x000adc0001137983 */ /* 0x000ea80000100800 */
[----:B---3--:R1:W3:Y:S04]  /*2cd90*/  @P3 LDG.E.U8 R13, desc[UR20][R10.64] ;  /* 0x000000140a0d3981 */ /* 0x0082e8000c1e1100 */
[----:B0-----:R-:W2:Y:S04]  /*2cda0*/  LDL R14, [R1+0xad8] ;  /* 0x000ad800010e7983 */ /* 0x001ea80000100800 */
[----:B------:R-:W2:Y:S01]  /*2cdb0*/  LDL R11, [R1+0xac4] ;  /* 0x000ac400010b7983 */ /* 0x000ea20000100800 */
[----:B-1----:R-:W-:Y:S01]  /*2cdc0*/  @P3 IMAD.MOV.U32 R10, RZ, RZ, R45 ;  /* 0x000000ffff0a3224 */ /* 0x002fe200078e002d */
[----:B------:R-:W-:-:S02]  /*2cdd0*/  ISETP.GT.AND P1, PT, R9, 0x39, PT ;  /* 0x000000390900780c */ /* 0x000fc40003f24270 */
[----:B---3--:R0:W-:Y:S01]  /*2cde0*/  STL [R1+0x64], R13 ;  /* 0x0000640d01007387 */ /* 0x0081e20000100800 */
[----:B------:R-:W-:Y:S02]  /*2cdf0*/  PRMT R63, RZ, 0x7610, R63 ;  /* 0x00007610ff3f7816 */ /* 0x000fe4000000003f */
[----:B------:R-:W-:Y:S01]  /*2ce00*/  ISETP.GT.AND P4, PT, R9, 0x3a, PT ;  /* 0x0000003a0900780c */ /* 0x000fe20003f84270 */
[----:B------:R-:W3:Y:S04]  /*2ce10*/  LDL R45, [R1+0xae4] ;  /* 0x000ae400012d7983 */ /* 0x000ee80000100800 */
[----:B--2---:R1:W2:Y:S04]  /*2ce20*/  @P3 LDG.E.U8 R40, desc[UR20][R10.64] ;  /* 0x000000140a283981 */ /* 0x0042a8000c1e1100 */
[----:B0-----:R-:W2:Y:S04]  /*2ce30*/  LDL R13, [R1+0xae0] ;  /* 0x000ae000010d7983 */ /* 0x001ea80000100800 */
[----:B------:R-:W1:Y:S04]  /*2ce40*/  LDL R10, [R1+0xacc] ;  /* 0x000acc00010a7983 */ /* 0x000e680000100800 */
[----:B------:R-:W1:Y:S01]  /*2ce50*/  LDL R11, [R1+0xad0] ;  /* 0x000ad000010b7983 */ /* 0x000e620000100800 */
[----:B------:R-:W-:-:S02]  /*2ce60*/  PRMT R47, RZ, 0x7610, R47 ;  /* 0x00007610ff2f7816 */ /* 0x000fc4000000002f */
[----:B------:R-:W-:Y:S02]  /*2ce70*/  PRMT R46, RZ, 0x7610, R46 ;  /* 0x00007610ff2e7816 */ /* 0x000fe4000000002e */
[----:B-1----:R-:W-:-:S04]  /*2ce80*/  @P1 LOP3.LUT R11, R11, R10, RZ, 0x3c, !PT ;  /* 0x0000000a0b0b1212 */ /* 0x002fc800078e3cff */
[----:B------:R-:W-:-:S04]  /*2ce90*/  @P1 LOP3.LUT R10, R11, R10, RZ, 0x3c, !PT ;  /* 0x0000000a0b0a1212 */ /* 0x000fc800078e3cff */
[----:B------:R-:W-:-:S05]  /*2cea0*/  @P1 LOP3.LUT R11, R11, R10, RZ, 0x3c, !PT ;  /* 0x0000000a0b0b1212 */ /* 0x000fca00078e3cff */
[----:B------:R0:W4:Y:S02]  /*2ceb0*/  @P1 LDG.E.U8 R63, desc[UR20][R10.64] ;  /* 0x000000140a3f1981 */ /* 0x000124000c1e1100 */
[----:B0-----:R-:W-:Y:S02]  /*2cec0*/  @P1 IMAD.MOV.U32 R10, RZ, RZ, R14 ;  /* 0x000000ffff0a1224 */ /* 0x001fe400078e000e */
[----:B------:R-:W-:-:S05]  /*2ced0*/  @P1 IMAD.MOV.U32 R11, RZ, RZ, R17 ;  /* 0x000000ffff0b1224 */ /* 0x000fca00078e0011 */
[----:B------:R2:W4:Y:S02]  /*2cee0*/  @P1 LDG.E.U8 R47, desc[UR20][R10.64] ;  /* 0x000000140a2f1981 */ /* 0x000524000c1e1100 */
[----:B--2---:R-:W-:Y:S02]  /*2cef0*/  @P4 IMAD.MOV.U32 R10, RZ, RZ, R13 ;  /* 0x000000ffff0a4224 */ /* 0x004fe400078e000d */
[----:B------:R-:W-:Y:S01]  /*2cf00*/  @P4 IMAD.MOV.U32 R11, RZ, RZ, R19 ;  /* 0x000000ffff0b4224 */ /* 0x000fe200078e0013 */
[----:B------:R0:W-:Y:S04]  /*2cf10*/  STL [R1+0x60], R40 ;  /* 0x0000602801007387 */ /* 0x0001e80000100800 */
[----:B------:R3:W2:Y:S04]  /*2cf20*/  @P4 LDG.E.U8 R46, desc[UR20][R10.64] ;  /* 0x000000140a2e4981 */ /* 0x0006a8000c1e1100 */
[----:B0-----:R-:W2:Y:S01]  /*2cf30*/  LDL R40, [R1+0xae8] ;  /* 0x000ae80001287983 */ /* 0x001ea20000100800 */
[----:B------:R-:W-:Y:S01]  /*2cf40*/  PRMT R24, RZ, 0x7610, R24 ;  /* 0x00007610ff187816 */ /* 0x000fe20000000018 */
[----:B---3--:R-:W-:-:S02]  /*2cf50*/  @P4 IMAD.MOV.U32 R11, RZ, RZ, R45 ;  /* 0x000000ffff0b4224 */ /* 0x008fc400078e002d */
[----:B----4-:R0:W-:Y:S04]  /*2cf60*/  STL [R1+0x5c], R63 ;  /* 0x00005c3f01007387 */ /* 0x0101e80000100800 */
[----:B0-----:R-:W3:Y:S04]  /*2cf70*/  LDL.LU R63, [R1+0x10e0] ;  /* 0x0010e000013f7983 */ /* 0x001ee80000300800 */
[----:B------:R-:W4:Y:S04]  /*2cf80*/  LDL R17, [R1+0xaec] ;  /* 0x000aec0001117983 */ /* 0x000f280000100800 */
[----:B------:R-:W3:Y:S04]  /*2cf90*/  LDL R14, [R1+0xaf0] ;  /* 0x000af000010e7983 */ /* 0x000ee80000100800 */
[----:B------:R-:W3:Y:S04]  /*2cfa0*/  LDL R19, [R1+0xaf4] ;  /* 0x000af40001137983 */ /* 0x000ee80000100800 */
[----:B------:R-:W3:Y:S04]  /*2cfb0*/  LDL R13, [R1+0xaf8] ;  /* 0x000af800010d7983 */ /* 0x000ee80000100800 */
[----:B--2---:R0:W-:Y:S04]  /*2cfc0*/  STL [R1+0x54], R46 ;  /* 0x0000542e01007387 */ /* 0x0041e80000100800 */
[----:B------:R-:W2:Y:S01]  /*2cfd0*/  LDL R45, [R1+0xb00] ;  /* 0x000b0000012d7983 */ /* 0x000ea20000100800 */
[----:B------:R-:W-:Y:S01]  /*2cfe0*/  @P4 IMAD.MOV.U32 R10, RZ, RZ, R40 ;  /* 0x000000ffff0a4224 */ /* 0x000fe200078e0028 */
[----:B------:R-:W-:-:S02]  /*2cff0*/  ISETP.GT.AND P3, PT, R9, 0x3b, PT ;  /* 0x0000003b0900780c */ /* 0x000fc40003f64270 */
[----:B------:R-:W2:Y:S04]  /*2d000*/  LDL R40, [R1+0xb04] ;  /* 0x000b040001287983 */ /* 0x000ea80000100800 */
[----:B0-----:R-:W2:Y:S04]  /*2d010*/  LDL R46, [R1+0xafc] ;  /* 0x000afc00012e7983 */ /* 0x001ea80000100800 */
[----:B------:R4:W2:Y:S01]  /*2d020*/  @P4 LDG.E.U8 R24, desc[UR20][R10.64] ;  /* 0x000000140a184981 */ /* 0x0008a2000c1e1100 */
[----:B------:R-:W-:Y:S02]  /*2d030*/  ISETP.GT.AND P1, PT, R9, 0x3c, PT ;  /* 0x0000003c0900780c */ /* 0x000fe40003f24270 */
[----:B------:R-:W-:-:S02]  /*2d040*/  PRMT R8, RZ, 0x7610, R8 ;  /* 0x00007610ff087816 */ /* 0x000fc40000000008 */
[----:B------:R-:W-:Y:S02]  /*2d050*/  PRMT R7, RZ, 0x7610, R7 ;  /* 0x00007610ff077816 */ /* 0x000fe40000000007 */
[----:B------:R-:W-:Y:S01]  /*2d060*/  PRMT R44, RZ, 0x7610, R44 ;  /* 0x00007610ff2c7816 */ /* 0x000fe2000000002c */
[----:B----4-:R-:W-:Y:S02]  /*2d070*/  @P3 IMAD.MOV.U32 R11, RZ, RZ, R17 ;  /* 0x000000ffff0b3224 */ /* 0x010fe400078e0011 */
[----:B---3--:R-:W-:-:S05]  /*2d080*/  @P3 IMAD.MOV.U32 R10, RZ, RZ, R14 ;  /* 0x000000ffff0a3224 */ /* 0x008fca00078e000e */
[----:B------:R0:W3:Y:S02]  /*2d090*/  @P3 LDG.E.U8 R8, desc[UR20][R10.64] ;  /* 0x000000140a083981 */ /* 0x0000e4000c1e1100 */
[----:B0-----:R-:W-:Y:S02]  /*2d0a0*/  @P3 IMAD.MOV.U32 R10, RZ, RZ, R13 ;  /* 0x000000ffff0a3224 */ /* 0x001fe400078e000d */
[----:B------:R-:W-:-:S05]  /*2d0b0*/  @P3 IMAD.MOV.U32 R11, RZ, RZ, R19 ;  /* 0x000000ffff0b3224 */ /* 0x000fca00078e0013 */
[----:B------:R2:W4:Y:S02]  /*2d0c0*/  @P3 LDG.E.U8 R7, desc[UR20][R10.64] ;  /* 0x000000140a073981 */ /* 0x000524000c1e1100 */
[----:B--2---:R-:W-:Y:S02]  /*2d0d0*/  @P1 IMAD.MOV.U32 R10, RZ, RZ, R45 ;  /* 0x000000ffff0a1224 */ /* 0x004fe400078e002d */
[----:B------:R-:W-:Y:S01]  /*2d0e0*/  @P1 IMAD.MOV.U32 R11, RZ, RZ, R46 ;  /* 0x000000ffff0b1224 */ /* 0x000fe200078e002e */
[----:B------:R0:W-:Y:S04]  /*2d0f0*/  STL [R1+0x50], R24 ;  /* 0x0000501801007387 */ /* 0x0001e80000100800 */
[----:B------:R1:W2:Y:S04]  /*2d100*/  @P1 LDG.E.U8 R44, desc[UR20][R10.64] ;  /* 0x000000140a2c1981 */ /* 0x0002a8000c1e1100 */
[----:B------:R-:W2:Y:S04]  /*2d110*/  LDL R17, [R1+0xb0c] ;  /* 0x000b0c0001117983 */ /* 0x000ea80000100800 */
[----:B0-----:R-:W2:Y:S04]  /*2d120*/  LDL R24, [R1+0xb08] ;  /* 0x000b080001187983 */ /* 0x001ea80000100800 */
[----:B------:R-:W2:Y:S01]  /*2d130*/  LDL R14, [R1+0xb10] ;  /* 0x000b1000010e7983 */ /* 0x000ea20000100800 */
[----:B------:R-:W-:Y:S01]  /*2d140*/  ISETP.GT.AND P4, PT, R9, 0x3d, PT ;  /* 0x0000003d0900780c */ /* 0x000fe20003f84270 */
[----:B-1----:R-:W-:Y:S01]  /*2d150*/  @P1 IMAD.MOV.U32 R11, RZ, RZ, R40 ;  /* 0x000000ffff0b1224 */ /* 0x002fe200078e0028 */
[----:B------:R-:W-:-:S02]  /*2d160*/  PRMT R21, RZ, 0x7610, R21 ;  /* 0x00007610ff157816 */ /* 0x000fc40000000015 */
[----:B------:R-:W-:Y:S01]  /*2d170*/  PRMT R2, RZ, 0x7610, R2 ;  /* 0x00007610ff027816 */ /* 0x000fe20000000002 */
[----:B---3--:R-:W-:Y:S04]  /*2d180*/  STL [R1+0x10ac], R8 ;  /* 0x0010ac0801007387 */ /* 0x008fe80000100800 */
[----:B------:R-:W3:Y:S04]  /*2d190*/  LDL R19, [R1+0xb14] ;  /* 0x000b140001137983 */ /* 0x000ee80000100800 */
[----:B------:R-:W3:Y:S04]  /*2d1a0*/  LDL R13, [R1+0xb18] ;  /* 0x000b1800010d7983 */ /* 0x000ee80000100800 */
[----:B----4-:R-:W-:Y:S04]  /*2d1b0*/  STL [R1+0x10b0], R7 ;  /* 0x0010b00701007387 */ /* 0x010fe80000100800 */
[----:B------:R-:W-:Y:S04]  /*2d1c0*/  STL [R1+0x58], R47 ;  /* 0x0000582f01007387 */ /* 0x000fe80000100800 */
[----:B--2---:R0:W-:Y:S04]  /*2d1d0*/  STL [R1+0x44], R44 ;  /* 0x0000442c01007387 */ /* 0x0041e80000100800 */
[----:B------:R-:W2:Y:S04]  /*2d1e0*/  LDL R40, [R1+0xb20] ;  /* 0x000b200001287983 */ /* 0x000ea80000100800 */
[----:B0-----:R-:W4:Y:S01]  /*2d1f0*/  LDL R44, [R1+0xb1c] ;  /* 0x000b1c00012c7983 */ /* 0x001f220000100800 */
[----:B------:R-:W-:-:S05]  /*2d200*/  @P1 IMAD.MOV.U32 R10, RZ, RZ, R24 ;  /* 0x000000ffff0a1224 */ /* 0x000fca00078e0018 */
[----:B------:R0:W4:Y:S02]  /*2d210*/  @P1 LDG.E.U8 R21, desc[UR20][R10.64] ;  /* 0x000000140a151981 */ /* 0x000124000c1e1100 */
[----:B0-----:R-:W-:Y:S02]  /*2d220*/  @P4 IMAD.MOV.U32 R10, RZ, RZ, R14 ;  /* 0x000000ffff0a4224 */ /* 0x001fe400078e000e */
[----:B------:R-:W-:Y:S01]  /*2d230*/  @P4 IMAD.MOV.U32 R11, RZ, RZ, R17 ;  /* 0x000000ffff0b4224 */ /* 0x000fe200078e0011 */
[----:B------:R-:W-:Y:S01]  /*2d240*/  ISETP.GT.AND P3, PT, R9, 0x3e, PT ;  /* 0x0000003e0900780c */ /* 0x000fe20003f64270 */
[----:B------:R-:W4:Y:S04]  /*2d250*/  LDL R17, [R1+0xb24] ;  /* 0x000b240001117983 */ /* 0x000f280000100800 */
[----:B------:R3:W4:Y:S01]  /*2d260*/  @P4 LDG.E.U8 R2, desc[UR20][R10.64] ;  /* 0x000000140a024981 */ /* 0x000722000c1e1100 */
[----:B------:R-:W-:-:S02]  /*2d270*/  PRMT R3, RZ, 0x7610, R3 ;  /* 0x00007610ff037816 */ /* 0x000fc40000000003 */
[----:B------:R-:W-:Y:S01]  /*2d280*/  PRMT R39, RZ, 0x7610, R39 ;  /* 0x00007610ff277816 */ /* 0x000fe20000000027 */
[----:B------:R-:W4:Y:S01]  /*2d290*/  LDL R14, [R1+0xb28] ;  /* 0x000b2800010e7983 */ /* 0x000f220000100800 */
[----:B---3--:R-:W-:Y:S02]  /*2d2a0*/  @P4 IMAD.MOV.U32 R11, RZ, RZ, R19 ;  /* 0x000000ffff0b4224 */ /* 0x008fe400078e0013 */
[----:B------:R-:W-:-:S05]  /*2d2b0*/  @P4 IMAD.MOV.U32 R10, RZ, RZ, R13 ;  /* 0x000000ffff0a4224 */ /* 0x000fca00078e000d */
[----:B------:R2:W3:Y:S02]  /*2d2c0*/  @P4 LDG.E.U8 R3, desc[UR20][R10.64] ;  /* 0x000000140a034981 */ /* 0x0004e4000c1e1100 */
[----:B--2---:R-:W-:Y:S02]  /*2d2d0*/  @P3 IMAD.MOV.U32 R10, RZ, RZ, R40 ;  /* 0x000000ffff0a3224 */ /* 0x004fe400078e0028 */
[----:B----4-:R-:W-:-:S05]  /*2d2e0*/  @P3 IMAD.MOV.U32 R11, RZ, RZ, R44 ;  /* 0x000000ffff0b3224 */ /* 0x010fca00078e002c */
[----:B------:R0:W2:Y:S04]  /*2d2f0*/  @P3 LDG.E.U8 R39, desc[UR20][R10.64] ;  /* 0x000000140a273981 */ /* 0x0000a8000c1e1100 */
[----:B------:R-:W-:Y:S04]  /*2d300*/  STL [R1+0x1078], R2 ;  /* 0x0010780201007387 */ /* 0x000fe80000100800 */
[----:B------:R-:W4:Y:S04]  /*2d310*/  LDL R24, [R1+0xb2c] ;  /* 0x000b2c0001187983 */ /* 0x000f280000100800 */
[----:B------:R1:W-:Y:S04]  /*2d320*/  STL [R1+0x40], R21 ;  /* 0x0000401501007387 */ /* 0x0003e80000100800 */
[----:B------:R-:W4:Y:S04]  /*2d330*/  LDL R19, [R1+0xb34] ;  /* 0x000b340001137983 */ /* 0x000f280000100800 */
[----:B------:R-:W4:Y:S04]  /*2d340*/  LDL R13, [R1+0xb38] ;  /* 0x000b3800010d7983 */ /* 0x000f280000100800 */
[----:B-1----:R-:W4:Y:S01]  /*2d350*/  LDL R21, [R1+0xb30] ;  /* 0x000b300001157983 */ /* 0x002f220000100800 */
[----:B------:R-:W-:Y:S01]  /*2d360*/  ISETP.GT.AND P1, PT, R9, 0x3f, PT ;  /* 0x0000003f0900780c */ /* 0x000fe20003f24270 */
[----:B0-----:R-:W-:Y:S01]  /*2d370*/  @P3 IMAD.MOV.U32 R10, RZ, RZ, R14 ;  /* 0x000000ffff0a3224 */ /* 0x001fe200078e000e */
[----:B------:R-:W-:Y:S01]  /*2d380*/  PRMT R43, RZ, 0x7610, R43 ;  /* 0x00007610ff2b7816 */ /* 0x000fe2000000002b */
[----:B------:R-:W-:-:S05]  /*2d390*/  @P3 IMAD.MOV.U32 R11, RZ, RZ, R17 ;  /* 0x000000ffff0b3224 */ /* 0x000fca00078e0011 */
[----:B------:R4:W4:Y:S04]  /*2d3a0*/  @P3 LDG.E.U8 R43, desc[UR20][R10.64] ;  /* 0x000000140a2b3981 */ /* 0x000928000c1e1100 */
[----:B---3--:R-:W-:Y:S04]  /*2d3b0*/  STL [R1+0x107c], R3 ;  /* 0x00107c0301007387 */ /* 0x008fe80000100800 */
[----:B------:R-:W3:Y:S04]  /*2d3c0*/  LDL R40, [R1+0xb3c] ;  /* 0x000b3c0001287983 */ /* 0x000ee80000100800 */
[----:B--2---:R0:W-:Y:S04]  /*2d3d0*/  STL [R1+0x284], R39 ;  /* 0x0002842701007387 */ /* 0x0041e80000100800 */
[----:B------:R-:W2:Y:S04]  /*2d3e0*/  LDL R17, [R1+0xb44] ;  /* 0x000b440001117983 */ /* 0x000ea80000100800 */
[----:B------:R-:W2:Y:S04]  /*2d3f0*/  LDL R14, [R1+0xb48] ;  /* 0x000b4800010e7983 */ /* 0x000ea80000100800 */
[----:B0-----:R-:W2:Y:S01]  /*2d400*/  LDL R39, [R1+0xb40] ;  /* 0x000b400001277983 */ /* 0x001ea20000100800 */
[----:B----4-:R-:W-:-:S03]  /*2d410*/  @P1 IMAD.MOV.U32 R11, RZ, RZ, R24 ;  /* 0x000000ffff0b1224 */ /* 0x010fc600078e0018 */
[----:B------:R-:W4:Y:S01]  /*2d420*/  LDL R24, [R1+0xb4c] ;  /* 0x000b4c0001187983 */ /* 0x000f220000100800 */
[----:B------:R-:W-:-:S03]  /*2d430*/  @P1 IMAD.MOV.U32 R10, RZ, RZ, R21 ;  /* 0x000000ffff0a1224 */ /* 0x000fc600078e0015 */
[----:B------:R-:W4:Y:S01]  /*2d440*/  LDL R21, [R1+0xb50] ;  /* 0x000b500001157983 */ /* 0x000f220000100800 */
[----:B------:R-:W-:Y:S02]  /*2d450*/  ISETP.GT.AND P4, PT, R9, 0x40, PT ;  /* 0x000000400900780c */ /* 0x000fe40003f84270 */
[----:B------:R-:W-:Y:S02]  /*2d460*/  PRMT R42, RZ, 0x7610, R42 ;  /* 0x00007610ff2a7816 */ /* 0x000fe4000000002a */
[----:B------:R-:W-:-:S04]  /*2d470*/  PRMT R41, RZ, 0x7610, R41 ;  /* 0x00007610ff297816 */ /* 0x000fc80000000029 */
[----:B------:R0:W4:Y:S01]  /*2d480*/  @P1 LDG.E.U8 R42, desc[UR20][R10.64] ;  /* 0x000000140a2a1981 */ /* 0x000122000c1e1100 */
[----:B------:R-:W-:Y:S02]  /*2d490*/  ISETP.GT.AND P3, PT, R9, 0x41, PT ;  /* 0x000000410900780c */ /* 0x000fe40003f64270 */
[----:B------:R-:W-:Y:S01]  /*2d4a0*/  PRMT R38, RZ, 0x7610, R38 ;  /* 0x00007610ff267816 */ /* 0x000fe20000000026 */
[----:B0-----:R-:W-:Y:S02]  /*2d4b0*/  @P1 IMAD.MOV.U32 R10, RZ, RZ, R13 ;  /* 0x000000ffff0a1224 */ /* 0x001fe400078e000d */
[----:B------:R-:W-:Y:S01]  /*2d4c0*/  @P1 IMAD.MOV.U32 R11, RZ, RZ, R19 ;  /* 0x000000ffff0b1224 */ /* 0x000fe200078e0013 */
[----:B------:R-:W-:Y:S01]  /*2d4d0*/  PRMT R37, RZ, 0x7610, R37 ;  /* 0x00007610ff257816 */ /* 0x000fe20000000025 */
[----:B------:R-:W4:Y:S04]  /*2d4e0*/  LDL R19, [R1+0xb54] ;  /* 0x000b540001137983 */ /* 0x000f280000100800 */
[----:B------:R3:W4:Y:S01]  /*2d4f0*/  @P1 LDG.E.U8 R41, desc[UR20][R10.64] ;  /* 0x000000140a291981 */ /* 0x000722000c1e1100 */
[----:B------:R-:W-:-:S03]  /*2d500*/  PRMT R35, RZ, 0x7610, R35 ;  /* 0x00007610ff237816 */ /* 0x000fc60000000023 */
[----:B------:R-:W4:Y:S01]  /*2d510*/  LDL R13, [R1+0xb58] ;  /* 0x000b5800010d7983 */ /* 0x000f220000100800 */
[----:B---3--:R-:W-:Y:S02]  /*2d520*/  @P4 IMAD.MOV.U32 R11, RZ, RZ, R40 ;  /* 0x000000ffff0b4224 */ /* 0x008fe400078e0028 */
[----:B--2---:R-:W-:-:S05]  /*2d530*/  @P4 IMAD.MOV.U32 R10, RZ, RZ, R39 ;  /* 0x000000ffff0a4224 */ /* 0x004fca00078e0027 */
[----:B------:R0:W2:Y:S02]  /*2d540*/  @P4 LDG.E.U8 R38, desc[UR20][R10.64] ;  /* 0x000000140a264981 */ /* 0x0000a4000c1e1100 */
[----:B0-----:R-:W-:Y:S02]  /*2d550*/  @P4 IMAD.MOV.U32 R10, RZ, RZ, R14 ;  /* 0x000000ffff0a4224 */ /* 0x001fe400078e000e */
[----:B------:R-:W-:Y:S01]  /*2d560*/  @P4 IMAD.MOV.U32 R11, RZ, RZ, R17 ;  /* 0x000000ffff0b4224 */ /* 0x000fe200078e0011 */
[----:B------:R-:W3:Y:S04]  /*2d570*/  LDL R14, [R1+0xb60] ;  /* 0x000b6000010e7983 */ /* 0x000ee80000100800 */
[----:B------:R4:W2:Y:S04]  /*2d580*/  @P4 LDG.E.U8 R37, desc[UR20][R10.64] ;  /* 0x000000140a254981 */ /* 0x0008a8000c1e1100 */
[----:B------:R-:W3:Y:S01]  /*2d590*/  LDL R17, [R1+0xb5c] ;  /* 0x000b5c0001117983 */ /* 0x000ee20000100800 */
[----:B----4-:R-:W-:-:S02]  /*2d5a0*/  @P3 IMAD.MOV.U32 R10, RZ, RZ, R21 ;  /* 0x000000ffff0a3224 */ /* 0x010fc400078e0015 */
[----:B------:R-:W-:Y:S01]  /*2d5b0*/  @P3 IMAD.MOV.U32 R11, RZ, RZ, R24 ;  /* 0x000000ffff0b3224 */ /* 0x000fe200078e0018 */
[----:B------:R-:W4:Y:S04]  /*2d5c0*/  LDL R21, [R1+0xb68] ;  /* 0x000b680001157983 */ /* 0x000f280000100800 */
[----:B------:R0:W3:Y:S04]  /*2d5d0*/  @P3 LDG.E.U8 R35, desc[UR20][R10.64] ;  /* 0x000000140a233981 */ /* 0x0000e8000c1e1100 */
[----:B------:R-:W4:Y:S01]  /*2d5e0*/  LDL R24, [R1+0xb64] ;  /* 0x000b640001187983 */ /* 0x000f220000100800 */
[----:B------:R-:W-:Y:S01]  /*2d5f0*/  PRMT R8, RZ, 0x7610, R8 ;  /* 0x00007610ff087816 */ /* 0x000fe20000000008 */
[----:B0-----:R-:W-:-:S02]  /*2d600*/  @P3 IMAD.MOV.U32 R11, RZ, RZ, R19 ;  /* 0x000000ffff0b3224 */ /* 0x001fc400078e0013 */
[----:B------:R-:W-:-:S05]  /*2d610*/  @P3 IMAD.MOV.U32 R10, RZ, RZ, R13 ;  /* 0x000000ffff0a3224 */ /* 0x000fca00078e000d */
[----:B------:R0:W4:Y:S04]  /*2d620*/  @P3 LDG.E.U8 R8, desc[UR20][R10.64] ;  /* 0x000000140a083981 */ /* 0x000128000c1e1100 */
[----:B--2---:R1:W-:Y:S04]  /*2d630*/  STL [R1+0x30], R37 ;  /* 0x0000302501007387 */ /* 0x0043e80000100800 */
[----:B-1----:R-:W2:Y:S04]  /*2d640*/  LDL R37, [R1+0xb6c] ;  /* 0x000b6c0001257983 */ /* 0x002ea80000100800 */
[----:B---3--:R1:W-:Y:S04]  /*2d650*/  STL [R1+0x2c], R35 ;  /* 0x00002c2301007387 */ /* 0x0083e80000100800 */
[----:B------:R-:W-:Y:S01]  /*2d660*/  STL [R1+0x280], R43 ;  /* 0x0002802b01007387 */ /* 0x000fe20000100800 */
[----:B------:R-:W-:-:S02]  /*2d670*/  ISETP.GT.AND P1, PT, R9, 0x42, PT ;  /* 0x000000420900780c */ /* 0x000fc40003f24270 */
[----:B------:R-:W-:Y:S01]  /*2d680*/  ISETP.GT.AND P4, PT, R9, 0x43, PT ;  /* 0x000000430900780c */ /* 0x000fe20003f84270 */
[----:B------:R-:W3:Y:S04]  /*2d690*/  LDL R19, [R1+0xb74] ;  /* 0x000b740001137983 */ /* 0x000ee80000100800 */
[----:B-1----:R-:W3:Y:S01]  /*2d6a0*/  LDL R35, [R1+0xb70] ;  /* 0x000b700001237983 */ /* 0x002ee20000100800 */
[----:B------:R-:W-:Y:S02]  /*2d6b0*/  PRMT R7, RZ, 0x7610, R7 ;  /* 0x00007610ff077816 */ /* 0x000fe40000000007 */
[----:B------:R-:W-:Y:S01]  /*2d6c0*/  PRMT R3, RZ, 0x7610, R3 ;  /* 0x00007610ff037816 */ /* 0x000fe20000000003 */
[----:B------:R-:W3:Y:S02]  /*2d6d0*/  LDL R13, [R1+0xb78] ;  /* 0x000b7800010d7983 */ /* 0x000ee40000100800 */
[----:B0-----:R-:W-:-:S02]  /*2d6e0*/  @P1 IMAD.MOV.U32 R10, RZ, RZ, R14 ;  /* 0x000000ffff0a1224 */ /* 0x001fc400078e000e */
[----:B------:R-:W-:-:S05]  /*2d6f0*/  @P1 IMAD.MOV.U32 R11, RZ, RZ, R17 ;  /* 0x000000ffff0b1224 */ /* 0x000fca00078e0011 */
[----:B------:R4:W3:Y:S01]  /*2d700*/  @P1 LDG.E.U8 R7, desc[UR20][R10.64] ;  /* 0x000000140a071981 */ /* 0x0008e2000c1e1100 */
[----:B------:R-:W-:Y:S01]  /*2d710*/  PRMT R2, RZ, 0x7610, R2 ;  /* 0x00007610ff027816 */ /* 0x000fe20000000002 */
[----:B----4-:R-:W-:Y:S02]  /*2d720*/  @P1 IMAD.MOV.U32 R10, RZ, RZ, R21 ;  /* 0x000000ffff0a1224 */ /* 0x010fe400078e0015 */
[----:B------:R-:W-:-:S05]  /*2d730*/  @P1 IMAD.MOV.U32 R11, RZ, RZ, R24 ;  /* 0x000000ffff0b1224 */ /* 0x000fca00078e0018 */
[----:B------:R2:W4:Y:S04]  /*2d740*/  @P1 LDG.E.U8 R3, desc[UR20][R10.64] ;  /* 0x000000140a031981 */ /* 0x000528000c1e1100 */
[----:B------:R-:W-:Y:S04]  /*2d750*/  STL [R1+0x10cc], R8 ;  /* 0x0010cc0801007387 */ /* 0x000fe80000100800 */
[----:B------:R-:W-:Y:S04]  /*2d760*/  STL [R1+0x27c], R42 ;  /* 0x00027c2a01007387 */ /* 0x000fe80000100800 */
[----:B------:R-:W4:Y:S04]  /*2d770*/  LDL R17, [R1+0xb7c] ;  /* 0x000b7c0001117983 */ /* 0x000f280000100800 */
[----:B------:R-:W4:Y:S01]  /*2d780*/  LDL R14, [R1+0xb80] ;  /* 0x000b8000010e7983 */ /* 0x000f220000100800 */
[----:B--2---:R-:W-:-:S02]  /*2d790*/  @P4 IMAD.MOV.U32 R11, RZ, RZ, R37 ;  /* 0x000000ffff0b4224 */ /* 0x004fc400078e0025 */
[----:B---3--:R-:W-:-:S05]  /*2d7a0*/  @P4 IMAD.MOV.U32 R10, RZ, RZ, R35 ;  /* 0x000000ffff0a4224 */ /* 0x008fca00078e0023 */
[----:B------:R0:W2:Y:S01]  /*2d7b0*/  @P4 LDG.E.U8 R2, desc[UR20][R10.64] ;  /* 0x000000140a024981 */ /* 0x0000a2000c1e1100 */
[----:B------:R-:W-:-:S03]  /*2d7c0*/  ISETP.GT.AND P3, PT, R9, 0x44, PT ;  /* 0x000000440900780c */ /* 0x000fc60003f64270 */
[----:B------:R-:W-:Y:S04]  /*2d7d0*/  STL [R1+0x278], R41 ;  /* 0x0002782901007387 */ /* 0x000fe80000100800 */
[----:B------:R-:W-:Y:S04]  /*2d7e0*/  STL [R1+0x10b8], R7 ;  /* 0x0010b80701007387 */ /* 0x000fe80000100800 */
[----:B------:R-:W-:Y:S04]  /*2d7f0*/  STL [R1+0x34], R38 ;  /* 0x0000342601007387 */ /* 0x000fe80000100800 */
[----:B------:R-:W3:Y:S04]  /*2d800*/  LDL R24, [R1+0xb84] ;  /* 0x000b840001187983 */ /* 0x000ee80000100800 */
[----:B------:R-:W3:Y:S01]  /*2d810*/  LDL R21, [R1+0xb88] ;  /* 0x000b880001157983 */ /* 0x000ee20000100800 */
[----:B------:R-:W-:Y:S01]  /*2d820*/  PRMT R0, RZ, 0x7610, R0 ;  /* 0x00007610ff007816 */ /* 0x000fe20000000000 */
[----:B0-----:R-:W-:-:S02]  /*2d830*/  @P4 IMAD.MOV.U32 R10, RZ, RZ, R13 ;  /* 0x000000ffff0a4224 */ /* 0x001fc400078e000d */
[----:B------:R-:W-:Y:S01]  /*2d840*/  @P4 IMAD.MOV.U32 R11, RZ, RZ, R19 ;  /* 0x000000ffff0b4224 */ /* 0x000fe200078e0013 */
[----:B----4-:R-:W-:Y:S01]  /*2d850*/  STL [R1+0x10bc], R3 ;  /* 0x0010bc0301007387 */ /* 0x010fe20000100800 */
[----:B------:R-:W-:-:S03]  /*2d860*/  PRMT R34, RZ, 0x7610, R34 ;  /* 0x00007610ff227816 */ /* 0x000fc60000000022 */
[----:B------:R0:W4:Y:S02]  /*2d870*/  @P4 LDG.E.U8 R0, desc[UR20][R10.64] ;  /* 0x000000140a004981 */ /* 0x000124000c1e1100 */
[----:B0-----:R-:W-:Y:S02]  /*2d880*/  @P3 IMAD.MOV.U32 R11, RZ, RZ, R17 ;  /* 0x000000ffff0b3224 */ /* 0x001fe400078e0011 */
[----:B------:R-:W-:-:S05]  /*2d890*/  @P3 IMAD.MOV.U32 R10, RZ, RZ, R14 ;  /* 0x000000ffff0a3224 */ /* 0x000fca00078e000e */
[----:B------:R3:W4:Y:S04]  /*2d8a0*/  @P3 LDG.E.U8 R34, desc[UR20][R10.64] ;  /* 0x000000140a223981 */ /* 0x000728000c1e1100 */
[----:B--2---:R-:W-:Y:S04]  /*2d8b0*/  STL [R1+0x10b4], R2 ;  /* 0x0010b40201007387 */ /* 0x004fe80000100800 */
[----:B------:R-:W2:Y:S04]  /*2d8c0*/  LDL R19, [R1+0xb8c] ;  /* 0x000b8c0001137983 */ /* 0x000ea80000100800 */
[----:B------:R-:W2:Y:S01]  /*2d8d0*/  LDL R13, [R1+0xb90] ;  /* 0x000b9000010d7983 */ /* 0x000ea20000100800 */
[----:B------:R-:W-:-:S02]  /*2d8e0*/  ISETP.GT.AND P1, PT, R9, 0x45, PT ;  /* 0x000000450900780c */ /* 0x000fc40003f24270 */
[----:B------:R-:W-:Y:S01]  /*2d8f0*/  PRMT R36, RZ, 0x7610, R36 ;  /* 0x00007610ff247816 */ /* 0x000fe20000000024 */
[----:B---3--:R-:W-:Y:S02]  /*2d900*/  @P3 IMAD.MOV.U32 R11, RZ, RZ, R24 ;  /* 0x000000ffff0b3224 */ /* 0x008fe400078e0018 */
[----:B------:R-:W-:Y:S01]  /*2d910*/  @P3 IMAD.MOV.U32 R10, RZ, RZ, R21 ;  /* 0x000000ffff0a3224 */ /* 0x000fe200078e0015 */
[----:B------:R-:W-:-:S04]  /*2d920*/  PRMT R4, RZ, 0x7610, R4 ;  /* 0x00007610ff047816 */ /* 0x000fc80000000004 */
[----:B------:R2:W3:Y:S04]  /*2d930*/  @P3 LDG.E.U8 R36, desc[UR20][R10.64] ;  /* 0x000000140a243981 */ /* 0x0004e8000c1e1100 */
[----:B----4-:R-:W-:Y:S04]  /*2d940*/  STL [R1+0x10c0], R0 ;  /* 0x0010c00001007387 */ /* 0x010fe80000100800 */
[----:B------:R-:W4:Y:S04]  /*2d950*/  LDL R17, [R1+0xb94] ;  /* 0x000b940001117983 */ /* 0x000f280000100800 */
[----:B------:R-:W3:Y:S04]  /*2d960*/  LDL R14, [R1+0xb98] ;  /* 0x000b9800010e7983 */ /* 0x000ee80000100800 */
[----:B------:R-:W3:Y:S04]  /*2d970*/  LDL R35, [R1+0xb9c] ;  /* 0x000b9c0001237983 */ /* 0x000ee80000100800 */
[----:B------:R0:W-:Y:S04]  /*2d980*/  STL [R1+0x14], R34 ;  /* 0x0000142201007387 */ /* 0x0001e80000100800 */
[----:B------:R-:W3:Y:S04]  /*2d990*/  LDL R24, [R1+0xba4] ;  /* 0x000ba40001187983 */ /* 0x000ee80000100800 */
[----:B------:R-:W3:Y:S04]  /*2d9a0*/  LDL R21, [R1+0xba8] ;  /* 0x000ba80001157983 */ /* 0x000ee80000100800 */
[----:B0-----:R-:W3:Y:S01]  /*2d9b0*/  LDL R34, [R1+0xba0] ;  /* 0x000ba00001227983 */ /* 0x001ee20000100800 */
[----:B--2---:R-:W-:-:S02]  /*2d9c0*/  @P1 IMAD.MOV.U32 R11, RZ, RZ, R19 ;  /* 0x000000ffff0b1224 */ /* 0x004fc400078e0013 */
[----:B------:R-:W-:Y:S01]  /*2d9d0*/  @P1 IMAD.MOV.U32 R10, RZ, RZ, R13 ;  /* 0x000000ffff0a1224 */ /* 0x000fe200078e000d */
[----:B------:R-:W-:Y:S01]  /*2d9e0*/  ISETP.GT.AND P4, PT, R9, 0x46, PT ;  /* 0x000000460900780c */ /* 0x000fe20003f84270 */
[----:B------:R-:W2:Y:S04]  /*2d9f0*/  LDL R13, [R1+0xbb0] ;  /* 0x000bb000010d7983 */ /* 0x000ea80000100800 */
[----:B------:R4:W2:Y:S01]  /*2da00*/  @P1 LDG.E.U8 R4, desc[UR20][R10.64] ;  /* 0x000000140a041981 */ /* 0x0008a2000c1e1100 */
[----:B------:R-:W-:Y:S02]  /*2da10*/  PRMT R5, RZ, 0x7610, R5 ;  /* 0x00007610ff057816 */ /* 0x000fe40000000005 */
[----:B------:R-:W-:Y:S01]  /*2da20*/  PRMT R28, RZ, 0x7610, R28 ;  /* 0x00007610ff1c7816 */ /* 0x000fe2000000001c */
[----:B----4-:R-:W-:-:S02]  /*2da30*/  @P1 IMAD.MOV.U32 R11, RZ, RZ, R17 ;  /* 0x000000ffff0b1224 */ /* 0x010fc400078e0011 */
[----:B---3--:R-:W-:-:S05]  /*2da40*/  @P1 IMAD.MOV.U32 R10, RZ, RZ, R14 ;  /* 0x000000ffff0a1224 */ /* 0x008fca00078e000e */
[----:B------:R0:W3:Y:S02]  /*2da50*/  @P1 LDG.E.U8 R5, desc[UR20][R10.64] ;  /* 0x000000140a051981 */ /* 0x0000e4000c1e1100 */
[----:B0-----:R-:W-:Y:S02]  /*2da60*/  @P4 IMAD.MOV.U32 R11, RZ, RZ, R35 ;  /* 0x000000ffff0b4224 */ /* 0x001fe400078e0023 */
[----:B------:R-:W-:-:S05]  /*2da70*/  @P4 IMAD.MOV.U32 R10, RZ, RZ, R34 ;  /* 0x000000ffff0a4224 */ /* 0x000fca00078e0022 */
[----:B------:R0:W4:Y:S04]  /*2da80*/  @P4 LDG.E.U8 R28, desc[UR20][R10.64] ;  /* 0x000000140a1c4981 */ /* 0x000128000c1e1100 */
[----:B--2---:R-:W-:Y:S04]  /*2da90*/  STL [R1+0x1080], R4 ;  /* 0x0010800401007387 */ /* 0x004fe80000100800 */
[----:B------:R-:W2:Y:S01]  /*2daa0*/  LDL R17, [R1+0xbac] ;  /* 0x000bac0001117983 */ /* 0x000ea20000100800 */
[----:B------:R-:W-:Y:S01]  /*2dab0*/  ISETP.GT.AND P3, PT, R9, 0x47, PT ;  /* 0x000000470900780c */ /* 0x000fe20003f64270 */
[----:B0-----:R-:W-:Y:S01]  /*2dac0*/  @P4 IMAD.MOV.U32 R10, RZ, RZ, R21 ;  /* 0x000000ffff0a4224 */ /* 0x001fe200078e0015 */
[----:B------:R-:W-:Y:S01]  /*2dad0*/  PRMT R27, RZ, 0x7610, R27 ;  /* 0x00007610ff1b7816 */ /* 0x000fe2000000001b */
[----:B------:R-:W-:Y:S01]  /*2dae0*/  @P4 IMAD.MOV.U32 R11, RZ, RZ, R24 ;  /* 0x000000ffff0b4224 */ /* 0x000fe200078e0018 */
[----:B------:R-:W-:Y:S01]  /*2daf0*/  PRMT R25, RZ, 0x7610, R25 ;  /* 0x00007610ff197816 */ /* 0x000fe20000000019 */
[----:B------:R-:W2:Y:S04]  /*2db00*/  LDL R19, [R1+0xbb4] ;  /* 0x000bb40001137983 */ /* 0x000ea80000100800 */
[----:B------:R0:W2:Y:S04]  /*2db10*/  @P4 LDG.E.U8 R27, desc[UR20][R10.64] ;  /* 0x000000140a1b4981 */ /* 0x0000a8000c1e1100 */
[----:B------:R-:W2:Y:S01]  /*2db20*/  LDL R14, [R1+0xbb8] ;  /* 0x000bb800010e7983 */ /* 0x000ea20000100800 */
[----:B0-----:R-:W-:-:S03]  /*2db30*/  @P3 IMAD.MOV.U32 R10, RZ, RZ, R13 ;  /* 0x000000ffff0a3224 */ /* 0x001fc600078e000d */
[----:B---3--:R-:W-:Y:S04]  /*2db40*/  STL [R1+0x1084], R5 ;  /* 0x0010840501007387 */ /* 0x008fe80000100800 */
[----:B----4-:R0:W-:Y:S04]  /*2db50*/  STL [R1+0x274], R28 ;  /* 0x0002741c01007387 */ /* 0x0101e80000100800 */
[----:B------:R-:W3:Y:S04]  /*2db60*/  LDL R21, [R1+0xbc0] ;  /* 0x000bc00001157983 */ /* 0x000ee80000100800 */
[----:B------:R-:W4:Y:S04]  /*2db70*/  LDL R24, [R1+0xbc8] ;  /* 0x000bc80001187983 */ /* 0x000f280000100800 */
[----:B0-----:R-:W4:Y:S01]  /*2db80*/  LDL R28, [R1+0xbbc] ;  /* 0x000bbc00011c7983 */ /* 0x001f220000100800 */
[----:B--2---:R-:W-:-:S05]  /*2db90*/  @P3 IMAD.MOV.U32 R11, RZ, RZ, R17 ;  /* 0x000000ffff0b3224 */ /* 0x004fca00078e0011 */
[----:B------:R0:W2:Y:S04]  /*2dba0*/  @P3 LDG.E.U8 R25, desc[UR20][R10.64] ;  /* 0x000000140a193981 */ /* 0x0000a8000c1e1100 */
[----:B------:R1:W-:Y:S01]  /*2dbb0*/  STL [R1+0x270], R27 ;  /* 0x0002701b01007387 */ /* 0x0003e20000100800 */
[----:B------:R-:W-:-:S03]  /*2dbc0*/  ISETP.GT.AND P1, PT, R9, 0x48, PT ;  /* 0x000000480900780c */ /* 0x000fc60003f24270 */
[----:B------:R-:W2:Y:S04]  /*2dbd0*/  LDL R17, [R1+0xbcc] ;  /* 0x000bcc0001117983 */ /* 0x000ea80000100800 */
[----:B------:R-:W2:Y:S04]  /*2dbe0*/  LDL R13, [R1+0xbd0] ;  /* 0x000bd000010d7983 */ /* 0x000ea80000100800 */
[----:B-1----:R-:W2:Y:S01]  /*2dbf0*/  LDL R27, [R1+0xbc4] ;  /* 0x000bc400011b7983 */ /* 0x002ea20000100800 */
[----:B------:R-:W-:Y:S01]  /*2dc00*/  PRMT R33, RZ, 0x7610, R33 ;  /* 0x00007610ff217816 */ /* 0x000fe20000000021 */
[----:B0-----:R-:W-:-:S02]  /*2dc10*/  @P3 IMAD.MOV.U32 R10, RZ, RZ, R14 ;  /* 0x000000ffff0a3224 */ /* 0x001fc400078e000e */
[----:B------:R-:W-:Y:S01]  /*2dc20*/  STL [R1+0x10], R36 ;  /* 0x0000102401007387 */ /* 0x000fe20000100800 */
[----:B------:R-:W-:-:S05]  /*2dc30*/  @P3 IMAD.MOV.U32 R11, RZ, RZ, R19 ;  /* 0x000000ffff0b3224 */ /* 0x000fca00078e0013 */
[----:B------:R3:W2:Y:S01]  /*2dc40*/  @P3 LDG.E.U8 R33, desc[UR20][R10.64] ;  /* 0x000000140a213981 */ /* 0x0006a2000c1e1100 */
[----:B------:R-:W-:Y:S01]  /*2dc50*/  PRMT R2, RZ, 0x7610, R2 ;  /* 0x00007610ff027816 */ /* 0x000fe20000000002 */
[----:B---3--:R-:W-:Y:S02]  /*2dc60*/  @P1 IMAD.MOV.U32 R10, RZ, RZ, R21 ;  /* 0x000000ffff0a1224 */ /* 0x008fe400078e0015 */
[----:B----4-:R-:W-:-:S05]  /*2dc70*/  @P1 IMAD.MOV.U32 R11, RZ, RZ, R28 ;  /* 0x000000ffff0b1224 */ /* 0x010fca00078e001c */
[----:B------:R0:W3:Y:S04]  /*2dc80*/  @P1 LDG.E.U8 R2, desc[UR20][R10.64] ;  /* 0x000000140a021981 */ /* 0x0000e8000c1e1100 */
[----:B--2---:R1:W-:Y:S04]  /*2dc90*/  STL [R1+0x26c], R25 ;  /* 0x00026c1901007387 */ /* 0x0043e80000100800 */
[----:B------:R-:W2:Y:S04]  /*2dca0*/  LDL R14, [R1+0xbd8] ;  /* 0x000bd800010e7983 */ /* 0x000ea80000100800 */
[----:B------:R-:W4:Y:S04]  /*2dcb0*/  LDL R19, [R1+0xbe0] ;  /* 0x000be00001137983 */ /* 0x000f280000100800 */
[----:B-1----:R-:W4:Y:S04]  /*2dcc0*/  LDL R25, [R1+0xbd4] ;  /* 0x000bd40001197983 */ /* 0x002f280000100800 */
[----:B------:R-:W4:Y:S01]  /*2dcd0*/  LDL R28, [R1+0xbdc] ;  /* 0x000bdc00011c7983 */ /* 0x000f220000100800 */
[C---:B------:R-:W-:Y:S01]  /*2dce0*/  ISETP.GT.AND P4, PT, R9.reuse, 0x49, PT ;  /* 0x000000490900780c */ /* 0x040fe20003f84270 */
[----:B0-----:R-:W-:Y:S01]  /*2dcf0*/  @P1 IMAD.MOV.U32 R10, RZ, RZ, R24 ;  /* 0x000000ffff0a1224 */ /* 0x001fe200078e0018 */
[----:B------:R-:W-:Y:S01]  /*2dd00*/  PRMT R0, RZ, 0x7610, R0 ;  /* 0x00007610ff007816 */ /* 0x000fe20000000000 */
[----:B------:R-:W-:Y:S01]  /*2dd10*/  @P1 IMAD.MOV.U32 R11, RZ, RZ, R27 ;  /* 0x000000ffff0b1224 */ /* 0x000fe200078e001b */
[----:B------:R-:W-:Y:S01]  /*2dd20*/  ISETP.GT.AND P3, PT, R9, 0x4a, PT ;  /* 0x0000004a0900780c */ /* 0x000fe20003f64270 */
[----:B------:R-:W4:Y:S01]  /*2dd30*/  LDL R21, [R1+0xbe8] ;  /* 0x000be80001157983 */ /* 0x000f220000100800 */
[----:B------:R-:W-:-:S03]  /*2dd40*/  PRMT R93, RZ, 0x7610, R93 ;  /* 0x00007610ff5d7816 */ /* 0x000fc6000000005d */
[----:B------:R0:W4:Y:S01]  /*2dd50*/  @P1 LDG.E.U8 R0, desc[UR20][R10.64] ;  /* 0x000000140a001981 */ /* 0x000122000c1e1100 */
[----:B------:R-:W-:-:S03]  /*2dd60*/  PRMT R92, RZ, 0x7610, R92 ;  /* 0x00007610ff5c7816 */ /* 0x000fc6000000005c */
[----:B0-----:R-:W-:Y:S02]  /*2dd70*/  @P4 IMAD.MOV.U32 R10, RZ, RZ, R13 ;  /* 0x000000ffff0a4224 */ /* 0x001fe400078e000d */
[----:B------:R-:W-:-:S05]  /*2dd80*/  @P4 IMAD.MOV.U32 R11, RZ, RZ, R17 ;  /* 0x000000ffff0b4224 */ /* 0x000fca00078e0011 */
[----:B------:R2:W4:Y:S01]  /*2dd90*/  @P4 LDG.E.U8 R93, desc[UR20][R10.64] ;  /* 0x000000140a5d4981 */ /* 0x000522000c1e1100 */
[----:B------:R-:W-:-:S03]  /*2dda0*/  PRMT R91, RZ, 0x7610, R91 ;  /* 0x00007610ff5b7816 */ /* 0x000fc6000000005b */
[----:B---3--:R-:W-:Y:S04]  /*2ddb0*/  STL [R1+0x10d4], R2 ;  /* 0x0010d40201007387 */ /* 0x008fe80000100800 */
[----:B------:R-:W3:Y:S01]  /*2ddc0*/  LDL R27, [R1+0xbe4] ;  /* 0x000be400011b7983 */ /* 0x000ee20000100800 */
[----:B--2---:R-:W-:Y:S02]  /*2ddd0*/  @P4 IMAD.MOV.U32 R10, RZ, RZ, R14 ;  /* 0x000000ffff0a4224 */ /* 0x004fe400078e000e */
[----:B----4-:R-:W-:-:S05]  /*2dde0*/  @P4 IMAD.MOV.U32 R11, RZ, RZ, R25 ;  /* 0x000000ffff0b4224 */ /* 0x010fca00078e0019 */
[----:B------:R0:W2:Y:S02]  /*2ddf0*/  @P4 LDG.E.U8 R92, desc[UR20][R10.64] ;  /* 0x000000140a5c4981 */ /* 0x0000a4000c1e1100 */
[----:B0-----:R-:W-:Y:S02]  /*2de00*/  @P3 IMAD.MOV.U32 R10, RZ, RZ, R19 ;  /* 0x000000ffff0a3224 */ /* 0x001fe400078e0013 */
[----:B------:R-:W-:-:S05]  /*2de10*/  @P3 IMAD.MOV.U32 R11, RZ, RZ, R28 ;  /* 0x000000ffff0b3224 */ /* 0x000fca00078e001c */
[----:B------:R0:W4:Y:S04]  /*2de20*/  @P3 LDG.E.U8 R91, desc[UR20][R10.64] ;  /* 0x000000140a5b3981 */ /* 0x000128000c1e1100 */
[----:B------:R-:W-:Y:S04]  /*2de30*/  STL [R1+0x10d8], R0 ;  /* 0x0010d80001007387 */ /* 0x000fe80000100800 */
[----:B------:R-:W2:Y:S04]  /*2de40*/  LDL R24, [R1+0xbec] ;  /* 0x000bec0001187983 */ /* 0x000ea80000100800 */
[----:B------:R-:W2:Y:S04]  /*2de50*/  LDL R17, [R1+0xbf0] ;  /* 0x000bf00001117983 */ /* 0x000ea80000100800 */
[----:B------:R-:W2:Y:S04]  /*2de60*/  LDL R13, [R1+0xbf8] ;  /* 0x000bf800010d7983 */ /* 0x000ea80000100800 */
[----:B------:R-:W-:Y:S04]  /*2de70*/  STL [R1+0x10d0], R93 ;  /* 0x0010d05d01007387 */ /* 0x000fe80000100800 */
[----:B------:R-:W2:Y:S04]  /*2de80*/  LDL R25, [R1+0xbf4] ;  /* 0x000bf40001197983 */ /* 0x000ea80000100800 */
[----:B------:R-:W2:Y:S04]  /*2de90*/  LDL R14, [R1+0xc00] ;  /* 0x000c0000010e7983 */ /* 0x000ea80000100800 */
[----:B------:R-:W2:Y:S04]  /*2dea0*/  LDL R19, [R1+0xbfc] ;  /* 0x000bfc0001137983 */ /* 0x000ea80000100800 */
[----:B------:R-:W2:Y:S04]  /*2deb0*/  LDL R28, [R1+0xc08] ;  /* 0x000c0800011c7983 */ /* 0x000ea80000100800 */
[----:B------:R1:W-:Y:S01]  /*2dec0*/  STL [R1+0x268], R33 ;  /* 0x0002682101007387 */ /* 0x0003e20000100800 */
[----:B------:R-:W-:Y:S01]  /*2ded0*/  PRMT R90, RZ, 0x7610, R90 ;  /* 0x00007610ff5a7816 */ /* 0x000fe2000000005a */
[----:B0-----:R-:W-:-:S02]  /*2dee0*/  @P3 IMAD.MOV.U32 R10, RZ, RZ, R21 ;  /* 0x000000ffff0a3224 */ /* 0x001fc400078e0015 */
[----:B---3--:R-:W-:-:S05]  /*2def0*/  @P3 IMAD.MOV.U32 R11, RZ, RZ, R27 ;  /* 0x000000ffff0b3224 */ /* 0x008fca00078e001b */
[----:B------:R2:W3:Y:S04]  /*2df00*/  @P3 LDG.E.U8 R90, desc[UR20][R10.64] ;  /* 0x000000140a5a3981 */ /* 0x0004e8000c1e1100 */
[----:B----4-:R-:W-:Y:S04]  /*2df10*/  STL [R1+0x10c4], R91 ;  /* 0x0010c45b01007387 */ /* 0x010fe80000100800 */
[----:B-1----:R-:W4:Y:S04]  /*2df20*/  LDL R33, [R1+0xc04] ;  /* 0x000c040001217983 */ /* 0x002f280000100800 */
[----:B------:R-:W4:Y:S04]  /*2df30*/  LDL R27, [R1+0xc0c] ;  /* 0x000c0c00011b7983 */ /* 0x000f280000100800 */
[----:B------:R-:W4:Y:S01]  /*2df40*/  LDL R21, [R1+0xc10] ;  /* 0x000c100001157983 */ /* 0x000f220000100800 */
[----:B------:R-:W-:-:S02]  /*2df50*/  ISETP.GT.AND P1, PT, R9, 0x4b, PT ;  /* 0x0000004b0900780c */ /* 0x000fc40003f24270 */
[----:B------:R-:W-:Y:S02]  /*2df60*/  ISETP.GT.AND P4, PT, R9, 0x4c, PT ;  /* 0x0000004c0900780c */ /* 0x000fe40003f84270 */
[----:B------:R-:W-:Y:S02]  /*2df70*/  PRMT R89, RZ, 0x7610, R89 ;  /* 0x00007610ff597816 */ /* 0x000fe40000000059 */
[----:B------:R-:W-:-:S07]  /*2df80*/  PRMT R88, RZ, 0x7610, R88 ;  /* 0x00007610ff587816 */ /* 0x000fce0000000058 */
[----:B--2---:R-:W-:Y:S02]  /*2df90*/  @P1 IMAD.MOV.U32 R10, RZ, RZ, R17 ;  /* 0x000000ffff0a1224 */ /* 0x004fe400078e0011 */
[----:B------:R-:W-:-:S05]  /*2dfa0*/  @P1 IMAD.MOV.U32 R11, RZ, RZ, R24 ;  /* 0x000000ffff0b1224 */ /* 0x000fca00078e0018 */
[----:B------:R0:W2:Y:S01]  /*2dfb0*/  @P1 LDG.E.U8 R89, desc[UR20][R10.64] ;  /* 0x000000140a591981 */ /* 0x0000a2000c1e1100 */
[----:B------:R-:W-:Y:S01]  /*2dfc0*/  PRMT R87, RZ, 0x7610, R87 ;  /* 0x00007610ff577816 */ /* 0x000fe20000000057 */
[----:B0-----:R-:W-:Y:S02]  /*2dfd0*/  @P1 IMAD.MOV.U32 R10, RZ, RZ, R13 ;  /* 0x000000ffff0a1224 */ /* 0x001fe400078e000d */
[----:B------:R-:W-:-:S05]  /*2dfe0*/  @P1 IMAD.MOV.U32 R11, RZ, RZ, R25 ;  /* 0x000000ffff0b1224 */ /* 0x000fca00078e0019 */
[----:B------:R0:W2:Y:S01]  /*2dff0*/  @P1 LDG.E.U8 R88, desc[UR20][R10.64] ;  /* 0x000000140a581981 */ /* 0x0000a2000c1e1100 */
[----:B------:R-:W-:Y:S01]  /*2e000*/  PRMT R86, RZ, 0x7610, R86 ;  /* 0x00007610ff567816 */ /* 0x000fe20000000056 */
[----:B0-----:R-:W-:Y:S02]  /*2e010*/  @P4 IMAD.MOV.U32 R10, RZ, RZ, R14 ;  /* 0x000000ffff0a4224 */ /* 0x001fe400078e000e */
[----:B------:R-:W-:-:S05]  /*2e020*/  @P4 IMAD.MOV.U32 R11, RZ, RZ, R19 ;  /* 0x000000ffff0b4224 */ /* 0x000fca00078e0013 */
[----:B------:R0:W2:Y:S02]  /*2e030*/  @P4 LDG.E.U8 R87, desc[UR20][R10.64] ;  /* 0x000000140a574981 */ /* 0x0000a4000c1e1100 */
[----:B0-----:R-:W-:Y:S02]  /*2e040*/  @P4 IMAD.MOV.U32 R10, RZ, RZ, R28 ;  /* 0x000000ffff0a4224 */ /* 0x001fe400078e001c */
[----:B---3--:R-:W-:Y:S01]  /*2e050*/  STL [R1+0x10c8], R90 ;  /* 0x0010c85a01007387 */ /* 0x008fe20000100800 */
[----:B------:R-:W-:-:S03]  /*2e060*/  ISETP.GT.AND P3, PT, R9, 0x4d, PT ;  /* 0x0000004d0900780c */ /* 0x000fc60003f64270 */
[----:B------:R-:W3:Y:S04]  /*2e070*/  LDL R24, [R1+0xc14] ;  /* 0x000c140001187983 */ /* 0x000ee80000100800 */
[----:B------:R-:W3:Y:S04]  /*2e080*/  LDL R17, [R1+0xc18] ;  /* 0x000c180001117983 */ /* 0x000ee80000100800 */
[----:B------:R-:W3:Y:S04]  /*2e090*/  LDL R25, [R1+0xc1c] ;  /* 0x000c1c0001197983 */ /* 0x000ee80000100800 */
[----:B------:R-:W3:Y:S01]  /*2e0a0*/  LDL R13, [R1+0xc20] ;  /* 0x000c2000010d7983 */ /* 0x000ee20000100800 */
[----:B------:R-:W-:-:S03]  /*2e0b0*/  PRMT R85, RZ, 0x7610, R85 ;  /* 0x00007610ff557816 */ /* 0x000fc60000000055 */
[----:B------:R-:W3:Y:S04]  /*2e0c0*/  LDL R19, [R1+0xc24] ;  /* 0x000c240001137983 */ /* 0x000ee80000100800 */
[----:B------:R-:W3:Y:S01]  /*2e0d0*/  LDL R14, [R1+0xc28] ;  /* 0x000c2800010e7983 */ /* 0x000ee20000100800 */
[----:B----4-:R-:W-:-:S05]  /*2e0e0*/  @P4 IMAD.MOV.U32 R11, RZ, RZ, R33 ;  /* 0x000000ffff0b4224 */ /* 0x010fca00078e0021 */
[----:B------:R0:W4:Y:S02]  /*2e0f0*/  @P4 LDG.E.U8 R86, desc[UR20][R10.64] ;  /* 0x000000140a564981 */ /* 0x000124000c1e1100 */
[----:B0-----:R-:W-:Y:S02]  /*2e100*/  @P3 IMAD.MOV.U32 R10, RZ, RZ, R21 ;  /* 0x000000ffff0a3224 */ /* 0x001fe400078e0015 */
[----:B------:R-:W-:-:S05]  /*2e110*/  @P3 IMAD.MOV.U32 R11, RZ, RZ, R27 ;  /* 0x000000ffff0b3224 */ /* 0x000fca00078e001b */
[----:B------:R3:W4:Y:S01]  /*2e120*/  @P3 LDG.E.U8 R85, desc[UR20][R10.64] ;  /* 0x000000140a553981 */ /* 0x000722000c1e1100 */
[----:B------:R-:W-:Y:S02]  /*2e130*/  ISETP.GT.AND P1, PT, R9, 0x4e, PT ;  /* 0x0000004e0900780c */ /* 0x000fe40003f24270 */
[----:B------:R-:W-:Y:S02]  /*2e140*/  PRMT R84, RZ, 0x7610, R84 ;  /* 0x00007610ff547816 */ /* 0x000fe40000000054 */
[----:B------:R-:W-:Y:S01]  /*2e150*/  PRMT R23, RZ, 0x7610, R23 ;  /* 0x00007610ff177816 */ /* 0x000fe20000000017 */
[----:B--2---:R-:W-:Y:S01]  /*2e160*/  STL [R1+0x1090], R87 ;  /* 0x0010905701007387 */ /* 0x004fe20000100800 */
[----:B---3--:R-:W-:Y:S02]  /*2e170*/  @P3 IMAD.MOV.U32 R11, RZ, RZ, R24 ;  /* 0x000000ffff0b3224 */ /* 0x008fe400078e0018 */
[----:B------:R-:W-:-:S05]  /*2e180*/  @P3 IMAD.MOV.U32 R10, RZ, RZ, R17 ;  /* 0x000000ffff0a3224 */ /* 0x000fca00078e0011 */
[----:B------:R0:W2:Y:S02]  /*2e190*/  @P3 LDG.E.U8 R84, desc[UR20][R10.64] ;  /* 0x000000140a543981 */ /* 0x0000a4000c1e1100 */
[----:B0-----:R-:W-:Y:S02]  /*2e1a0*/  @P1 IMAD.MOV.U32 R10, RZ, RZ, R13 ;  /* 0x000000ffff0a1224 */ /* 0x001fe400078e000d */
[----:B------:R-:W-:-:S05]  /*2e1b0*/  @P1 IMAD.MOV.U32 R11, RZ, RZ, R25 ;  /* 0x000000ffff0b1224 */ /* 0x000fca00078e0019 */
[----:B------:R0:W3:Y:S04]  /*2e1c0*/  @P1 LDG.E.U8 R23, desc[UR20][R10.64] ;  /* 0x000000140a171981 */ /* 0x0000e8000c1e1100 */
[----:B----4-:R-:W-:Y:S04]  /*2e1d0*/  STL [R1+0x1094], R86 ;  /* 0x0010945601007387 */ /* 0x010fe80000100800 */
[----:B------:R-:W4:Y:S04]  /*2e1e0*/  LDL R27, [R1+0xc2c] ;  /* 0x000c2c00011b7983 */ /* 0x000f280000100800 */
[----:B------:R-:W4:Y:S04]  /*2e1f0*/  LDL R21, [R1+0xc30] ;  /* 0x000c300001157983 */ /* 0x000f280000100800 */
[----:B------:R-:W-:Y:S04]  /*2e200*/  STL [R1+0x1088], R85 ;  /* 0x0010885501007387 */ /* 0x000fe80000100800 */
[----:B------:R-:W4:Y:S04]  /*2e210*/  LDL R24, [R1+0xc34] ;  /* 0x000c340001187983 */ /* 0x000f280000100800 */
[----:B------:R-:W4:Y:S01]  /*2e220*/  LDL R17, [R1+0xc38] ;  /* 0x000c380001117983 */ /* 0x000f220000100800 */
[----:B------:R-:W-:Y:S01]  /*2e230*/  ISETP.GT.AND P4, PT, R9, 0x4f, PT ;  /* 0x0000004f0900780c */ /* 0x000fe20003f84270 */
[----:B0-----:R-:W-:Y:S01]  /*2e240*/  @P1 IMAD.MOV.U32 R10, RZ, RZ, R14 ;  /* 0x000000ffff0a1224 */ /* 0x001fe200078e000e */
[----:B------:R-:W-:Y:S01]  /*2e250*/  PRMT R32, RZ, 0x7610, R32 ;  /* 0x00007610ff207816 */ /* 0x000fe20000000020 */
[----:B------:R-:W-:Y:S01]  /*2e260*/  @P1 IMAD.MOV.U32 R11, RZ, RZ, R19 ;  /* 0x000000ffff0b1224 */ /* 0x000fe200078e0013 */
[----:B------:R-:W-:-:S04]  /*2e270*/  PRMT R26, RZ, 0x7610, R26 ;  /* 0x00007610ff1a7816 */ /* 0x000fc8000000001a */
[----:B------:R4:W4:Y:S01]  /*2e280*/  @P1 LDG.E.U8 R32, desc[UR20][R10.64] ;  /* 0x000000140a201981 */ /* 0x000922000c1e1100 */
[----:B------:R-:W-:-:S03]  /*2e290*/  PRMT R31, RZ, 0x7610, R31 ;  /* 0x00007610ff1f7816 */ /* 0x000fc6000000001f */
[----:B--2---:R-:W-:Y:S04]  /*2e2a0*/  STL [R1+0x108c], R84 ;  /* 0x00108c5401007387 */ /* 0x004fe80000100800 */
[----:B------:R-:W2:Y:S04]  /*2e2b0*/  LDL R25, [R1+0xc3c] ;  /* 0x000c3c0001197983 */ /* 0x000ea80000100800 */
[----:B------:R-:W2:Y:S04]  /*2e2c0*/  LDL R13, [R1+0xc40] ;  /* 0x000c4000010d7983 */ /* 0x000ea80000100800 */
[----:B---3--:R0:W-:Y:S04]  /*2e2d0*/  STL [R1+0x264], R23 ;  /* 0x0002641701007387 */ /* 0x0081e80000100800 */
[----:B------:R-:W3:Y:S04]  /*2e2e0*/  LDL R14, [R1+0xc48] ;  /* 0x000c4800010e7983 */ /* 0x000ee80000100800 */
[----:B------:R-:W3:Y:S04]  /*2e2f0*/  LDL R19, [R1+0xc50] ;  /* 0x000c500001137983 */ /* 0x000ee80000100800 */
[----:B0-----:R-:W3:Y:S04]  /*2e300*/  LDL R23, [R1+0xc44] ;  /* 0x000c440001177983 */ /* 0x001ee80000100800 */
[----:B------:R-:W3:Y:S01]  /*2e310*/  LDL R28, [R1+0xc4c] ;  /* 0x000c4c00011c7983 */ /* 0x000ee20000100800 */
[----:B----4-:R-:W-:-:S03]  /*2e320*/  @P4 IMAD.MOV.U32 R11, RZ, RZ, R27 ;  /* 0x000000ffff0b4224 */ /* 0x010fc600078e001b */
[----:B------:R-:W4:Y:S01]  /*2e330*/  LDL R27, [R1+0xc54] ;  /* 0x000c5400011b7983 */ /* 0x000f220000100800 */
[----:B------:R-:W-:-:S03]  /*2e340*/  @P4 IMAD.MOV.U32 R10, RZ, RZ, R21 ;  /* 0x000000ffff0a4224 */ /* 0x000fc600078e0015 */
[----:B------:R-:W4:Y:S04]  /*2e350*/  LDL R21, [R1+0xc58] ;  /* 0x000c580001157983 */ /* 0x000f280000100800 */
[----:B------:R0:W4:Y:S02]  /*2e360*/  @P4 LDG.E.U8 R26, desc[UR20][R10.64] ;  /* 0x000000140a1a4981 */ /* 0x000124000c1e1100 */
[----:B0-----:R-:W-:Y:S02]  /*2e370*/  @P4 IMAD.MOV.U32 R11, RZ, RZ, R24 ;  /* 0x000000ffff0b4224 */ /* 0x001fe400078e0018 */
[----:B------:R-:W-:-:S05]  /*2e380*/  @P4 IMAD.MOV.U32 R10, RZ, RZ, R17 ;  /* 0x000000ffff0a4224 */ /* 0x000fca00078e0011 */
[----:B------:R2:W4:Y:S01]  /*2e390*/  @P4 LDG.E.U8 R31, desc[UR20][R10.64] ;  /* 0x000000140a1f4981 */ /* 0x000522000c1e1100 */
[C---:B------:R-:W-:Y:S02]  /*2e3a0*/  ISETP.GT.AND P3, PT, R9.reuse, 0x50, PT ;  /* 0x000000500900780c */ /* 0x040fe40003f64270 */
[----:B------:R-:W-:Y:S02]  /*2e3b0*/  ISETP.GT.AND P1, PT, R9, 0x51, PT ;  /* 0x000000510900780c */ /* 0x000fe40003f24270 */
[----:B------:R-:W-:Y:S02]  /*2e3c0*/  PRMT R83, RZ, 0x7610, R83 ;  /* 0x00007610ff537816 */ /* 0x000fe40000000053 */
[----:B------:R-:W-:Y:S02]  /*2e3d0*/  PRMT R82, RZ, 0x7610, R82 ;  /* 0x00007610ff527816 */ /* 0x000fe40000000052 */
[----:B------:R-:W-:-:S05]  /*2e3e0*/  PRMT R81, RZ, 0x7610, R81 ;  /* 0x00007610ff517816 */ /* 0x000fca0000000051 */
[----:B--2---:R-:W-:Y:S02]  /*2e3f0*/  @P3 IMAD.MOV.U32 R11, RZ, RZ, R25 ;  /* 0x000000ffff0b3224 */ /* 0x004fe400078e0019 */
[----:B------:R-:W-:-:S05]  /*2e400*/  @P3 IMAD.MOV.U32 R10, RZ, RZ, R13 ;  /* 0x000000ffff0a3224 */ /* 0x000fca00078e000d */
[----:B------:R3:W2:Y:S02]  /*2e410*/  @P3 LDG.E.U8 R83, desc[UR20][R10.64] ;  /* 0x000000140a533981 */ /* 0x0006a4000c1e1100 */
[----:B---3--:R-:W-:Y:S02]  /*2e420*/  @P3 IMAD.MOV.U32 R10, RZ, RZ, R14 ;  /* 0x000000ffff0a3224 */ /* 0x008fe400078e000e */
[----:B------:R-:W-:-:S05]  /*2e430*/  @P3 IMAD.MOV.U32 R11, RZ, RZ, R23 ;  /* 0x000000ffff0b3224 */ /* 0x000fca00078e0017 */
[----:B------:R0:W3:Y:S02]  /*2e440*/  @P3 LDG.E.U8 R82, desc[UR20][R10.64] ;  /* 0x000000140a523981 */ /* 0x0000e4000c1e1100 */
[----:B0-----:R-:W-:Y:S02]  /*2e450*/  @P1 IMAD.MOV.U32 R10, RZ, RZ, R19 ;  /* 0x000000ffff0a1224 */ /* 0x001fe400078e0013 */
[----:B------:R-:W-:-:S05]  /*2e460*/  @P1 IMAD.MOV.U32 R11, RZ, RZ, R28 ;  /* 0x000000ffff0b1224 */ /* 0x000fca00078e001c */
[----:B------:R0:W2:Y:S04]  /*2e470*/  @P1 LDG.E.U8 R81, desc[UR20][R10.64] ;  /* 0x000000140a511981 */ /* 0x0000a8000c1e1100 */
[----:B----4-:R1:W-:Y:S04]  /*2e480*/  STL [R1+0x25c], R26 ;  /* 0x00025c1a01007387 */ /* 0x0103e80000100800 */
[----:B------:R-:W4:Y:S04]  /*2e490*/  LDL R17, [R1+0xc60] ;  /* 0x000c600001117983 */ /* 0x000f280000100800 */
[----:B------:R-:W2:Y:S04]  /*2e4a0*/  LDL R24, [R1+0xc68] ;  /* 0x000c680001187983 */ /* 0x000ea80000100800 */
[----:B-1----:R-:W2:Y:S04]  /*2e4b0*/  LDL R26, [R1+0xc5c] ;  /* 0x000c5c00011a7983 */ /* 0x002ea80000100800 */
[----:B------:R-:W3:Y:S04]  /*2e4c0*/  LDL R25, [R1+0xc64] ;  /* 0x000c640001197983 */ /* 0x000ee80000100800 */
[----:B------:R-:W3:Y:S04]  /*2e4d0*/  LDL R13, [R1+0xc70] ;  /* 0x000c7000010d7983 */ /* 0x000ee80000100800 */
[----:B------:R-:W3:Y:S04]  /*2e4e0*/  LDL R23, [R1+0xc6c] ;  /* 0x000c6c0001177983 */ /* 0x000ee80000100800 */
[----:B------:R-:W3:Y:S04]  /*2e4f0*/  LDL R14, [R1+0xc78] ;  /* 0x000c7800010e7983 */ /* 0x000ee80000100800 */
[----:B------:R-:W3:Y:S04]  /*2e500*/  LDL R19, [R1+0xc74] ;  /* 0x000c740001137983 */ /* 0x000ee80000100800 */
[----:B------:R-:W3:Y:S04]  /*2e510*/  LDL R28, [R1+0xc80] ;  /* 0x000c8000011c7983 */ /* 0x000ee80000100800 */
[----:B------:R-:W-:Y:S04]  /*2e520*/  STL [R1+0x260], R32 ;  /* 0x0002602001007387 */ /* 0x000fe80000100800 */
[----:B------:R1:W-:Y:S01]  /*2e530*/  STL [R1+0x258], R31 ;  /* 0x0002581f01007387 */ /* 0x0003e20000100800 */
[----:B0-----:R-:W-:-:S02]  /*2e540*/  @P1 IMAD.MOV.U32 R10, RZ, RZ, R21 ;  /* 0x000000ffff0a1224 */ /* 0x001fc400078e0015 */
[----:B------:R-:W-:Y:S01]  /*2e550*/  @P1 IMAD.MOV.U32 R11, RZ, RZ, R27 ;  /* 0x000000ffff0b1224 */ /* 0x000fe200078e001b */
[----:B------:R-:W3:Y:S04]  /*2e560*/  LDL R21, [R1+0xc88] ;  /* 0x000c880001157983 */ /* 0x000ee80000100800 */
[----:B------:R-:W3:Y:S04]  /*2e570*/  LDL R27, [R1+0xc84] ;  /* 0x000c8400011b7983 */ /* 0x000ee80000100800 */
[----:B-1----:R-:W3:Y:S01]  /*2e580*/  LDL R31, [R1+0xc7c] ;  /* 0x000c7c00011f7983 */ /* 0x002ee20000100800 */
[----:B------:R-:W-:-:S02]  /*2e590*/  ISETP.GT.AND P4, PT, R9, 0x52, PT ;  /* 0x000000520900780c */ /* 0x000fc40003f84270 */
[----:B------:R-:W-:Y:S02]  /*2e5a0*/  PRMT R80, RZ, 0x7610, R80 ;  /* 0x00007610ff507816 */ /* 0x000fe40000000050 */
[C---:B------:R-:W-:Y:S02]  /*2e5b0*/  ISETP.GT.AND P3, PT, R9.reuse, 0x53, PT ;  /* 0x000000530900780c */ /* 0x040fe40003f64270 */
[----:B------:R-:W-:Y:S02]  /*2e5c0*/  PRMT R79, RZ, 0x7610, R79 ;  /* 0x00007610ff4f7816 */ /* 0x000fe4000000004f */
[----:B------:R4:W3:Y:S01]  /*2e5d0*/  @P1 LDG.E.U8 R80, desc[UR20][R10.64] ;  /* 0x000000140a501981 */ /* 0x0008e2000c1e1100 */
[----:B------:R-:W-:Y:S02]  /*2e5e0*/  PRMT R78, RZ, 0x7610, R78 ;  /* 0x00007610ff4e7816 */ /* 0x000fe4000000004e */
[----:B------:R-:W-:Y:S02]  /*2e5f0*/  ISETP.GT.AND P1, PT, R9, 0x54, PT ;  /* 0x000000540900780c */ /* 0x000fe40003f24270 */
[----:B------:R-:W-:-:S02]  /*2e600*/  PRMT R77, RZ, 0x7610, R77 ;  /* 0x00007610ff4d7816 */ /* 0x000fc4000000004d */
[----:B------:R-:W-:Y:S02]  /*2e610*/  PRMT R76, RZ, 0x7610, R76 ;  /* 0x00007610ff4c7816 */ /* 0x000fe4000000004c */
[----:B------:R-:W-:Y:S02]  /*2e620*/  PRMT R75, RZ, 0x7610, R75 ;  /* 0x00007610ff4b7816 */ /* 0x000fe4000000004b */
[----:B------:R-:W-:Y:S01]  /*2e630*/  PRMT R74, RZ, 0x7610, R74 ;  /* 0x00007610ff4a7816 */ /* 0x000fe2000000004a */
[----:B----4-:R-:W-:Y:S02]  /*2e640*/  @P4 IMAD.MOV.U32 R10, RZ, RZ, R17 ;  /* 0x000000ffff0a4224 */ /* 0x010fe400078e0011 */
[----:B------:R-:W4:Y:S01]  /*2e650*/  LDL R17, [R1+0xc90] ;  /* 0x000c900001117983 */ /* 0x000f220000100800 */
[----:B--2---:R-:W-:-:S03]  /*2e660*/  @P4 IMAD.MOV.U32 R11, RZ, RZ, R26 ;  /* 0x000000ffff0b4224 */ /* 0x004fc600078e001a */
[----:B------:R-:W2:Y:S04]  /*2e670*/  LDL R26, [R1+0xc8c] ;  /* 0x000c8c00011a7983 */ /* 0x000ea80000100800 */
[----:B------:R0:W2:Y:S02]  /*2e680*/  @P4 LDG.E.U8 R79, desc[UR20][R10.64] ;  /* 0x000000140a4f4981 */ /* 0x0000a4000c1e1100 */
[----:B0-----:R-:W-:Y:S02]  /*2e690*/  @P4 IMAD.MOV.U32 R10, RZ, RZ, R24 ;  /* 0x000000ffff0a4224 */ /* 0x001fe400078e0018 */
[----:B---3--:R-:W-:Y:S01]  /*2e6a0*/  @P4 IMAD.MOV.U32 R11, RZ, RZ, R25 ;  /* 0x000000ffff0b4224 */ /* 0x008fe200078e0019 */
[----:B------:R-:W3:Y:S04]  /*2e6b0*/  LDL R24, [R1+0xc98] ;  /* 0x000c980001187983 */ /* 0x000ee80000100800 */
[----:B------:R0:W3:Y:S04]  /*2e6c0*/  @P4 LDG.E.U8 R78, desc[UR20][R10.64] ;  /* 0x000000140a4e4981 */ /* 0x0000e8000c1e1100 */
[----:B------:R-:W3:Y:S01]  /*2e6d0*/  LDL R25, [R1+0xc94] ;  /* 0x000c940001197983 */ /* 0x000ee20000100800 */
[----:B0-----:R-:W-:-:S02]  /*2e6e0*/  @P3 IMAD.MOV.U32 R10, RZ, RZ, R13 ;  /* 0x000000ffff0a3224 */ /* 0x001fc400078e000d */
[----:B------:R-:W-:Y:S01]  /*2e6f0*/  @P3 IMAD.MOV.U32 R11, RZ, RZ, R23 ;  /* 0x000000ffff0b3224 */ /* 0x000fe200078e0017 */
[----:B------:R-:W3:Y:S04]  /*2e700*/  LDL R13, [R1+0xca0] ;  /* 0x000ca000010d7983 */ /* 0x000ee80000100800 */
[----:B------:R0:W3:Y:S04]  /*2e710*/  @P3 LDG.E.U8 R77, desc[UR20][R10.64] ;  /* 0x000000140a4d3981 */ /* 0x0000e8000c1e1100 */
[----:B------:R-:W3:Y:S01]  /*2e720*/  LDL R23, [R1+0xc9c] ;  /* 0x000c9c0001177983 */ /* 0x000ee20000100800 */
[----:B0-----:R-:W-:-:S02]  /*2e730*/  @P3 IMAD.MOV.U32 R10, RZ, RZ, R14 ;  /* 0x000000ffff0a3224 */ /* 0x001fc400078e000e */
[----:B------:R-:W-:Y:S01]  /*2e740*/  @P3 IMAD.MOV.U32 R11, RZ, RZ, R19 ;  /* 0x000000ffff0b3224 */ /* 0x000fe200078e0013 */
[----:B------:R-:W-:Y:S01]  /*2e750*/  ISETP.GT.AND P4, PT, R9, 0x55, PT ;  /* 0x000000550900780c */ /* 0x000fe20003f84270 */
[----:B------:R-:W3:Y:S04]  /*2e760*/  LDL R19, [R1+0xca4] ;  /* 0x000ca40001137983 */ /* 0x000ee80000100800 */
[----:B------:R0:W3:Y:S04]  /*2e770*/  @P3 LDG.E.U8 R76, desc[UR20][R10.64] ;  /* 0x000000140a4c3981 */ /* 0x0000e8000c1e1100 */
[----:B------:R-:W3:Y:S01]  /*2e780*/  LDL R14, [R1+0xca8] ;  /* 0x000ca800010e7983 */ /* 0x000ee20000100800 */
[----:B0-----:R-:W-:-:S02]  /*2e790*/  @P1 IMAD.MOV.U32 R10, RZ, RZ, R28 ;  /* 0x000000ffff0a1224 */ /* 0x001fc400078e001c */
[----:B------:R-:W-:-:S05]  /*2e7a0*/  @P1 IMAD.MOV.U32 R11, RZ, RZ, R31 ;  /* 0x000000ffff0b1224 */ /* 0x000fca00078e001f */
[----:B------:R0:W3:Y:S02]  /*2e7b0*/  @P1 LDG.E.U8 R75, desc[UR20][R10.64] ;  /* 0x000000140a4b1981 */ /* 0x0000e4000c1e1100 */
[----:B0-----:R-:W-:Y:S02]  /*2e7c0*/  @P1 IMAD.MOV.U32 R10, RZ, RZ, R21 ;  /* 0x000000ffff0a1224 */ /* 0x001fe400078e0015 */
[----:B------:R-:W-:-:S05]  /*2e7d0*/  @P1 IMAD.MOV.U32 R11, RZ, RZ, R27 ;  /* 0x000000ffff0b1224 */ /* 0x000fca00078e001b */
[----:B------:R4:W3:Y:S01]  /*2e7e0*/  @P1 LDG.E.U8 R74, desc[UR20][R10.64] ;  /* 0x000000140a4a1981 */ /* 0x0008e2000c1e1100 */
[----:B------:R-:W-:Y:S02]  /*2e7f0*/  PRMT R73, RZ, 0x7610, R73 ;  /* 0x00007610ff497816 */ /* 0x000fe40000000049 */
[----:B------:R-:W-:Y:S02]  /*2e800*/  ISETP.GT.AND P3, PT, R9, 0x56, PT ;  /* 0x000000560900780c */ /* 0x000fe40003f64270 */
[----:B------:R-:W-:Y:S02]  /*2e810*/  PRMT R72, RZ, 0x7610, R72 ;  /* 0x00007610ff487816 */ /* 0x000fe40000000048 */
[----:B------:R-:W-:Y:S01]  /*2e820*/  PRMT R22, RZ, 0x7610, R22 ;  /* 0x00007610ff167816 */ /* 0x000fe20000000016 */
[----:B----4-:R-:W-:Y:S02]  /*2e830*/  @P4 IMAD.MOV.U32 R10, RZ, RZ, R17 ;  /* 0x000000ffff0a4224 */ /* 0x010fe400078e0011 */
[----:B--2---:R-:W-:-:S05]  /*2e840*/  @P4 IMAD.MOV.U32 R11, RZ, RZ, R26 ;  /* 0x000000ffff0b4224 */ /* 0x004fca00078e001a */
[----:B------:R3:W2:Y:S02]  /*2e850*/  @P4 LDG.E.U8 R73, desc[UR20][R10.64] ;  /* 0x000000140a494981 */ /* 0x0006a4000c1e1100 */
[----:B---3--:R-:W-:Y:S02]  /*2e860*/  @P4 IMAD.MOV.U32 R10, RZ, RZ, R24 ;  /* 0x000000ffff0a4224 */ /* 0x008fe400078e0018 */
[----:B------:R-:W-:-:S05]  /*2e870*/  @P4 IMAD.MOV.U32 R11, RZ, RZ, R25 ;  /* 0x000000ffff0b4224 */ /* 0x000fca00078e0019 */
[----:B------:R0:W3:Y:S02]  /*2e880*/  @P4 LDG.E.U8 R72, desc[UR20][R10.64] ;  /* 0x000000140a484981 */ /* 0x0000e4000c1e1100 */
[----:B0-----:R-:W-:Y:S02]  /*2e890*/  @P3 IMAD.MOV.U32 R10, RZ, RZ, R13 ;  /* 0x000000ffff0a3224 */ /* 0x001fe400078e000d */
[----:B------:R-:W-:-:S05]  /*2e8a0*/  @P3 IMAD.MOV.U32 R11, RZ, RZ, R23 ;  /* 0x000000ffff0b3224 */ /* 0x000fca00078e0017 */
[----:B------:R0:W4:Y:S04]  /*2e8b0*/  @P3 LDG.E.U8 R22, desc[UR20][R10.64] ;  /* 0x000000140a163981 */ /* 0x000128000c1e1100 */
[----:B------:R-:W-:Y:S04]  /*2e8c0*/  STL [R1+0x1098], R75 ;  /* 0x0010984b01007387 */ /* 0x000fe80000100800 */
        /* <DEDUP_REMOVED lines=15> */
[----:B---3--:R-:W-:Y:S04]  /*2e9c0*/  STL [R1+0x10a8], R72 ;  /* 0x0010a84801007387 */ /* 0x008fe80000100800 */
[----:B------:R-:W3:Y:S04]  /*2e9d0*/  LDL R24, [R1+0xcc4] ;  /* 0x000cc40001187983 */ /* 0x000ee80000100800 */
[----:B------:R-:W3:Y:S04]  /*2e9e0*/  LDL R13, [R1+0xcc8] ;  /* 0x000cc800010d7983 */ /* 0x000ee80000100800 */
[----:B------:R-:W3:Y:S04]  /*2e9f0*/  LDL R23, [R1+0xccc] ;  /* 0x000ccc0001177983 */ /* 0x000ee80000100800 */
[----:B------:R-:W3:Y:S01]  /*2ea00*/  LDL R19, [R1+0xcd0] ;  /* 0x000cd00001137983 */ /* 0x000ee20000100800 */
[----:B----4-:R-:W-:-:S02]  /*2ea10*/  @P1 IMAD.MOV.U32 R11, RZ, RZ, R28 ;  /* 0x000000ffff0b1224 */ /* 0x010fc400078e001c */
[----:B------:R-:W-:-:S05]  /*2ea20*/  @P1 IMAD.MOV.U32 R10, RZ, RZ, R21 ;  /* 0x000000ffff0a1224 */ /* 0x000fca00078e0015 */
[----:B------:R0:W4:Y:S02]  /*2ea30*/  @P1 LDG.E.U8 R20, desc[UR20][R10.64] ;  /* 0x000000140a141981 */ /* 0x000124000c1e1100 */
[----:B0-----:R-:W-:Y:S02]  /*2ea40*/  @P1 IMAD.MOV.U32 R11, RZ, RZ, R27 ;  /* 0x000000ffff0b1224 */ /* 0x001fe400078e001b */
[----:B------:R-:W-:-:S05]  /*2ea50*/  @P1 IMAD.MOV.U32 R10, RZ, RZ, R17 ;  /* 0x000000ffff0a1224 */ /* 0x000fca00078e0011 */
[----:B------:R2:W4:Y:S04]  /*2ea60*/  @P1 LDG.E.U8 R16, desc[UR20][R10.64] ;  /* 0x000000140a101981 */ /* 0x000528000c1e1100 */
[----:B------:R0:W-:Y:S04]  /*2ea70*/  STL [R1+0x254], R22 ;  /* 0x0002541601007387 */ /* 0x0001e80000100800 */
[----:B------:R-:W4:Y:S01]  /*2ea80*/  LDL R14, [R1+0xcd8] ;  /* 0x000cd800010e7983 */ /* 0x000f220000100800 */
[----:B------:R-:W-:-:S03]  /*2ea90*/  ISETP.GT.AND P4, PT, R9, 0x58, PT ;  /* 0x000000580900780c */ /* 0x000fc60003f84270 */
[----:B------:R-:W4:Y:S04]  /*2eaa0*/  LDL R21, [R1+0xcdc] ;  /* 0x000cdc0001157983 */ /* 0x000f280000100800 */
[----:B0-----:R-:W4:Y:S01]  /*2eab0*/  LDL R22, [R1+0xcd4] ;  /* 0x000cd40001167983 */ /* 0x001f220000100800 */
[----:B------:R-:W-:Y:S02]  /*2eac0*/  ISETP.GT.AND P3, PT, R9, 0x59, PT ;  /* 0x000000590900780c */ /* 0x000fe40003f64270 */
[----:B------:R-:W-:Y:S02]  /*2ead0*/  PRMT R71, RZ, 0x7610, R71 ;  /* 0x00007610ff477816 */ /* 0x000fe40000000047 */
[----:B------:R-:W-:Y:S02]  /*2eae0*/  PRMT R70, RZ, 0x7610, R70 ;  /* 0x00007610ff467816 */ /* 0x000fe40000000046 */
[----:B------:R-:W-:Y:S01]  /*2eaf0*/  PRMT R69, RZ, 0x7610, R69 ;  /* 0x00007610ff457816 */ /* 0x000fe20000000045 */
[----:B--2---:R-:W-:-:S02]  /*2eb00*/  @P4 IMAD.MOV.U32 R11, RZ, RZ, R26 ;  /* 0x000000ffff0b4224 */ /* 0x004fc400078e001a */
        /* <DEDUP_REMOVED lines=10> */
[----:B-1----:R-:W2:Y:S04]  /*2ebb0*/  LDL R20, [R1+0xce0] ;  /* 0x000ce00001147983 */ /* 0x002ea80000100800 */
[----:B------:R1:W-:Y:S04]  /*2ebc0*/  STL [R1+0x248], R16 ;  /* 0x0002481001007387 */ /* 0x0003e80000100800 */
[----:B------:R-:W3:Y:S04]  /*2ebd0*/  LDL R28, [R1+0xcec] ;  /* 0x000cec00011c7983 */ /* 0x000ee80000100800 */
[----:B------:R-:W3:Y:S04]  /*2ebe0*/  LDL R27, [R1+0xcf0] ;  /* 0x000cf000011b7983 */ /* 0x000ee80000100800 */
[----:B-1----:R-:W3:Y:S04]  /*2ebf0*/  LDL R16, [R1+0xce8] ;  /* 0x000ce80001107983 */ /* 0x002ee80000100800 */
[----:B------:R-:W3:Y:S04]  /*2ec00*/  LDL R25, [R1+0xcf4] ;  /* 0x000cf40001197983 */ /* 0x000ee80000100800 */
[----:B------:R-:W3:Y:S04]  /*2ec10*/  LDL R13, [R1+0xcf8] ;  /* 0x000cf800010d7983 */ /* 0x000ee80000100800 */
[----:B------:R-:W3:Y:S04]  /*2ec20*/  LDL R24, [R1+0xcfc] ;  /* 0x000cfc0001187983 */ /* 0x000ee80000100800 */
[----:B------:R-:W3:Y:S01]  /*2ec30*/  LDL R19, [R1+0xd00] ;  /* 0x000d000001137983 */ /* 0x000ee20000100800 */
[----:B0-----:R-:W-:-:S03]  /*2ec40*/  @P3 IMAD.MOV.U32 R10, RZ, RZ, R14 ;  /* 0x000000ffff0a3224 */ /* 0x001fc600078e000e */
[----:B------:R-:W-:Y:S04]  /*2ec50*/  STL [R1+0x250], R30 ;  /* 0x0002501e01007387 */ /* 0x000fe80000100800 */
[----:B------:R-:W3:Y:S04]  /*2ec60*/  LDL R26, [R1+0xe44] ;  /* 0x000e4400011a7983 */ /* 0x000ee80000100800 */
[----:B------:R-:W3:Y:S04]  /*2ec70*/  LDL R14, [R1+0xe48] ;  /* 0x000e4800010e7983 */ /* 0x000ee80000100800 */
[----:B------:R-:W3:Y:S01]  /*2ec80*/  LDL R23, [R1+0xe4c] ;  /* 0x000e4c0001177983 */ /* 0x000ee20000100800 */
[C---:B------:R-:W-:Y:S01]  /*2ec90*/  ISETP.GT.AND P1, PT, R9.reuse, 0x5a, PT ;  /* 0x0000005a0900780c */ /* 0x040fe20003f24270 */
[----:B------:R-:W-:Y:S01]  /*2eca0*/  @P3 IMAD.MOV.U32 R11, RZ, RZ, R22 ;  /* 0x000000ffff0b3224 */ /* 0x000fe200078e0016 */
[----:B------:R-:W-:Y:S01]  /*2ecb0*/  PRMT R68, RZ, 0x7610, R68 ;  /* 0x00007610ff447816 */ /* 0x000fe20000000044 */
[----:B------:R-:W3:Y:S01]  /*2ecc0*/  LDL R22, [R1+0xe50] ;  /* 0x000e500001167983 */ /* 0x000ee20000100800 */
[----:B------:R-:W-:-:S02]  /*2ecd0*/  ISETP.GT.AND P4, PT, R9, 0x5b, PT ;  /* 0x0000005b0900780c */ /* 0x000fc40003f84270 */
[----:B------:R-:W-:Y:S02]  /*2ece0*/  PRMT R67, RZ, 0x7610, R67 ;  /* 0x00007610ff437816 */ /* 0x000fe40000000043 */
[----:B------:R0:W3:Y:S01]  /*2ecf0*/  @P3 LDG.E.U8 R68, desc[UR20][R10.64] ;  /* 0x000000140a443981 */ /* 0x0000e2000c1e1100 */
[----:B------:R-:W-:-:S04]  /*2ed00*/  PRMT R66, RZ, 0x7610, R66 ;  /* 0x00007610ff427816 */ /* 0x000fc80000000042 */
[----:B0-----:R-:W-:Y:S01]  /*2ed10*/  @P1 IMAD.MOV.U32 R11, RZ, RZ, R21 ;  /* 0x000000ffff0b1224 */ /* 0x001fe200078e0015 */
[----:B------:R-:W-:Y:S01]  /*2ed20*/  ISETP.GT.AND P3, PT, R9, 0x5c, PT ;  /* 0x0000005c0900780c */ /* 0x000fe20003f64270 */
[----:B------:R-:W3:Y:S01]  /*2ed30*/  LDL R21, [R1+0xe54] ;  /* 0x000e540001157983 */ /* 0x000ee20000100800 */
[----:B------:R-:W-:Y:S02]  /*2ed40*/  PRMT R65, RZ, 0x7610, R65 ;  /* 0x00007610ff417816 */ /* 0x000fe40000000041 */
[----:B------:R-:W-:Y:S02]  /*2ed50*/  PRMT R64, RZ, 0x7610, R64 ;  /* 0x00007610ff407816 */ /* 0x000fe40000000040 */
[----:B------:R-:W-:Y:S02]  /*2ed60*/  PRMT R62, RZ, 0x7610, R62 ;  /* 0x00007610ff3e7816 */ /* 0x000fe4000000003e */
[----:B------:R-:W-:Y:S01]  /*2ed70*/  PRMT R60, RZ, 0x7610, R60 ;  /* 0x00007610ff3c7816 */ /* 0x000fe2000000003c */
[----:B--2---:R-:W-:-:S02]  /*2ed80*/  @P1 IMAD.MOV.U32 R10, RZ, RZ, R20 ;  /* 0x000000ffff0a1224 */ /* 0x004fc400078e0014 */
[----:B------:R-:W2:Y:S04]  /*2ed90*/  LDL R20, [R1+0xe58] ;  /* 0x000e580001147983 */ /* 0x000ea80000100800 */
[----:B------:R4:W2:Y:S02]  /*2eda0*/  @P1 LDG.E.U8 R67, desc[UR20][R10.64] ;  /* 0x000000140a431981 */ /* 0x0008a4000c1e1100 */
[----:B----4-:R-:W-:Y:S02]  /*2edb0*/  @P1 IMAD.MOV.U32 R11, RZ, RZ, R17 ;  /* 0x000000ffff0b1224 */ /* 0x010fe400078e0011 */
[----:B------:R-:W4:Y:S01]  /*2edc0*/  LDL R17, [R1+0xe5c] ;  /* 0x000e5c0001117983 */ /* 0x000f220000100800 */
[----:B---3--:R-:W-:-:S03]  /*2edd0*/  @P1 IMAD.MOV.U32 R10, RZ, RZ, R16 ;  /* 0x000000ffff0a1224 */ /* 0x008fc600078e0010 */
[----:B------:R-:W3:Y:S04]  /*2ede0*/  LDL R16, [R1+0xe60] ;  /* 0x000e600001107983 */ /* 0x000ee80000100800 */
[----:B------:R0:W3:Y:S02]  /*2edf0*/  @P1 LDG.E.U8 R66, desc[UR20][R10.64] ;  /* 0x000000140a421981 */ /* 0x0000e4000c1e1100 */
[----:B0-----:R-:W-:Y:S02]  /*2ee00*/  @P4 IMAD.MOV.U32 R10, RZ, RZ, R27 ;  /* 0x000000ffff0a4224 */ /* 0x001fe400078e001b */
[----:B------:R-:W-:-:S05]  /*2ee10*/  @P4 IMAD.MOV.U32 R11, RZ, RZ, R28 ;  /* 0x000000ffff0b4224 */ /* 0x000fca00078e001c */
[----:B------:R0:W3:Y:S01]  /*2ee20*/  @P4 LDG.E.U8 R65, desc[UR20][R10.64] ;  /* 0x000000140a414981 */ /* 0x0000e2000c1e1100 */
[----:B------:R-:W-:Y:S01]  /*2ee30*/  ISETP.GT.AND P1, PT, R9, 0x5d, PT ;  /* 0x0000005d0900780c */ /* 0x000fe20003f24270 */
[----:B0-----:R-:W-:Y:S02]  /*2ee40*/  @P4 IMAD.MOV.U32 R10, RZ, RZ, R13 ;  /* 0x000000ffff0a4224 */ /* 0x001fe400078e000d */
[----:B------:R-:W-:Y:S01]  /*2ee50*/  @P4 IMAD.MOV.U32 R11, RZ, RZ, R25 ;  /* 0x000000ffff0b4224 */ /* 0x000fe200078e0019 */
        /* <DEDUP_REMOVED lines=10> */
[----:B------:R-:W3:Y:S04]  /*2ef00*/  LDL R14, [R1+0xe78] ;  /* 0x000e7800010e7983 */ /* 0x000ee80000100800 */
[----:B------:R0:W3:Y:S02]  /*2ef10*/  @P3 LDG.E.U8 R60, desc[UR20][R10.64] ;  /* 0x000000140a3c3981 */ /* 0x0000e4000c1e1100 */
[----:B0-----:R-:W-:Y:S02]  /*2ef20*/  @P1 IMAD.MOV.U32 R11, RZ, RZ, R23 ;  /* 0x000000ffff0b1224 */ /* 0x001fe400078e0017 */
[----:B------:R-:W3:Y:S01]  /*2ef30*/  LDL R23, [R1+0xe74] ;  /* 0x000e740001177983 */ /* 0x000ee20000100800 */
[----:B------:R-:W-:Y:S01]  /*2ef40*/  ISETP.GT.AND P4, PT, R9, 0x5e, PT ;  /* 0x0000005e0900780c */ /* 0x000fe20003f84270 */
[----:B------:R-:W-:Y:S01]  /*2ef50*/  @P1 IMAD.MOV.U32 R10, RZ, RZ, R22 ;  /* 0x000000ffff0a1224 */ /* 0x000fe200078e0016 */
[----:B------:R-:W-:Y:S01]  /*2ef60*/  PRMT R58, RZ, 0x7610, R58 ;  /* 0x00007610ff3a7816 */ /* 0x000fe2000000003a */
[----:B------:R-:W3:Y:S01]  /*2ef70*/  LDL R22, [R1+0xe90] ;  /* 0x000e900001167983 */ /* 0x000ee20000100800 */
[----:B------:R-:W-:-:S04]  /*2ef80*/  PRMT R56, RZ, 0x7610, R56 ;  /* 0x00007610ff387816 */ /* 0x000fc80000000038 */
[----:B------:R0:W3:Y:S01]  /*2ef90*/  @P1 LDG.E.U8 R58, desc[UR20][R10.64] ;  /* 0x000000140a3a1981 */ /* 0x0000e2000c1e1100 */
[----:B------:R-:W-:Y:S02]  /*2efa0*/  ISETP.GT.AND P3, PT, R9, 0x5f, PT ;  /* 0x0000005f0900780c */ /* 0x000fe40003f64270 */
[----:B------:R-:W-:Y:S01]  /*2efb0*/  PRMT R18, RZ, 0x7610, R18 ;  /* 0x00007610ff127816 */ /* 0x000fe20000000012 */
[----:B0-----:R-:W-:Y:S01]  /*2efc0*/  @P1 IMAD.MOV.U32 R11, RZ, RZ, R21 ;  /* 0x000000ffff0b1224 */ /* 0x001fe200078e0015 */
[----:B------:R-:W-:Y:S01]  /*2efd0*/  PRMT R12, RZ, 0x7610, R12 ;  /* 0x00007610ff0c7816 */ /* 0x000fe2000000000c */
[----:B------:R-:W3:Y:S01]  /*2efe0*/  LDL R21, [R1+0xe7c] ;  /* 0x000e7c0001157983 */ /* 0x000ee20000100800 */
        /* <DEDUP_REMOVED lines=9> */
[----:B------:R0:W2:Y:S02]  /*2f080*/  @P4 LDG.E.U8 R18, desc[UR20][R10.64] ;  /* 0x000000140a124981 */ /* 0x0000a4000c1e1100 */
[----:B0-----:R-:W-:Y:S02]  /*2f090*/  @P4 IMAD.MOV.U32 R10, RZ, RZ, R13 ;  /* 0x000000ffff0a4224 */ /* 0x001fe400078e000d */
[----:B------:R-:W-:-:S05]  /*2f0a0*/  @P4 IMAD.MOV.U32 R11, RZ, RZ, R25 ;  /* 0x000000ffff0b4224 */ /* 0x000fca00078e0019 */
[----:B------:R0:W3:Y:S02]  /*2f0b0*/  @P4 LDG.E.U8 R12, desc[UR20][R10.64] ;  /* 0x000000140a0c4981 */ /* 0x0000e4000c1e1100 */
[----:B0-----:R-:W-:Y:S02]  /*2f0c0*/  @P3 IMAD.MOV.U32 R10, RZ, RZ, R19 ;  /* 0x000000ffff0a3224 */ /* 0x001fe400078e0013 */
[----:B------:R-:W-:-:S05]  /*2f0d0*/  @P3 IMAD.MOV.U32 R11, RZ, RZ, R24 ;  /* 0x000000ffff0b3224 */ /* 0x000fca00078e0018 */
[----:B------:R0:W4:Y:S02]  /*2f0e0*/  @P3 LDG.E.U8 R15, desc[UR20][R10.64] ;  /* 0x000000140a0f3981 */ /* 0x000124000c1e1100 */
[----:B0-----:R-:W-:Y:S02]  /*2f0f0*/  @P3 IMAD.MOV.U32 R10, RZ, RZ, R14 ;  /* 0x000000ffff0a3224 */ /* 0x001fe400078e000e */
[----:B------:R-:W-:-:S05]  /*2f100*/  @P3 IMAD.MOV.U32 R11, RZ, RZ, R23 ;  /* 0x000000ffff0b3224 */ /* 0x000fca00078e0017 */
[----:B------:R-:W4:Y:S04]  /*2f110*/  @P3 LDG.E.U8 R4, desc[UR20][R10.64] ;  /* 0x000000140a043981 */ /* 0x000f28000c1e1100 */
[----:B--2---:R0:W-:Y:S04]  /*2f120*/  STL [R1+0x244], R18 ;  /* 0x0002441201007387 */ /* 0x0041e80000100800 */
[----:B------:R-:W2:Y:S04]  /*2f130*/  LDL R13, [R1+0xe9c] ;  /* 0x000e9c00010d7983 */ /* 0x000ea80000100800 */
[----:B0-----:R-:W2:Y:S04]  /*2f140*/  LDL R18, [R1+0xe94] ;  /* 0x000e940001127983 */ /* 0x001ea80000100800 */
[----:B---3--:R0:W-:Y:S04]  /*2f150*/  STL [R1+0x240], R12 ;  /* 0x0002400c01007387 */ /* 0x0081e80000100800 */
[----:B------:R-:W3:Y:S04]  /*2f160*/  LDL R25, [R1+0xea4] ;  /* 0x000ea40001197983 */ /* 0x000ee80000100800 */
[----:B------:R-:W3:Y:S04]  /*2f170*/  LDL R19, [R1+0xea8] ;  /* 0x000ea80001137983 */ /* 0x000ee80000100800 */
[----:B0-----:R-:W3:Y:S04]  /*2f180*/  LDL R12, [R1+0xea0] ;  /* 0x000ea000010c7983 */ /* 0x001ee80000100800 */
[----:B------:R-:W3:Y:S04]  /*2f190*/  LDL R24, [R1+0xeac] ;  /* 0x000eac0001187983 */ /* 0x000ee80000100800 */
[----:B----4-:R0:W-:Y:S04]  /*2f1a0*/  STL [R1+0x23c], R15 ;  /* 0x00023c0f01007387 */ /* 0x0101e80000100800 */
[----:B------:R-:W4:Y:S04]  /*2f1b0*/  LDL R14, [R1+0xeb4] ;  /* 0x000eb400010e7983 */ /* 0x000f280000100800 */
[----:B0-----:R-:W4:Y:S04]  /*2f1c0*/  LDL R15, [R1+0xeb0] ;  /* 0x000eb000010f7983 */ /* 0x001f280000100800 */
[----:B------:R0:W-:Y:S01]  /*2f1d0*/  STL [R1+0x234], R4 ;  /* 0x0002340401007387 */ /* 0x0001e20000100800 */
[----:B------:R-:W-:-:S02]  /*2f1e0*/  ISETP.GT.AND P1, PT, R9, 0x60, PT ;  /* 0x000000600900780c */ /* 0x000fc40003f24270 */
[----:B------:R-:W-:Y:S01]  /*2f1f0*/  ISETP.GT.AND P4, PT, R9, 0x61, PT ;  /* 0x000000610900780c */ /* 0x000fe20003f84270 */
[----:B------:R-:W4:Y:S01]  /*2f200*/  LDL R23, [R1+0xd0c] ;  /* 0x000d0c0001177983 */ /* 0x000f220000100800 */
[----:B------:R-:W-:Y:S02]  /*2f210*/  PRMT R54, RZ, 0x7610, R54 ;  /* 0x00007610ff367816 */ /* 0x000fe40000000036 */
[----:B------:R-:W-:Y:S01]  /*2f220*/  PRMT R52, RZ, 0x7610, R52 ;  /* 0x00007610ff347816 */ /* 0x000fe20000000034 */
[----:B------:R-:W4:Y:S04]  /*2f230*/  LDL R28, [R1+0xd1c] ;  /* 0x000d1c00011c7983 */ /* 0x000f280000100800 */
[----:B0-----:R-:W4:Y:S02]  /*2f240*/  LDL R4, [R1+0xeb8] ;  /* 0x000eb80001047983 */ /* 0x001f240000100800 */
[----:B------:R-:W-:-:S02]  /*2f250*/  @P1 IMAD.MOV.U32 R10, RZ, RZ, R20 ;  /* 0x000000ffff0a1224 */ /* 0x000fc400078e0014 */
[----:B------:R-:W-:Y:S01]  /*2f260*/  @P1 IMAD.MOV.U32 R11, RZ, RZ, R21 ;  /* 0x000000ffff0b1224 */ /* 0x000fe200078e0015 */
[----:B------:R-:W4:Y:S04]  /*2f270*/  LDL R20, [R1+0xec0] ;  /* 0x000ec00001147983 */ /* 0x000f280000100800 */
[----:B------:R-:W4:Y:S04]  /*2f280*/  LDL R21, [R1+0xebc] ;  /* 0x000ebc0001157983 */ /* 0x000f280000100800 */
[----:B------:R0:W4:Y:S01]  /*2f290*/  @P1 LDG.E.U8 R54, desc[UR20][R10.64] ;  /* 0x000000140a361981 */ /* 0x000122000c1e1100 */
[----:B------:R-:W-:-:S02]  /*2f2a0*/  ISETP.GT.AND P3, PT, R9, 0x62, PT ;  /* 0x000000620900780c */ /* 0x000fc40003f64270 */
[----:B------:R-:W-:Y:S01]  /*2f2b0*/  PRMT R50, RZ, 0x7610, R50 ;  /* 0x00007610ff327816 */ /* 0x000fe20000000032 */
[----:B------:R-:W4:Y:S01]  /*2f2c0*/  LDL R26, [R1+0xd30] ;  /* 0x000d3000011a7983 */ /* 0x000f220000100800 */
[----:B------:R-:W-:-:S03]  /*2f2d0*/  PRMT R48, RZ, 0x7610, R48 ;  /* 0x00007610ff307816 */ /* 0x000fc60000000030 */
[----:B------:R-:W4:Y:S01]  /*2f2e0*/  LDL R27, [R1+0xd2c] ;  /* 0x000d2c00011b7983 */ /* 0x000f220000100800 */
[----:B0-----:R-:W-:Y:S02]  /*2f2f0*/  @P1 IMAD.MOV.U32 R10, RZ, RZ, R16 ;  /* 0x000000ffff0a1224 */ /* 0x001fe400078e0010 */
[----:B------:R-:W-:Y:S01]  /*2f300*/  @P1 IMAD.MOV.U32 R11, RZ, RZ, R17 ;  /* 0x000000ffff0b1224 */ /* 0x000fe200078e0011 */
[----:B------:R-:W4:Y:S04]  /*2f310*/  LDL R16, [R1+0xd08] ;  /* 0x000d080001107983 */ /* 0x000f280000100800 */
[----:B------:R0:W4:Y:S04]  /*2f320*/  @P1 LDG.E.U8 R52, desc[UR20][R10.64] ;  /* 0x000000140a341981 */ /* 0x000128000c1e1100 */
[----:B------:R-:W4:Y:S01]  /*2f330*/  LDL R17, [R1+0xd04] ;  /* 0x000d040001117983 */ /* 0x000f220000100800 */
[----:B------:R-:W-:-:S02]  /*2f340*/  ISETP.GT.AND P1, PT, R9, 0x63, PT ;  /* 0x000000630900780c */ /* 0x000fc40003f24270 */
[----:B------:R-:W-:Y:S01]  /*2f350*/  PRMT R29, RZ, 0x7610, R29 ;  /* 0x00007610ff1d7816 */ /* 0x000fe2000000001d */
[----:B------:R-:W4:Y:S01]  /*2f360*/  LDL R31, [R1+0xd4c] ;  /* 0x000d4c00011f7983 */ /* 0x000f220000100800 */
[----:B0-----:R-:W-:-:S03]  /*2f370*/  @P4 IMAD.MOV.U32 R11, RZ, RZ, R22 ;  /* 0x000000ffff0b4224 */ /* 0x001fc600078e0016 */
[----:B------:R-:W4:Y:S04]  /*2f380*/  LDL R22, [R1+0xd10] ;  /* 0x000d100001167983 */ /* 0x000f280000100800 */
[----:B------:R-:W4:Y:S04]  /*2f390*/  LDL R30, [R1+0xd50] ;  /* 0x000d5000011e7983 */ /* 0x000f280000100800 */
[----:B------:R-:W4:Y:S04]  /*2f3a0*/  LDL R33, [R1+0xd5c] ;  /* 0x000d5c0001217983 */ /* 0x000f280000100800 */
[----:B------:R-:W4:Y:S01]  /*2f3b0*/  LDL R32, [R1+0xd60] ;  /* 0x000d600001207983 */ /* 0x000f220000100800 */
[----:B--2---:R-:W-:-:S03]  /*2f3c0*/  @P4 IMAD.MOV.U32 R10, RZ, RZ, R18 ;  /* 0x000000ffff0a4224 */ /* 0x004fc600078e0012 */
[----:B------:R-:W2:Y:S04]  /*2f3d0*/  LDL R18, [R1+0xd18] ;  /* 0x000d180001127983 */ /* 0x000ea80000100800 */
[----:B------:R0:W2:Y:S02]  /*2f3e0*/  @P4 LDG.E.U8 R50, desc[UR20][R10.64] ;  /* 0x000000140a324981 */ /* 0x0000a4000c1e1100 */
[----:B0-----:R-:W-:Y:S02]  /*2f3f0*/  PRMT R10, RZ, 0x7610, R10 ;  /* 0x00007610ff0a7816 */ /* 0x001fe4000000000a */
[----:B---3--:R0:W3:Y:S02]  /*2f400*/  @P4 LDG.E.U8 R48, desc[UR20][R12.64] ;  /* 0x000000140c304981 */ /* 0x0080e4000c1e1100 */
[----:B0-----:R-:W-:-:S02]  /*2f410*/  @P3 IMAD.MOV.U32 R12, RZ, RZ, R19 ;  /* 0x000000ffff0c3224 */ /* 0x001fc400078e0013 */
[----:B------:R-:W-:Y:S01]  /*2f420*/  @P3 IMAD.MOV.U32 R13, RZ, RZ, R25 ;  /* 0x000000ffff0d3224 */ /* 0x000fe200078e0019 */
[----:B------:R-:W2:Y:S04]  /*2f430*/  LDL R19, [R1+0xd14] ;  /* 0x000d140001137983 */ /* 0x000ea80000100800 */
[----:B------:R-:W3:Y:S04]  /*2f440*/  LDL R25, [R1+0xd20] ;  /* 0x000d200001197983 */ /* 0x000ee80000100800 */
[----:B------:R4:W3:Y:S02]  /*2f450*/  @P3 LDG.E.U8 R10, desc[UR20][R12.64] ;  /* 0x000000140c0a3981 */ /* 0x0008e4000c1e1100 */
[----:B----4-:R-:W-:-:S02]  /*2f460*/  @P3 IMAD.MOV.U32 R12, RZ, RZ, R15 ;  /* 0x000000ffff0c3224 */ /* 0x010fc400078e000f */
[----:B------:R-:W-:Y:S02]  /*2f470*/  @P1 IMAD.MOV.U32 R15, RZ, RZ, R14 ;  /* 0x000000ffff0f1224 */ /* 0x000fe400078e000e */
[----:B------:R-:W-:Y:S02]  /*2f480*/  @P3 IMAD.MOV.U32 R13, RZ, RZ, R24 ;  /* 0x000000ffff0d3224 */ /* 0x000fe400078e0018 */
[----:B------:R-:W4:Y:S01]  /*2f490*/  LDL R24, [R1+0x34c] ;  /* 0x00034c0001187983 */ /* 0x000f220000100800 */
[----:B------:R-:W-:-:S03]  /*2f4a0*/  @P1 IMAD.MOV.U32 R14, RZ, RZ, R4 ;  /* 0x000000ffff0e1224 */ /* 0x000fc600078e0004 */
[----:B------:R-:W4:Y:S01]  /*2f4b0*/  LDL R4, [R1+0x350] ;  /* 0x0003500001047983 */ /* 0x000f220000100800 */
[----:B------:R-:W-:-:S06]  /*2f4c0*/  PRMT R11, RZ, 0x7610, R11 ;  /* 0x00007610ff0b7816 */ /* 0x000fcc000000000b */
[----:B------:R0:W4:Y:S01]  /*2f4d0*/  @P3 LDG.E.U8 R11, desc[UR20][R12.64] ;  /* 0x000000140c0b3981 */ /* 0x000122000c1e1100 */
[----:B------:R-:W-:Y:S02]  /*2f4e0*/  ISETP.GT.AND P3, PT, R9, 0x64, PT ;  /* 0x000000640900780c */ /* 0x000fe40003f64270 */
[----:B0-----:R-:W-:Y:S02]  /*2f4f0*/  PRMT R12, RZ, 0x7610, R12 ;  /* 0x00007610ff0c7816 */ /* 0x001fe4000000000c */
[----:B------:R-:W-:-:S04]  /*2f500*/  PRMT R13, RZ, 0x7610, R13 ;  /* 0x00007610ff0d7816 */ /* 0x000fc8000000000d */
[----:B------:R0:W4:Y:S02]  /*2f510*/  @P1 LDG.E.U8 R12, desc[UR20][R14.64] ;  /* 0x000000140e0c1981 */ /* 0x000124000c1e1100 */
[----:B0-----:R-:W-:Y:S02]  /*2f520*/  @P1 IMAD.MOV.U32 R14, RZ, RZ, R20 ;  /* 0x000000ffff0e1224 */ /* 0x001fe400078e0014 */
[----:B------:R-:W-:Y:S01]  /*2f530*/  @P1 IMAD.MOV.U32 R15, RZ, RZ, R21 ;  /* 0x000000ffff0f1224 */ /* 0x000fe200078e0015 */
[----:B------:R-:W-:Y:S01]  /*2f540*/  ISETP.GT.AND P4, PT, R9, 0x65, PT ;  /* 0x000000650900780c */ /* 0x000fe20003f84270 */
[----:B------:R-:W4:Y:S04]  /*2f550*/  LDL R21, [R1+0xd24] ;  /* 0x000d240001157983 */ /* 0x000f280000100800 */
[----:B------:R0:W4:Y:S04]  /*2f560*/  @P1 LDG.E.U8 R13, desc[UR20][R14.64] ;  /* 0x000000140e0d1981 */ /* 0x000128000c1e1100 */
[----:B------:R-:W4:Y:S01]  /*2f570*/  LDL R20, [R1+0xd28] ;  /* 0x000d280001147983 */ /* 0x000f220000100800 */
[----:B0-----:R-:W-:-:S02]  /*2f580*/  PRMT R14, RZ, 0x7610, R14 ;  /* 0x00007610ff0e7816 */ /* 0x001fc4000000000e */
[----:B------:R-:W-:-:S04]  /*2f590*/  PRMT R15, RZ, 0x7610, R15 ;  /* 0x00007610ff0f7816 */ /* 0x000fc8000000000f */
[----:B------:R0:W4:Y:S01]  /*2f5a0*/  @P3 LDG.E.U8 R14, desc[UR20][R16.64] ;  /* 0x00000014100e3981 */ /* 0x000122000c1e1100 */
[----:B------:R-:W-:Y:S01]  /*2f5b0*/  ISETP.GT.AND P1, PT, R9, 0x66, PT ;  /* 0x000000660900780c */ /* 0x000fe20003f24270 */
[----:B0-----:R-:W-:Y:S02]  /*2f5c0*/  @P3 IMAD.MOV.U32 R16, RZ, RZ, R22 ;  /* 0x000000ffff103224 */ /* 0x001fe400078e0016 */
[----:B------:R-:W-:Y:S01]  /*2f5d0*/  @P3 IMAD.MOV.U32 R17, RZ, RZ, R23 ;  /* 0x000000ffff113224 */ /* 0x000fe200078e0017 */
[----:B------:R-:W4:Y:S04]  /*2f5e0*/  LDL R22, [R1+0xd38] ;  /* 0x000d380001167983 */ /* 0x000f280000100800 */
[----:B------:R0:W4:Y:S04]  /*2f5f0*/  @P3 LDG.E.U8 R15, desc[UR20][R16.64] ;  /* 0x00000014100f3981 */ /* 0x000128000c1e1100 */
[----:B------:R-:W4:Y:S01]  /*2f600*/  LDL R23, [R1+0xd34] ;  /* 0x000d340001177983 */ /* 0x000f220000100800 */
[----:B0-----:R-:W-:-:S02]  /*2f610*/  PRMT R16, RZ, 0x7610, R16 ;  /* 0x00007610ff107816 */ /* 0x001fc40000000010 */
[----:B------:R-:W-:-:S04]  /*2f620*/  PRMT R17, RZ, 0x7610, R17 ;  /* 0x00007610ff117816 */ /* 0x000fc80000000011 */
[----:B--2---:R3:W2:Y:S02]  /*2f630*/  @P4 LDG.E.U8 R16, desc[UR20][R18.64] ;  /* 0x0000001412104981 */ /* 0x0046a4000c1e1100 */
[----:B---3--:R-:W-:Y:S02]  /*2f640*/  @P4 IMAD.MOV.U32 R18, RZ, RZ, R25 ;  /* 0x000000ffff124224 */ /* 0x008fe400078e0019 */
[----:B------:R-:W-:Y:S01]  /*2f650*/  @P4 IMAD.MOV.U32 R19, RZ, RZ, R28 ;  /* 0x000000ffff134224 */ /* 0x000fe200078e001c */
[----:B------:R-:W3:Y:S04]  /*2f660*/  LDL R25, [R1+0xd40] ;  /* 0x000d400001197983 */ /* 0x000ee80000100800 */
[----:B------:R4:W2:Y:S04]  /*2f670*/  @P4 LDG.E.U8 R17, desc[UR20][R18.64] ;  /* 0x0000001412114981 */ /* 0x0008a8000c1e1100 */
[----:B------:R-:W2:Y:S01]  /*2f680*/  LDL R28, [R1+0xd3c] ;  /* 0x000d3c00011c7983 */ /* 0x000ea20000100800 */
[----:B----4-:R-:W-:-:S03]  /*2f690*/  @P1 IMAD.MOV.U32 R19, RZ, RZ, R24 ;  /* 0x000000ffff131224 */ /* 0x010fc600078e0018 */
[----:B------:R-:W4:Y:S01]  /*2f6a0*/  LDL R24, [R1+0xd44] ;  /* 0x000d440001187983 */ /* 0x000f220000100800 */
[----:B------:R-:W-:-:S03]  /*2f6b0*/  @P1 IMAD.MOV.U32 R18, RZ, RZ, R4 ;  /* 0x000000ffff121224 */ /* 0x000fc600078e0004 */
[----:B------:R-:W4:Y:S04]  /*2f6c0*/  LDL R4, [R1+0xd48] ;  /* 0x000d480001047983 */ /* 0x000f280000100800 */
[----:B------:R0:W4:Y:S01]  /*2f6d0*/  @P1 LDG.E.U8 R29, desc[UR20][R18.64] ;  /* 0x00000014121d1981 */ /* 0x000122000c1e1100 */
[C---:B------:R-:W-:Y:S02]  /*2f6e0*/  ISETP.GT.AND P3, PT, R9.reuse, 0x68, PT ;  /* 0x000000680900780c */ /* 0x040fe40003f64270 */
[----:B0-----:R-:W-:Y:S02]  /*2f6f0*/  PRMT R18, RZ, 0x7610, R18 ;  /* 0x00007610ff127816 */ /* 0x001fe40000000012 */
[----:B------:R-:W-:Y:S02]  /*2f700*/  PRMT R19, RZ, 0x7610, R19 ;  /* 0x00007610ff137816 */ /* 0x000fe40000000013 */
[----:B------:R-:W-:-:S07]  /*2f710*/  ISETP.GT.AND P4, PT, R9, 0x69, PT ;  /* 0x000000690900780c */ /* 0x000fce0003f84270 */
[----:B------:R0:W4:Y:S02]  /*2f720*/  @P3 LDG.E.U8 R18, desc[UR20][R20.64] ;  /* 0x0000001414123981 */ /* 0x000124000c1e1100 */
[----:B0-----:R-:W-:Y:S02]  /*2f730*/  @P3 IMAD.MOV.U32 R20, RZ, RZ, R26 ;  /* 0x000000ffff143224 */ /* 0x001fe400078e001a */
[----:B------:R-:W-:Y:S01]  /*2f740*/  @P3 IMAD.MOV.U32 R21, RZ, RZ, R27 ;  /* 0x000000ffff153224 */ /* 0x000fe200078e001b */
[----:B------:R-:W4:Y:S04]  /*2f750*/  LDL R26, [R1+0xd58] ;  /* 0x000d5800011a7983 */ /* 0x000f280000100800 */
[----:B------:R0:W4:Y:S01]  /*2f760*/  @P3 LDG.E.U8 R19, desc[UR20][R20.64] ;  /* 0x0000001414133981 */ /* 0x000122000c1e1100 */
[----:B------:R-:W-:-:S03]  /*2f770*/  ISETP.GT.AND P3, PT, R9, 0x6a, PT ;  /* 0x0000006a0900780c */ /* 0x000fc60003f64270 */
[----:B------:R-:W4:Y:S01]  /*2f780*/  LDL R27, [R1+0xd54] ;  /* 0x000d5400011b7983 */ /* 0x000f220000100800 */
[----:B0-----:R-:W-:-:S06]  /*2f790*/  PRMT R20, RZ, 0x7610, R20 ;  /* 0x00007610ff147816 */ /* 0x001fcc0000000014 */
[----:B------:R3:W4:Y:S02]  /*2f7a0*/  @P4 LDG.E.U8 R20, desc[UR20][R22.64] ;  /* 0x0000001416144981 */ /* 0x000724000c1e1100 */
[----:B---3--:R-:W-:Y:S02]  /*2f7b0*/  @P4 IMAD.MOV.U32 R22, RZ, RZ, R25 ;  /* 0x000000ffff164224 */ /* 0x008fe400078e0019 */
[----:B--2---:R-:W-:Y:S02]  /*2f7c0*/  @P4 IMAD.MOV.U32 R23, RZ, RZ, R28 ;  /* 0x000000ffff174224 */ /* 0x004fe400078e001c */
[----:B----4-:R-:W-:Y:S02]  /*2f7d0*/  @P3 IMAD.MOV.U32 R25, RZ, RZ, R24 ;  /* 0x000000ffff193224 */ /* 0x010fe400078e0018 */
[----:B------:R-:W-:Y:S01]  /*2f7e0*/  @P3 IMAD.MOV.U32 R24, RZ, RZ, R4 ;  /* 0x000000ffff183224 */ /* 0x000fe200078e0004 */
[----:B------:R0:W-:Y:S04]  /*2f7f0*/  STL [R1+0x230], R29 ;  /* 0x0002301d01007387 */ /* 0x0001e80000100800 */
[----:B------:R-:W2:Y:S04]  /*2f800*/  LDL R28, [R1+0xd68] ;  /* 0x000d6800011c7983 */ /* 0x000ea80000100800 */
[----:B------:R-:W3:Y:S04]  /*2f810*/  LDL R4, [R1+0xd70] ;  /* 0x000d700001047983 */ /* 0x000ee80000100800 */
[----:B0-----:R-:W2:Y:S01]  /*2f820*/  LDL R29, [R1+0xd64] ;  /* 0x000d6400011d7983 */ /* 0x001ea20000100800 */
[----:B------:R-:W-:-:S03]  /*2f830*/  PRMT R21, RZ, 0x7610, R21 ;  /* 0x00007610ff157816 */ /* 0x000fc60000000015 */
[----:B------:R-:W4:Y:S04]  /*2f840*/  LDL R34, [R1+0xd6c] ;  /* 0x000d6c0001227983 */ /* 0x000f280000100800 */
[----:B------:R0:W3:Y:S01]  /*2f850*/  @P4 LDG.E.U8 R21, desc[UR20][R22.64] ;  /* 0x0000001416154981 */ /* 0x0000e2000c1e1100 */
[----:B------:R-:W-:-:S03]  /*2f860*/  ISETP.GT.AND P4, PT, R9, 0x6b, PT ;  /* 0x0000006b0900780c */ /* 0x000fc60003f84270 */
[----:B------:R-:W4:Y:S04]  /*2f870*/  LDL R35, [R1+0xd90] ;  /* 0x000d900001237983 */ /* 0x000f280000100800 */
[----:B------:R-:W4:Y:S01]  /*2f880*/  LDL R37, [R1+0xd8c] ;  /* 0x000d8c0001257983 */ /* 0x000f220000100800 */
[----:B0-----:R-:W-:Y:S02]  /*2f890*/  PRMT R22, RZ, 0x7610, R22 ;  /* 0x00007610ff167816 */ /* 0x001fe40000000016 */
[----:B------:R-:W-:Y:S01]  /*2f8a0*/  PRMT R23, RZ, 0x7610, R23 ;  /* 0x00007610ff177816 */ /* 0x000fe20000000017 */
[----:B------:R-:W4:Y:S04]  /*2f8b0*/  LDL R36, [R1+0xdec] ;  /* 0x000dec0001247983 */ /* 0x000f280000100800 */
[----:B------:R0:W4:Y:S01]  /*2f8c0*/  @P3 LDG.E.U8 R22, desc[UR20][R24.64] ;  /* 0x0000001418163981 */ /* 0x000122000c1e1100 */
[----:B------:R-:W-:-:S03]  /*2f8d0*/  ISETP.GT.AND P5, PT, R9, 0x78, PT ;  /* 0x000000780900780c */ /* 0x000fc60003fa4270 */
[----:B------:R-:W4:Y:S04]  /*2f8e0*/  LDL R39, [R1+0xd94] ;  /* 0x000d940001277983 */ /* 0x000f280000100800 */
[----:B------:R-:W4:Y:S01]  /*2f8f0*/  LDL R38, [R1+0xd98] ;  /* 0x000d980001267983 */ /* 0x000f220000100800 */
[----:B0-----:R-:W-:Y:S02]  /*2f900*/  @P3 IMAD.MOV.U32 R24, RZ, RZ, R30 ;  /* 0x000000ffff183224 */ /* 0x001fe400078e001e */
[----:B------:R-:W-:Y:S01]  /*2f910*/  @P3 IMAD.MOV.U32 R25, RZ, RZ, R31 ;  /* 0x000000ffff193224 */ /* 0x000fe200078e001f */
[----:B------:R-:W4:Y:S04]  /*2f920*/  LDL R30, [R1+0xd88] ;  /* 0x000d8800011e7983 */ /* 0x000f280000100800 */
[----:B------:R0:W4:Y:S01]  /*2f930*/  @P3 LDG.E.U8 R23, desc[UR20][R24.64] ;  /* 0x0000001418173981 */ /* 0x000122000c1e1100 */
[----:B------:R-:W-:-:S03]  /*2f940*/  ISETP.GT.AND P3, PT, R9, 0x6c, PT ;  /* 0x0000006c0900780c */ /* 0x000fc60003f64270 */
[----:B------:R-:W4:Y:S04]  /*2f950*/  LDL R31, [R1+0xd84] ;  /* 0x000d8400011f7983 */ /* 0x000f280000100800 */
[----:B------:R-:W4:Y:S01]  /*2f960*/  LDL R40, [R1+0xdf4] ;  /* 0x000df40001287983 */ /* 0x000f220000100800 */
[----:B0-----:R-:W-:Y:S02]  /*2f970*/  PRMT R24, RZ, 0x7610, R24 ;  /* 0x00007610ff187816 */ /* 0x001fe40000000018 */
[----:B------:R-:W-:Y:S01]  /*2f980*/  PRMT R25, RZ, 0x7610, R25 ;  /* 0x00007610ff197816 */ /* 0x000fe20000000019 */
[----:B------:R-:W4:Y:S04]  /*2f990*/  LDL R43, [R1+0xda4] ;  /* 0x000da400012b7983 */ /* 0x000f280000100800 */
[----:B------:R0:W4:Y:S04]  /*2f9a0*/  @P4 LDG.E.U8 R24, desc[UR20][R26.64] ;  /* 0x000000141a184981 */ /* 0x000128000c1e1100 */
[----:B------:R-:W4:Y:S04]  /*2f9b0*/  LDL R42, [R1+0xda8] ;  /* 0x000da800012a7983 */ /* 0x000f280000100800 */
[----:B------:R-:W4:Y:S01]  /*2f9c0*/  LDL R41, [R1+0xdac] ;  /* 0x000dac0001297983 */ /* 0x000f220000100800 */
[----:B0-----:R-:W-:-:S02]  /*2f9d0*/  @P4 IMAD.MOV.U32 R26, RZ, RZ, R32 ;  /* 0x000000ffff1a4224 */ /* 0x001fc400078e0020 */
[----:B------:R-:W-:Y:S01]  /*2f9e0*/  @P4 IMAD.MOV.U32 R27, RZ, RZ, R33 ;  /* 0x000000ffff1b4224 */ /* 0x000fe200078e0021 */
[----:B------:R-:W4:Y:S04]  /*2f9f0*/  LDL R32, [R1+0xde8] ;  /* 0x000de80001207983 */ /* 0x000f280000100800 */
[----:B------:R0:W4:Y:S04]  /*2fa00*/  @P4 LDG.E.U8 R25, desc[UR20][R26.64] ;  /* 0x000000141a194981 */ /* 0x000128000c1e1100 */
[----:B------:R-:W4:Y:S04]  /*2fa10*/  LDL R33, [R1+0xde4] ;  /* 0x000de40001217983 */ /* 0x000f280000100800 */
[----:B------:R-:W4:Y:S01]  /*2fa20*/  LDL R46, [R1+0xe04] ;  /* 0x000e0400012e7983 */ /* 0x000f220000100800 */
[----:B0-----:R-:W-:-:S03]  /*2fa30*/  PRMT R26, RZ, 0x7610, R26 ;  /* 0x00007610ff1a7816 */ /* 0x001fc6000000001a */
[----:B------:R-:W4:Y:S04]  /*2fa40*/  LDL R87, [R1+0xdb4] ;  /* 0x000db40001577983 */ /* 0x000f280000100800 */
[----:B------:R-:W4:Y:S04]  /*2fa50*/  LDL R85, [R1+0xdb8] ;  /* 0x000db80001557983 */ /* 0x000f280000100800 */
[----:B------:R-:W4:Y:S04]  /*2fa60*/  LDL R45, [R1+0xdbc] ;  /* 0x000dbc00012d7983 */ /* 0x000f280000100800 */
[----:B------:R-:W4:Y:S04]  /*2fa70*/  LDL R44, [R1+0xdc0] ;  /* 0x000dc000012c7983 */ /* 0x000f280000100800 */
[----:B------:R-:W4:Y:S04]  /*2fa80*/  LDL R73, [R1+0xe14] ;  /* 0x000e140001497983 */ /* 0x000f280000100800 */
[----:B------:R-:W4:Y:S04]  /*2fa90*/  LDL R47, [R1+0xe1c] ;  /* 0x000e1c00012f7983 */ /* 0x000f280000100800 */
[----:B------:R-:W4:Y:S04]  /*2faa0*/  LDL R93, [R1+0xdcc] ;  /* 0x000dcc00015d7983 */ /* 0x000f280000100800 */
[----:B--2---:R3:W2:Y:S02]  /*2fab0*/  @P3 LDG.E.U8 R26, desc[UR20][R28.64] ;  /* 0x000000141c1a3981 */ /* 0x0046a4000c1e1100 */
[----:B---3--:R-:W-:-:S02]  /*2fac0*/  @P3 IMAD.MOV.U32 R28, RZ, RZ, R4 ;  /* 0x000000ffff1c3224 */ /* 0x008fc400078e0004 */
[----:B------:R-:W3:Y:S01]  /*2fad0*/  LDL R4, [R1+0xdf0] ;  /* 0x000df00001047983 */ /* 0x000ee20000100800 */
[----:B------:R-:W-:Y:S01]  /*2fae0*/  ISETP.GT.AND P4, PT, R9, 0x70, PT ;  /* 0x000000700900780c */ /* 0x000fe20003f84270 */
[----:B----4-:R-:W-:Y:S01]  /*2faf0*/  @P3 IMAD.MOV.U32 R29, RZ, RZ, R34 ;  /* 0x000000ffff1d3224 */ /* 0x010fe200078e0022 */
[----:B------:R-:W-:Y:S01]  /*2fb00*/  PRMT R27, RZ, 0x7610, R27 ;  /* 0x00007610ff1b7816 */ /* 0x000fe2000000001b */
[----:B------:R-:W4:Y:S05]  /*2fb10*/  LDL R34, [R1+0xd78] ;  /* 0x000d780001227983 */ /* 0x000f2a0000100800 */
[----:B------:R0:W2:Y:S02]  /*2fb20*/  @P3 LDG.E.U8 R27, desc[UR20][R28.64] ;  /* 0x000000141c1b3981 */ /* 0x0000a4000c1e1100 */
[----:B0-----:R-:W-:-:S02]  /*2fb30*/  PRMT R28, RZ, 0x7610, R28 ;  /* 0x00007610ff1c7816 */ /* 0x001fc4000000001c */
[----:B------:R-:W-:-:S04]  /*2fb40*/  PRMT R29, RZ, 0x7610, R29 ;  /* 0x00007610ff1d7816 */ /* 0x000fc8000000001d */
[----:B------:R0:W2:Y:S02]  /*2fb50*/  @P4 LDG.E.U8 R28, desc[UR20][R30.64] ;  /* 0x000000141e1c4981 */ /* 0x0000a4000c1e1100 */
[----:B0-----:R-:W-:Y:S02]  /*2fb60*/  @P4 IMAD.MOV.U32 R30, RZ, RZ, R35 ;  /* 0x000000ffff1e4224 */ /* 0x001fe400078e0023 */
[----:B------:R-:W-:Y:S01]  /*2fb70*/  @P4 IMAD.MOV.U32 R31, RZ, RZ, R37 ;  /* 0x000000ffff1f4224 */ /* 0x000fe200078e0025 */
[----:B------:R-:W4:Y:S04]  /*2fb80*/  LDL R35, [R1+0xd74] ;  /* 0x000d740001237983 */ /* 0x000f280000100800 */
[----:B------:R0:W2:Y:S04]  /*2fb90*/  @P4 LDG.E.U8 R29, desc[UR20][R30.64] ;  /* 0x000000141e1d4981 */ /* 0x0000a8000c1e1100 */
[----:B------:R-:W2:Y:S01]  /*2fba0*/  LDL R37, [R1+0xd9c] ;  /* 0x000d9c0001257983 */ /* 0x000ea20000100800 */
[----:B0-----:R-:W-:-:S06]  /*2fbb0*/  PRMT R30, RZ, 0x7610, R30 ;  /* 0x00007610ff1e7816 */ /* 0x001fcc000000001e */
[----:B------:R0:W2:Y:S02]  /*2fbc0*/  @P5 LDG.E.U8 R30, desc[UR20][R32.64] ;  /* 0x00000014201e5981 */ /* 0x0000a4000c1e1100 */
[----:B0-----:R-:W-:Y:S02]  /*2fbd0*/  @P5 IMAD.MOV.U32 R33, RZ, RZ, R36 ;  /* 0x000000ffff215224 */ /* 0x001fe400078e0024 */
[----:B------:R-:W2:Y:S01]  /*2fbe0*/  LDL R36, [R1+0xda0] ;  /* 0x000da00001247983 */ /* 0x000ea20000100800 */
[----:B---3--:R-:W-:-:S03]  /*2fbf0*/  @P5 IMAD.MOV.U32 R32, RZ, RZ, R4 ;  /* 0x000000ffff205224 */ /* 0x008fc600078e0004 */
[----:B------:R-:W3:Y:S01]  /*2fc00*/  LDL R4, [R1+0xdf8] ;  /* 0x000df80001047983 */ /* 0x000ee20000100800 */
[C---:B------:R-:W-:Y:S02]  /*2fc10*/  ISETP.GT.AND P3, PT, R9.reuse, 0x6d, PT ;  /* 0x0000006d0900780c */ /* 0x040fe40003f64270 */
[----:B------:R-:W-:Y:S02]  /*2fc20*/  PRMT R31, RZ, 0x7610, R31 ;  /* 0x00007610ff1f7816 */ /* 0x000fe4000000001f */
[----:B------:R-:W-:-:S04]  /*2fc30*/  ISETP.GT.AND P4, PT, R9, 0x71, PT ;  /* 0x000000710900780c */ /* 0x000fc80003f84270 */
[----:B------:R0:W3:Y:S01]  /*2fc40*/  @P5 LDG.E.U8 R31, desc[UR20][R32.64] ;  /* 0x00000014201f5981 */ /* 0x0000e2000c1e1100 */
[----:B------:R-:W-:Y:S02]  /*2fc50*/  ISETP.GT.AND P5, PT, R9, 0x79, PT ;  /* 0x000000790900780c */ /* 0x000fe40003fa4270 */
[----:B0-----:R-:W-:Y:S02]  /*2fc60*/  PRMT R32, RZ, 0x7610, R32 ;  /* 0x00007610ff207816 */ /* 0x001fe40000000020 */
[----:B------:R-:W-:-:S04]  /*2fc70*/  PRMT R33, RZ, 0x7610, R33 ;  /* 0x00007610ff217816 */ /* 0x000fc80000000021 */
[----:B----4-:R0:W4:Y:S02]  /*2fc80*/  @P3 LDG.E.U8 R32, desc[UR20][R34.64] ;  /* 0x0000001422203981 */ /* 0x010124000c1e1100 */
[----:B0-----:R-:W-:Y:S02]  /*2fc90*/  @P4 IMAD.MOV.U32 R34, RZ, RZ, R38 ;  /* 0x000000ffff224224 */ /* 0x001fe400078e0026 */
[----:B------:R-:W-:Y:S01]  /*2fca0*/  @P4 IMAD.MOV.U32 R35, RZ, RZ, R39 ;  /* 0x000000ffff234224 */ /* 0x000fe200078e0027 */
[----:B------:R-:W4:Y:S04]  /*2fcb0*/  LDL R38, [R1+0xe00] ;  /* 0x000e000001267983 */ /* 0x000f280000100800 */
[----:B------:R-:W4:Y:S04]  /*2fcc0*/  LDL R39, [R1+0xdfc] ;  /* 0x000dfc0001277983 */ /* 0x000f280000100800 */
[----:B------:R0:W4:Y:S02]  /*2fcd0*/  @P4 LDG.E.U8 R33, desc[UR20][R34.64] ;  /* 0x0000001422214981 */ /* 0x000124000c1e1100 */
[----:B0-----:R-:W-:-:S06]  /*2fce0*/  PRMT R34, RZ, 0x7610, R34 ;  /* 0x00007610ff227816 */ /* 0x001fcc0000000022 */
[----:B--2---:R0:W2:Y:S02]  /*2fcf0*/  @P4 LDG.E.U8 R34, desc[UR20][R36.64] ;  /* 0x0000001424224981 */ /* 0x0040a4000c1e1100 */
[----:B0-----:R-:W-:Y:S02]  /*2fd00*/  @P5 IMAD.MOV.U32 R37, RZ, RZ, R40 ;  /* 0x000000ffff255224 */ /* 0x001fe400078e0028 */
[----:B------:R-:W2:Y:S01]  /*2fd10*/  LDL R40, [R1+0xdb0] ;  /* 0x000db00001287983 */ /* 0x000ea20000100800 */
[----:B---3--:R-:W-:-:S03]  /*2fd20*/  @P5 IMAD.MOV.U32 R36, RZ, RZ, R4 ;  /* 0x000000ffff245224 */ /* 0x008fc600078e0004 */
[----:B------:R-:W3:Y:S01]  /*2fd30*/  LDL R4, [R1+0xe08] ;  /* 0x000e080001047983 */ /* 0x000ee20000100800 */
[----:B------:R-:W-:Y:S02]  /*2fd40*/  PRMT R35, RZ, 0x7610, R35 ;  /* 0x00007610ff237816 */ /* 0x000fe40000000023 */
[----:B------:R-:W-:-:S04]  /*2fd50*/  ISETP.GT.AND P4, PT, R9, 0x72, PT ;  /* 0x000000720900780c */ /* 0x000fc80003f84270 */
[----:B------:R0:W3:Y:S02]  /*2fd60*/  @P5 LDG.E.U8 R35, desc[UR20][R36.64] ;  /* 0x0000001424235981 */ /* 0x0000e4000c1e1100 */
[----:B0-----:R-:W-:Y:S02]  /*2fd70*/  PRMT R36, RZ, 0x7610, R36 ;  /* 0x00007610ff247816 */ /* 0x001fe40000000024 */
[----:B------:R-:W-:-:S04]  /*2fd80*/  PRMT R37, RZ, 0x7610, R37 ;  /* 0x00007610ff257816 */ /* 0x000fc80000000025 */
[----:B----4-:R0:W4:Y:S01]  /*2fd90*/  @P5 LDG.E.U8 R36, desc[UR20][R38.64] ;  /* 0x0000001426245981 */ /* 0x010122000c1e1100 */
[----:B------:R-:W-:Y:S01]  /*2fda0*/  ISETP.GT.AND P5, PT, R9, 0x7a, PT ;  /* 0x0000007a0900780c */ /* 0x000fe20003fa4270 */
        /* <DEDUP_REMOVED lines=13> */
[----:B------:R0:W2:Y:S02]  /*2fe80*/  @P5 LDG.E.U8 R39, desc[UR20][R40.64] ;  /* 0x0000001428275981 */ /* 0x0000a4000c1e1100 */
[----:B0-----:R-:W-:Y:S02]  /*2fe90*/  PRMT R40, RZ, 0x7610, R40 ;  /* 0x00007610ff287816 */ /* 0x001fe40000000028 */
[----:B------:R-:W-:-:S04]  /*2fea0*/  PRMT R41, RZ, 0x7610, R41 ;  /* 0x00007610ff297816 */ /* 0x000fc80000000029 */
[----:B----4-:R0:W4:Y:S01]  /*2feb0*/  @P5 LDG.E.U8 R40, desc[UR20][R42.64] ;  /* 0x000000142a285981 */ /* 0x010122000c1e1100 */
        /* <DEDUP_REMOVED lines=8> */
[----:B------:R0:W4:Y:S02]  /*2ff40*/  @P4 LDG.E.U8 R42, desc[UR20][R44.64] ;  /* 0x000000142c2a4981 */ /* 0x000124000c1e1100 */
[----:B0-----:R-:W-:Y:S02]  /*2ff50*/  @P5 IMAD.MOV.U32 R45, RZ, RZ, R73 ;  /* 0x000000ffff2d5224 */ /* 0x001fe400078e0049 */
[----:B------:R-:W4:Y:S01]  /*2ff60*/  LDL R73, [R1+0xdd0] ;  /* 0x000dd00001497983 */ /* 0x000f220000100800 */
[----:B---3--:R-:W-:-:S03]  /*2ff70*/  @P5 IMAD.MOV.U32 R44, RZ, RZ, R4 ;  /* 0x000000ffff2c5224 */ /* 0x008fc600078e0004 */
[----:B------:R-:W3:Y:S04]  /*2ff80*/  LDL R4, [R1+0xe28] ;  /* 0x000e280001047983 */ /* 0x000ee80000100800 */
[----:B------:R0:W3:Y:S02]  /*2ff90*/  @P5 LDG.E.U8 R43, desc[UR20][R44.64] ;  /* 0x000000142c2b5981 */ /* 0x0000e4000c1e1100 */
[----:B0-----:R-:W-:-:S06]  /*2ffa0*/  PRMT R44, RZ, 0x7610, R44 ;  /* 0x00007610ff2c7816 */ /* 0x001fcc000000002c */
[----:B--2---:R0:W2:Y:S04]  /*2ffb0*/  @P5 LDG.E.U8 R44, desc[UR20][R46.64] ;  /* 0x000000142e2c5981 */ /* 0x0040a8000c1e1100 */
[----:B------:R-:W0:Y:S04]  /*2ffc0*/  LDL R46, [R1+0xd7c] ;  /* 0x000d7c00012e7983 */ /* 0x000e280000100800 */
[----:B------:R-:W0:Y:S01]  /*2ffd0*/  LDL R47, [R1+0xd80] ;  /* 0x000d8000012f7983 */ /* 0x000e220000100800 */
[----:B------:R-:W-:Y:S02]  /*2ffe0*/  PRMT R45, RZ, 0x7610, R45 ;  /* 0x00007610ff2d7816 */ /* 0x000fe4000000002d */
[----:B------:R-:W-:-:S02]  /*2fff0*/  ISETP.GT.AND P4, PT, R9, 0x74, PT ;  /* 0x000000740900780c */ /* 0x000fc40003f84270 */
[----:B0-----:R-:W-:-:S04]  /*30000*/  @P3 LOP3.LUT R47, R47, R46, RZ, 0x3c, !PT ;  /* 0x0000002e2f2f3212 */ /* 0x001fc800078e3cff */
[----:B------:R-:W-:-:S04]  /*30010*/  @P3 LOP3.LUT R46, R47, R46, RZ, 0x3c, !PT ;  /* 0x0000002e2f2e3212 */ /* 0x000fc800078e3cff */
[----:B------:R-:W-:-:S05]  /*30020*/  @P3 LOP3.LUT R47, R47, R46, RZ, 0x3c, !PT ;  /* 0x0000002e2f2f3212 */ /* 0x000fca00078e3cff */
[----:B------:R4:W2:Y:S04]  /*30030*/  @P3 LDG.E.U8 R45, desc[UR20][R46.64] ;  /* 0x000000142e2d3981 */ /* 0x0008a8000c1e1100 */
[----:B------:R-:W2:Y:S01]  /*30040*/  LDL R47, [R1+0xdc4] ;  /* 0x000dc400012f7983 */ /* 0x000ea20000100800 */
[----:B------:R-:W-:Y:S01]  /*30050*/  PRMT R49, RZ, 0x7610, R49 ;  /* 0x00007610ff317816 */ /* 0x000fe20000000031 */
[----:B----4-:R-:W-:Y:S01]  /*30060*/  @P4 IMAD.MOV.U32 R46, RZ, RZ, R85 ;  /* 0x000000ffff2e4224 */ /* 0x010fe200078e0055 */
[----:B------:R-:W-:Y:S01]  /*30070*/  ISETP.GT.AND P5, PT, R9, 0x7c, PT ;  /* 0x0000007c0900780c */ /* 0x000fe20003fa4270 */
[----:B------:R-:W4:Y:S01]  /*30080*/  LDL R85, [R1+0xdd8] ;  /* 0x000dd80001557983 */ /* 0x000f220000100800 */
[----:B------:R-:W-:Y:S02]  /*30090*/  PRMT R51, RZ, 0x7610, R51 ;  /* 0x00007610ff337816 */ /* 0x000fe40000000033 */
[----:B------:R-:W-:Y:S01]  /*300a0*/  PRMT R53, RZ, 0x7610, R53 ;  /* 0x00007610ff357816 */ /* 0x000fe20000000035 */
[----:B--2---:R0:W2:Y:S02]  /*300b0*/  @P4 LDG.E.U8 R49, desc[UR20][R46.64] ;  /* 0x000000142e314981 */ /* 0x0040a4000c1e1100 */
[----:B0-----:R-:W-:-:S02]  /*300c0*/  @P4 IMAD.MOV.U32 R46, RZ, RZ, R73 ;  /* 0x000000ffff2e4224 */ /* 0x001fc400078e0049 */
[----:B------:R-:W-:Y:S01]  /*300d0*/  @P4 IMAD.MOV.U32 R47, RZ, RZ, R93 ;  /* 0x000000ffff2f4224 */ /* 0x000fe200078e005d */
[----:B------:R-:W-:Y:S01]  /*300e0*/  PRMT R55, RZ, 0x7610, R55 ;  /* 0x00007610ff377816 */ /* 0x000fe20000000037 */
[----:B------:R-:W2:Y:S04]  /*300f0*/  LDL R73, [R1+0xde0] ;  /* 0x000de00001497983 */ /* 0x000ea80000100800 */
[----:B------:R3:W2:Y:S01]  /*30100*/  @P4 LDG.E.U8 R51, desc[UR20][R46.64] ;  /* 0x000000142e334981 */ /* 0x0006a2000c1e1100 */
[----:B------:R-:W-:Y:S02]  /*30110*/  ISETP.GT.AND P3, PT, R9, 0x75, PT ;  /* 0x000000750900780c */ /* 0x000fe40003f64270 */
[----:B------:R-:W-:Y:S01]  /*30120*/  PRMT R57, RZ, 0x7610, R57 ;  /* 0x00007610ff397816 */ /* 0x000fe20000000039 */
[----:B------:R-:W2:Y:S01]  /*30130*/  LDL R93, [R1+0xe38] ;  /* 0x000e3800015d7983 */ /* 0x000ea20000100800 */
[----:B---3--:R-:W-:-:S02]  /*30140*/  @P5 IMAD.MOV.U32 R46, RZ, RZ, R4 ;  /* 0x000000ffff2e5224 */ /* 0x008fc400078e0004 */
[----:B------:R-:W-:Y:S01]  /*30150*/  @P5 IMAD.MOV.U32 R47, RZ, RZ, R87 ;  /* 0x000000ffff2f5224 */ /* 0x000fe200078e0057 */
[----:B------:R-:W-:Y:S01]  /*30160*/  PRMT R59, RZ, 0x7610, R59 ;  /* 0x00007610ff3b7816 */ /* 0x000fe2000000003b */
[----:B------:R-:W3:Y:S04]  /*30170*/  LDL R87, [R1+0xe3c] ;  /* 0x000e3c0001577983 */ /* 0x000ee80000100800 */
[----:B------:R0:W2:Y:S04]  /*30180*/  @P5 LDG.E.U8 R53, desc[UR20][R46.64] ;  /* 0x000000142e355981 */ /* 0x0000a8000c1e1100 */
[----:B------:R-:W2:Y:S04]  /*30190*/  LDL R4, [R1+0xe40] ;  /* 0x000e400001047983 */ /* 0x000ea80000100800 */
[----:B------:R-:W0:Y:S04]  /*301a0*/  LDL R46, [R1+0xe2c] ;  /* 0x000e2c00012e7983 */ /* 0x000e280000100800 */
[----:B------:R-:W0:Y:S02]  /*301b0*/  LDL R47, [R1+0xe30] ;  /* 0x000e3000012f7983 */ /* 0x000e240000100800 */
[----:B0-----:R-:W-:-:S04]  /*301c0*/  @P5 LOP3.LUT R47, R47, R46, RZ, 0x3c, !PT ;  /* 0x0000002e2f2f5212 */ /* 0x001fc800078e3cff */
[----:B------:R-:W-:-:S04]  /*301d0*/  @P5 LOP3.LUT R46, R47, R46, RZ, 0x3c, !PT ;  /* 0x0000002e2f2e5212 */ /* 0x000fc800078e3cff */
[----:B------:R-:W-:-:S05]  /*301e0*/  @P5 LOP3.LUT R47, R47, R46, RZ, 0x3c, !PT ;  /* 0x0000002e2f2f5212 */ /* 0x000fca00078e3cff */
[----:B------:R4:W2:Y:S04]  /*301f0*/  @P5 LDG.E.U8 R55, desc[UR20][R46.64] ;  /* 0x000000142e375981 */ /* 0x0008a8000c1e1100 */
[----:B------:R-:W2:Y:S01]  /*30200*/  LDL R47, [R1+0xdd4] ;  /* 0x000dd400012f7983 */ /* 0x000ea20000100800 */
[----:B----4-:R-:W-:Y:S01]  /*30210*/  @P3 IMAD.MOV.U32 R46, RZ, RZ, R85 ;  /* 0x000000ffff2e3224 */ /* 0x010fe200078e0055 */
[----:B------:R-:W-:Y:S02]  /*30220*/  ISETP.GT.AND P4, PT, R9, 0x7d, PT ;  /* 0x0000007d0900780c */ /* 0x000fe40003f84270 */
[----:B------:R-:W-:Y:S01]  /*30230*/  PRMT R61, RZ, 0x7610, R61 ;  /* 0x00007610ff3d7816 */ /* 0x000fe2000000003d */
[----:B------:R-:W4:Y:S04]  /*30240*/  LDL R85, [R1+0x358] ;  /* 0x0003580001557983 */ /* 0x000f280000100800 */
[----:B--2---:R0:W2:Y:S04]  /*30250*/  @P3 LDG.E.U8 R57, desc[UR20][R46.64] ;  /* 0x000000142e393981 */ /* 0x0040a8000c1e1100 */
[----:B------:R-:W2:Y:S01]  /*30260*/  LDL R47, [R1+0xddc] ;  /* 0x000ddc00012f7983 */ /* 0x000ea20000100800 */
[----:B0-----:R-:W-:Y:S01]  /*30270*/  @P3 IMAD.MOV.U32 R46, RZ, RZ, R73 ;  /* 0x000000ffff2e3224 */ /* 0x001fe200078e0049 */
[----:B------:R-:W-:-:S02]  /*30280*/  PRMT R63, RZ, 0x7610, R63 ;  /* 0x00007610ff3f7816 */ /* 0x000fc4000000003f */
[----:B------:R-:W-:Y:S01]  /*30290*/  PRMT R84, RZ, 0x7610, R84 ;  /* 0x00007610ff547816 */ /* 0x000fe20000000054 */
[----:B------:R-:W3:Y:S04]  /*302a0*/  LDL R73, [R1+0x360] ;  /* 0x0003600001497983 */ /* 0x000ee80000100800 */
[----:B--2---:R0:W2:Y:S04]  /*302b0*/  @P3 LDG.E.U8 R59, desc[UR20][R46.64] ;  /* 0x000000142e3b3981 */ /* 0x0040a8000c1e1100 */
[----:B------:R-:W2:Y:S01]  /*302c0*/  LDL R47, [R1+0xe34] ;  /* 0x000e3400012f7983 */ /* 0x000ea20000100800 */
[----:B0-----:R-:W-:Y:S01]  /*302d0*/  @P4 IMAD.MOV.U32 R46, RZ, RZ, R93 ;  /* 0x000000ffff2e4224 */ /* 0x001fe200078e005d */
[----:B------:R-:W-:-:S02]  /*302e0*/  ISETP.GT.AND P3, PT, R9, 0x67, PT ;  /* 0x000000670900780c */ /* 0x000fc40003f64270 */
[----:B------:R-:W-:Y:S01]  /*302f0*/  PRMT R8, RZ, 0x7610, R8 ;  /* 0x00007610ff087816 */ /* 0x000fe20000000008 */
[----:B------:R-:W3:Y:S04]  /*30300*/  LDL R93, [R1+0x368] ;  /* 0x00036800015d7983 */ /* 0x000ee80000100800 */
[----:B--2---:R0:W2:Y:S02]  /*30310*/  @P4 LDG.E.U8 R61, desc[UR20][R46.64] ;  /* 0x000000142e3d4981 */ /* 0x0040a4000c1e1100 */
[----:B0-----:R-:W-:Y:S02]  /*30320*/  @P4 IMAD.MOV.U32 R46, RZ, RZ, R4 ;  /* 0x000000ffff2e4224 */ /* 0x001fe400078e0004 */
[----:B---3--:R-:W-:Y:S01]  /*30330*/  @P4 IMAD.MOV.U32 R47, RZ, RZ, R87 ;  /* 0x000000ffff2f4224 */ /* 0x008fe200078e0057 */
[----:B------:R-:W3:Y:S04]  /*30340*/  LDL R4, [R1+0x370] ;  /* 0x0003700001047983 */ /* 0x000ee80000100800 */
[----:B------:R4:W2:Y:S04]  /*30350*/  @P4 LDG.E.U8 R63, desc[UR20][R46.64] ;  /* 0x000000142e3f4981 */ /* 0x0008a8000c1e1100 */
[----:B------:R-:W2:Y:S04]  /*30360*/  LDL R87, [R1+0x36c] ;  /* 0x00036c0001577983 */ /* 0x000ea80000100800 */
[----:B------:R-:W2:Y:S01]  /*30370*/  LDL R47, [R1+0x354] ;  /* 0x00035400012f7983 */ /* 0x000ea20000100800 */
[----:B----4-:R-:W-:-:S03]  /*30380*/  @P1 IMAD.MOV.U32 R46, RZ, RZ, R85 ;  /* 0x000000ffff2e1224 */ /* 0x010fc600078e0055 */
[----:B------:R-:W4:Y:S04]  /*30390*/  LDL R85, [R1+0x374] ;  /* 0x0003740001557983 */ /* 0x000f280000100800 */
[----:B--2---:R0:W2:Y:S04]  /*303a0*/  @P1 LDG.E.U8 R84, desc[UR20][R46.64] ;  /* 0x000000142e541981 */ /* 0x0040a8000c1e1100 */
[----:B------:R-:W3:Y:S01]  /*303b0*/  LDL R47, [R1+0x35c] ;  /* 0x00035c00012f7983 */ /* 0x000ee20000100800 */
[----:B0-----:R-:W-:-:S03]  /*303c0*/  @P3 IMAD.MOV.U32 R46, RZ, RZ, R73 ;  /* 0x000000ffff2e3224 */ /* 0x001fc600078e0049 */
[----:B--2---:R0:W-:Y:S01]  /*303d0*/  STL [R1+0x1b8], R84 ;  /* 0x0001b85401007387 */ /* 0x0041e20000100800 */
[----:B------:R-:W-:Y:S02]  /*303e0*/  ISETP.GT.AND P1, PT, R9, 0x6e, PT ;  /* 0x0000006e0900780c */ /* 0x000fe40003f24270 */
[----:B------:R-:W-:Y:S01]  /*303f0*/  PRMT R90, RZ, 0x7610, R90 ;  /* 0x00007610ff5a7816 */ /* 0x000fe2000000005a */
[----:B------:R-:W2:Y:S04]  /*30400*/  LDL R73, [R1+0x37c] ;  /* 0x00037c0001497983 */ /* 0x000ea80000100800 */
[----:B---3--:R1:W3:Y:S04]  /*30410*/  @P3 LDG.E.U8 R8, desc[UR20][R46.64] ;  /* 0x000000142e083981 */ /* 0x0082e8000c1e1100 */
[----:B0-----:R-:W2:Y:S04]  /*30420*/  LDL R84, [R1+0x378] ;  /* 0x0003780001547983 */ /* 0x001ea80000100800 */
[----:B------:R-:W2:Y:S01]  /*30430*/  LDL R47, [R1+0x364] ;  /* 0x00036400012f7983 */ /* 0x000ea20000100800 */
[----:B-1----:R-:W-:Y:S01]  /*30440*/  @P3 IMAD.MOV.U32 R46, RZ, RZ, R93 ;  /* 0x000000ffff2e3224 */ /* 0x002fe200078e005d */
[----:B------:R-:W-:-:S02]  /*30450*/  PRMT R3, RZ, 0x7610, R3 ;  /* 0x00007610ff037816 */ /* 0x000fc40000000003 */
[----:B---3--:R0:W-:Y:S04]  /*30460*/  STL [R1+0x1b0], R8 ;  /* 0x0001b00801007387 */ /* 0x0081e80000100800 */
[----:B0-----:R-:W3:Y:S04]  /*30470*/  LDL R8, [R1+0x380] ;  /* 0x0003800001087983 */ /* 0x001ee80000100800 */
[----:B--2---:R0:W2:Y:S02]  /*30480*/  @P3 LDG.E.U8 R90, desc[UR20][R46.64] ;  /* 0x000000142e5a3981 */ /* 0x0040a4000c1e1100 */
[----:B0-----:R-:W-:-:S02]  /*30490*/  @P1 IMAD.MOV.U32 R46, RZ, RZ, R4 ;  /* 0x000000ffff2e1224 */ /* 0x001fc400078e0004 */
[----:B------:R-:W-:Y:S01]  /*304a0*/  @P1 IMAD.MOV.U32 R47, RZ, RZ, R87 ;  /* 0x000000ffff2f1224 */ /* 0x000fe200078e0057 */
[----:B------:R-:W-:Y:S01]  /*304b0*/  ISETP.GT.AND P3, PT, R9, 0x6f, PT ;  /* 0x0000006f0900780c */ /* 0x000fe20003f64270 */
[----:B------:R-:W2:Y:S04]  /*304c0*/  LDL R4, [R1+0x384] ;  /* 0x0003840001047983 */ /* 0x000ea80000100800 */
[----:B------:R0:W2:Y:S01]  /*304d0*/  @P1 LDG.E.U8 R3, desc[UR20][R46.64] ;  /* 0x000000142e031981 */ /* 0x0000a2000c1e1100 */
[----:B------:R-:W-:Y:S02]  /*304e0*/  PRMT R74, RZ, 0x7610, R74 ;  /* 0x00007610ff4a7816 */ /* 0x000fe4000000004a */
[----:B------:R-:W-:Y:S01]  /*304f0*/  PRMT R7, RZ, 0x7610, R7 ;  /* 0x00007610ff077816 */ /* 0x000fe20000000007 */
[----:B0-----:R-:W-:-:S02]  /*30500*/  @P1 IMAD.MOV.U32 R46, RZ, RZ, R84 ;  /* 0x000000ffff2e1224 */ /* 0x001fc400078e0054 */
[----:B----4-:R-:W-:-:S05]  /*30510*/  @P1 IMAD.MOV.U32 R47, RZ, RZ, R85 ;  /* 0x000000ffff2f1224 */ /* 0x010fca00078e0055 */
[----:B------:R0:W4:Y:S02]  /*30520*/  @P1 LDG.E.U8 R74, desc[UR20][R46.64] ;  /* 0x000000142e4a1981 */ /* 0x000124000c1e1100 */
[----:B0-----:R-:W-:Y:S02]  /*30530*/  @P3 IMAD.MOV.U32 R47, RZ, RZ, R73 ;  /* 0x000000ffff2f3224 */ /* 0x001fe400078e0049 */
[----:B---3--:R-:W-:-:S05]  /*30540*/  @P3 IMAD.MOV.U32 R46, RZ, RZ, R8 ;  /* 0x000000ffff2e3224 */ /* 0x008fca00078e0008 */
[----:B------:R0:W3:Y:S04]  /*30550*/  @P3 LDG.E.U8 R7, desc[UR20][R46.64] ;  /* 0x000000142e073981 */ /* 0x0000e8000c1e1100 */
[----:B--2---:R1:W-:Y:S04]  /*30560*/  STL [R1+0x198], R3 ;  /* 0x0001980301007387 */ /* 0x0043e80000100800 */
[----:B-1----:R-:W2:Y:S04]  /*30570*/  LDL R3, [R1+0x388] ;  /* 0x0003880001037983 */ /* 0x002ea80000100800 */
[----:B------:R1:W-:Y:S04]  /*30580*/  STL [R1+0x1a4], R90 ;  /* 0x0001a45a01007387 */ /* 0x0003e80000100800 */
[----:B------:R-:W2:Y:S04]  /*30590*/  LDL R87, [R1+0x390] ;  /* 0x0003900001577983 */ /* 0x000ea80000100800 */
[----:B------:R-:W2:Y:S04]  /*305a0*/  LDL R85, [R1+0x394] ;  /* 0x0003940001557983 */ /* 0x000ea80000100800 */
[----:B-1----:R-:W2:Y:S04]  /*305b0*/  LDL R90, [R1+0x38c] ;  /* 0x00038c00015a7983 */ /* 0x002ea80000100800 */
[----:B------:R-:W2:Y:S04]  /*305c0*/  LDL R84, [R1+0x398] ;  /* 0x0003980001547983 */ /* 0x000ea80000100800 */
[----:B----4-:R1:W-:Y:S04]  /*305d0*/  STL [R1+0x18c], R74 ;  /* 0x00018c4a01007387 */ /* 0x0103e80000100800 */
[----:B------:R-:W4:Y:S04]  /*305e0*/  LDL R73, [R1+0x3a0] ;  /* 0x0003a00001497983 */ /* 0x000f280000100800 */
[----:B------:R-:W4:Y:S04]  /*305f0*/  LDL R8, [R1+0x3a4] ;  /* 0x0003a40001087983 */ /* 0x000f280000100800 */
[----:B-1----:R-:W4:Y:S01]  /*30600*/  LDL R74, [R1+0x39c] ;  /* 0x00039c00014a7983 */ /* 0x002f220000100800 */
[----:B0-----:R-:W-:-:S03]  /*30610*/  @P3 IMAD.MOV.U32 R47, RZ, RZ, R4 ;  /* 0x000000ffff2f3224 */ /* 0x001fc600078e0004 */
[----:B---3--:R0:W-:Y:S04]  /*30620*/  STL [R1+0x180], R7 ;  /* 0x0001800701007387 */ /* 0x0081e80000100800 */
[----:B------:R-:W3:Y:S04]  /*30630*/  LDL R4, [R1+0x3ac] ;  /* 0x0003ac0001047983 */ /* 0x000ee80000100800 */
[----:B0-----:R-:W3:Y:S01]  /*30640*/  LDL R7, [R1+0x3a8] ;  /* 0x0003a80001077983 */ /* 0x001ee20000100800 */
[----:B--2---:R-:W-:-:S03]  /*30650*/  @P3 IMAD.MOV.U32 R46, RZ, RZ, R3 ;  /* 0x000000ffff2e3224 */ /* 0x004fc600078e0003 */
[----:B------:R-:W2:Y:S01]  /*30660*/  LDL R3, [R1+0x3b0] ;  /* 0x0003b00001037983 */ /* 0x000ea20000100800 */
[----:B------:R-:W-:Y:S02]  /*30670*/  ISETP.GT.AND P1, PT, R9, 0x76, PT ;  /* 0x000000760900780c */ /* 0x000fe40003f24270 */
[----:B------:R-:W-:Y:S02]  /*30680*/  PRMT R91, RZ, 0x7610, R91 ;  /* 0x00007610ff5b7816 */ /* 0x000fe4000000005b */
[----:B------:R-:W-:-:S04]  /*30690*/  PRMT R86, RZ, 0x7610, R86 ;  /* 0x00007610ff567816 */ /* 0x000fc80000000056 */
[----:B------:R0:W2:Y:S01]  /*306a0*/  @P3 LDG.E.U8 R91, desc[UR20][R46.64] ;  /* 0x000000142e5b3981 */ /* 0x0000a2000c1e1100 */
[----:B------:R-:W-:Y:S02]  /*306b0*/  ISETP.GT.AND P3, PT, R9, 0x77, PT ;  /* 0x000000770900780c */ /* 0x000fe40003f64270 */
[----:B------:R-:W-:Y:S02]  /*306c0*/  PRMT R75, RZ, 0x7610, R75 ;  /* 0x00007610ff4b7816 */ /* 0x000fe4000000004b */
[----:B0-----:R-:W-:Y:S02]  /*306d0*/  @P1 IMAD.MOV.U32 R46, RZ, RZ, R87 ;  /* 0x000000ffff2e1224 */ /* 0x001fe400078e0057 */
[----:B------:R-:W-:-:S05]  /*306e0*/  @P1 IMAD.MOV.U32 R47, RZ, RZ, R90 ;  /* 0x000000ffff2f1224 */ /* 0x000fca00078e005a */
[----:B------:R0:W2:Y:S01]  /*306f0*/  @P1 LDG.E.U8 R86, desc[UR20][R46.64] ;  /* 0x000000142e561981 */ /* 0x0000a2000c1e1100 */
[----:B------:R-:W-:Y:S01]  /*30700*/  PRMT R72, RZ, 0x7610, R72 ;  /* 0x00007610ff487816 */ /* 0x000fe20000000048 */
[----:B0-----:R-:W-:Y:S02]  /*30710*/  @P1 IMAD.MOV.U32 R46, RZ, RZ, R84 ;  /* 0x000000ffff2e1224 */ /* 0x001fe400078e0054 */
[----:B------:R-:W-:-:S05]  /*30720*/  @P1 IMAD.MOV.U32 R47, RZ, RZ, R85 ;  /* 0x000000ffff2f1224 */ /* 0x000fca00078e0055 */
[----:B------:R4:W2:Y:S01]  /*30730*/  @P1 LDG.E.U8 R75, desc[UR20][R46.64] ;  /* 0x000000142e4b1981 */ /* 0x0008a2000c1e1100 */
[----:B------:R-:W-:Y:S02]  /*30740*/  ISETP.GT.AND P1, PT, R9, 0x7e, PT ;  /* 0x0000007e0900780c */ /* 0x000fe40003f24270 */
[----:B------:R-:W-:Y:S01]  /*30750*/  PRMT R5, RZ, 0x7610, R5 ;  /* 0x00007610ff057816 */ /* 0x000fe20000000005 */
[----:B----4-:R-:W-:Y:S02]  /*30760*/  @P3 IMAD.MOV.U32 R46, RZ, RZ, R73 ;  /* 0x000000ffff2e3224 */ /* 0x010fe400078e0049 */
[----:B------:R-:W-:-:S05]  /*30770*/  @P3 IMAD.MOV.U32 R47, RZ, RZ, R74 ;  /* 0x000000ffff2f3224 */ /* 0x000fca00078e004a */
[----:B------:R0:W4:Y:S01]  /*30780*/  @P3 LDG.E.U8 R72, desc[UR20][R46.64] ;  /* 0x000000142e483981 */ /* 0x000122000c1e1100 */
[----:B------:R-:W-:Y:S01]  /*30790*/  PRMT R2, RZ, 0x7610, R2 ;  /* 0x00007610ff027816 */ /* 0x000fe20000000002 */
[----:B0-----:R-:W-:Y:S02]  /*307a0*/  @P3 IMAD.MOV.U32 R47, RZ, RZ, R8 ;  /* 0x000000ffff2f3224 */ /* 0x001fe400078e0008 */
[----:B---3--:R-:W-:-:S05]  /*307b0*/  @P3 IMAD.MOV.U32 R46, RZ, RZ, R7 ;  /* 0x000000ffff2e3224 */ /* 0x008fca00078e0007 */
[----:B------:R0:W3:Y:S02]  /*307c0*/  @P3 LDG.E.U8 R5, desc[UR20][R46.64] ;  /* 0x000000142e053981 */ /* 0x0000e4000c1e1100 */
[----:B0-----:R-:W-:Y:S02]  /*307d0*/  @P1 IMAD.MOV.U32 R47, RZ, RZ, R4 ;  /* 0x000000ffff2f1224 */ /* 0x001fe400078e0004 */
[----:B--2---:R-:W-:-:S05]  /*307e0*/  @P1 IMAD.MOV.U32 R46, RZ, RZ, R3 ;  /* 0x000000ffff2e1224 */ /* 0x004fca00078e0003 */
[----:B------:R0:W2:Y:S04]  /*307f0*/  @P1 LDG.E.U8 R2, desc[UR20][R46.64] ;  /* 0x000000142e021981 */ /* 0x0000a8000c1e1100 */
[----:B------:R-:W0:Y:S04]  /*30800*/  LDL R46, [R1+0x3b4] ;  /* 0x0003b400012e7983 */ /* 0x000e280000100800 */
[----:B------:R-:W0:Y:S01]  /*30810*/  LDL R47, [R1+0x3b8] ;  /* 0x0003b800012f7983 */ /* 0x000e220000100800 */
[----:B------:R-:W-:Y:S02]  /*30820*/  PRMT R6, RZ, 0x7610, R6 ;  /* 0x00007610ff067816 */ /* 0x000fe40000000006 */
[----:B0-----:R-:W-:-:S04]  /*30830*/  @P1 LOP3.LUT R47, R47, R46, RZ, 0x3c, !PT ;  /* 0x0000002e2f2f1212 */ /* 0x001fc800078e3cff */
[----:B------:R-:W-:-:S04]  /*30840*/  @P1 LOP3.LUT R46, R47, R46, RZ, 0x3c, !PT ;  /* 0x0000002e2f2e1212 */ /* 0x000fc800078e3cff */
[----:B------:R-:W-:-:S05]  /*30850*/  @P1 LOP3.LUT R47, R47, R46, RZ, 0x3c, !PT ;  /* 0x0000002e2f2f1212 */ /* 0x000fca00078e3cff */
[----:B------:R-:W3:Y:S04]  /*30860*/  @P1 LDG.E.U8 R6, desc[UR20][R46.64] ;  /* 0x000000142e061981 */ /* 0x000ee8000c1e1100 */
[----:B--2---:R0:W-:Y:S04]  /*30870*/  STL [R1+0x148], R2 ;  /* 0x0001480201007387 */ /* 0x0041e80000100800 */
[----:B0-----:R-:W2:Y:S04]  /*30880*/  LDL.LU R2, [R1+0x22c] ;  /* 0x00022c0001027983 */ /* 0x001ea80000300800 */
[----:B----4-:R0:W-:Y:S04]  /*30890*/  STL [R1+0x160], R72 ;  /* 0x0001604801007387 */ /* 0x0101e80000100800 */
[----:B0-----:R-:W4:Y:S04]  /*308a0*/  LDL.LU R72, [R1+0x1f4] ;  /* 0x0001f40001487983 */ /* 0x001f280000300800 */
[----:B------:R-:W2:Y:S04]  /*308b0*/  LDL.LU R73, [R1+0x1f0] ;  /* 0x0001f00001497983 */ /* 0x000ea80000300800 */
[----:B------:R-:W2:Y:S04]  /*308c0*/  LDL.LU R74, [R1+0x1ac] ;  /* 0x0001ac00014a7983 */ /* 0x000ea80000300800 */
[----:B------:R0:W-:Y:S04]  /*308d0*/  STL [R1+0x168], R75 ;  /* 0x0001684b01007387 */ /* 0x0001e80000100800 */
[----:B0-----:R-:W2:Y:S04]  /*308e0*/  LDL.LU R75, [R1+0x1a8] ;  /* 0x0001a800014b7983 */ /* 0x001ea80000300800 */
[----:B------:R-:W2:Y:S04]  /*308f0*/  LDL.LU R84, [R1+0x150] ;  /* 0x0001500001547983 */ /* 0x000ea80000300800 */
[----:B------:R-:W2:Y:S04]  /*30900*/  LDL.LU R85, [R1+0x14c] ;  /* 0x00014c0001557983 */ /* 0x000ea80000300800 */
[----:B------:R0:W-:Y:S04]  /*30910*/  STL [R1+0x16c], R86 ;  /* 0x00016c5601007387 */ /* 0x0001e80000100800 */
[----:B0-----:R-:W2:Y:S04]  /*30920*/  LDL.LU R86, [R1+0x110] ;  /* 0x0001100001567983 */ /* 0x001ea80000300800 */
[----:B------:R0:W-:Y:S04]  /*30930*/  STL [R1+0x174], R91 ;  /* 0x0001745b01007387 */ /* 0x0001e80000100800 */
[----:B------:R-:W2:Y:S04]  /*30940*/  LDL.LU R87, [R1+0x10c] ;  /* 0x00010c0001577983 */ /* 0x000ea80000300800 */
[----:B------:R-:W2:Y:S04]  /*30950*/  LDL.LU R90, [R1+0xc4] ;  /* 0x0000c400015a7983 */ /* 0x000ea80000300800 */
[----:B0-----:R-:W2:Y:S04]  /*30960*/  LDL.LU R91, [R1+0xc0] ;  /* 0x0000c000015b7983 */ /* 0x001ea80000300800 */
[----:B------:R-:W2:Y:S04]  /*30970*/  LDL.LU R93, [R1+0x94] ;  /* 0x00009400015d7983 */ /* 0x000ea80000300800 */
[----:B---3--:R0:W-:Y:S04]  /*30980*/  STL [R1+0x154], R5 ;  /* 0x0001540501007387 */ /* 0x0081e80000100800 */
[----:B0-----:R-:W3:Y:S04]  /*30990*/  LDL.LU R5, [R1+0x90] ;  /* 0x0000900001057983 */ /* 0x001ee80000300800 */
[----:B------:R-:W2:Y:S04]  /*309a0*/  LDL.LU R4, [R1+0x64] ;  /* 0x0000640001047983 */ /* 0x000ea80000300800 */
[----:B------:R-:W2:Y:S04]  /*309b0*/  LDL.LU R3, [R1+0x60] ;  /* 0x0000600001037983 */ /* 0x000ea80000300800 */
[----:B------:R-:W2:Y:S04]  /*309c0*/  LDL.LU R7, [R1+0x34] ;  /* 0x0000340001077983 */ /* 0x000ea80000300800 */
[----:B------:R-:W2:Y:S04]  /*309d0*/  LDL.LU R8, [R1+0x30] ;  /* 0x0000300001087983 */ /* 0x000ea80000300800 */
[----:B------:R0:W-:Y:S04]  /*309e0*/  STL [R1+0x13c], R6 ;  /* 0x00013c0601007387 */ /* 0x0001e80000100800 */
[----:B0-----:R-:W2:Y:S04]  /*309f0*/  LDL.LU R6, [R1+0x10dc] ;  /* 0x0010dc0001067983 */ /* 0x001ea80000300800 */
[----:B------:R-:W3:Y:S04]  /*30a00*/  LDL R46, [R1+0x3bc] ;  /* 0x0003bc00012e7983 */ /* 0x000ee80000100800 */
[----:B------:R-:W3:Y:S01]  /*30a10*/  LDL R47, [R1+0x3c0] ;  /* 0x0003c000012f7983 */ /* 0x000ee20000100800 */
[----:B------:R-:W-:-:S02]  /*30a20*/  ISETP.GT.AND P3, PT, R9, 0x7f, PT ;  /* 0x0000007f0900780c */ /* 0x000fc40003f64270 */
[----:B--2---:R-:W-:-:S11]  /*30a30*/  PRMT R6, RZ, 0x7610, R6 ;  /* 0x00007610ff067816 */ /* 0x004fd60000000006 */
[----:B---3--:R-:W-:-:S04]  /*30a40*/  @P3 LOP3.LUT R47, R47, R46, RZ, 0x3c, !PT ;  /* 0x0000002e2f2f3212 */ /* 0x008fc800078e3cff */
[----:B------:R-:W-:-:S04]  /*30a50*/  @P3 LOP3.LUT R46, R47, R46, RZ, 0x3c, !PT ;  /* 0x0000002e2f2e3212 */ /* 0x000fc800078e3cff */
[----:B------:R-:W-:-:S05]  /*30a60*/  @P3 LOP3.LUT R47, R47, R46, RZ, 0x3c, !PT ;  /* 0x0000002e2f2f3212 */ /* 0x000fca00078e3cff */
        /* <DEDUP_REMOVED lines=8> */
[----:B--2---:R0:W-:Y:S02]  /*30af0*/  STL [R1+0x130], R6 ;  /* 0x0001300601007387 */ /* 0x0041e40000100800 */
[----:B0-----:R-:W0:Y:S02]  /*30b00*/  S2R R6, SR_TID.X ;  /* 0x0000000000067919 */ /* 0x001e240000002100 */
[----:B0-----:R-:W-:Y:S01]  /*30b10*/  LOP3.LUT R6, R6, 0x7f, RZ, 0xc0, !PT ;  /* 0x0000007f06067812 */ /* 0x001fe200078ec0ff */
[----:B------:R-:W-:Y:S06]  /*30b20*/  BAR.SYNC.DEFER_BLOCKING 0x0 ;  /* 0x0000000000007b1d */ /* 0x000fec0000010000 */
[----:B------:R-:W-:Y:S04]  /*30b30*/  STS.U8 [R6+UR9+0x8000], R2 ;  /* 0x0080000206007988 */ /* 0x000fe80008000009 */
[----:B---3--:R0:W-:Y:S04]  /*30b40*/  STL [R1+0x124], R0 ;  /* 0x0001240001007387 */ /* 0x0081e80000100800 */
[----:B0-----:R-:W2:Y:S04]  /*30b50*/  LDL.LU R0, [R1+0x10d8] ;  /* 0x0010d80001007983 */ /* 0x001ea80000300800 */
[----:B------:R-:W3:Y:S04]  /*30b60*/  LDL.LU R47, [R1+0x228] ;  /* 0x00022800012f7983 */ /* 0x000ee80000300800 */
[----:B------:R-:W2:Y:S04]  /*30b70*/  LDL.LU R2, [R1+0x10d4] ;  /* 0x0010d40001027983 */ /* 0x000ea80000300800 */
[----:B---3--:R-:W-:Y:S04]  /*30b80*/  STS.U8 [R6+UR9+0xc000], R47 ;  /* 0x00c0002f06007988 */ /* 0x008fe80008000009 */
        /* <DEDUP_REMOVED lines=11> */
[----:B------:R-:W-:Y:S04]  /*30c40*/  STS.U8 [R6+UR9+0xd800], R5 ;  /* 0x00d8000506007988 */ /* 0x000fe80008000009 */
[----:B------:R-:W-:Y:S04]  /*30c50*/  STS.U8 [R6+UR9+0x9c00], R4 ;  /* 0x009c000406007988 */ /* 0x000fe80008000009 */
[----:B------:R-:W-:Y:S04]  /*30c60*/  STS.U8 [R6+UR9+0xdc00], R3 ;  /* 0x00dc000306007988 */ /* 0x000fe80008000009 */
[----:B------:R-:W-:Y:S04]  /*30c70*/  STS.U8 [R6+UR9+0xa000], R7 ;  /* 0x00a0000706007988 */ /* 0x000fe80008000009 */
[----:B------:R1:W-:Y:S04]  /*30c80*/  STS.U8 [R6+UR9+0xe000], R8 ;  /* 0x00e0000806007988 */ /* 0x0003e80008000009 */
[----:B0-----:R-:W3:Y:S04]  /*30c90*/  LDL.LU R93, [R1+0x224] ;  /* 0x00022400015d7983 */ /* 0x001ee80000300800 */
[----:B-1----:R-:W4:Y:S04]  /*30ca0*/  LDL.LU R8, [R1+0x220] ;  /* 0x0002200001087983 */ /* 0x002f280000300800 */
        /* <DEDUP_REMOVED lines=10> */
[----:B--2---:R-:W-:Y:S04]  /*30d50*/  STS.U8 [R6+UR9+0xa400], R2 ;  /* 0x00a4000206007988 */ /* 0x004fe80008000009 */
[----:B------:R-:W2:Y:S04]  /*30d60*/  LDL.LU R5, [R1+0x8c] ;  /* 0x00008c0001057983 */ /* 0x000ea80000300800 */
[----:B------:R0:W-:Y:S04]  /*30d70*/  STS.U8 [R6+UR9+0xe400], R0 ;  /* 0x00e4000006007988 */ /* 0x0001e80008000009 */
[----:B------:R-:W2:Y:S04]  /*30d80*/  LDL.LU R4, [R1+0x88] ;  /* 0x0000880001047983 */ /* 0x000ea80000300800 */
[----:B0-----:R-:W2:Y:S04]  /*30d90*/  LDL.LU R0, [R1+0x5c] ;  /* 0x00005c0001007983 */ /* 0x001ea80000300800 */
[----:B------:R-:W2:Y:S04]  /*30da0*/  LDL.LU R3, [R1+0x58] ;  /* 0x0000580001037983 */ /* 0x000ea80000300800 */
[----:B------:R-:W2:Y:S01]  /*30db0*/  LDL.LU R7, [R1+0x2c] ;  /* 0x00002c0001077983 */ /* 0x000ea20000300800 */
[----:B------:R-:W0:Y:S03]  /*30dc0*/  S2R R2, SR_TID.X ;  /* 0x0000000000027919 */ /* 0x000e260000002100 */
[----:B------:R-:W-:Y:S04]  /*30dd0*/  STS.U8 [R6+UR9+0xa800], R83 ;  /* 0x00a8005306007988 */ /* 0x000fe80008000009 */
[----:B------:R-:W-:Y:S04]  /*30de0*/  STS.U8 [R6+UR9+0xe800], R82 ;  /* 0x00e8005206007988 */ /* 0x000fe80008000009 */
[----:B------:R-:W-:Y:S04]  /*30df0*/  STS.U8 [R6+UR9+0xac00], R71 ;  /* 0x00ac004706007988 */ /* 0x000fe80008000009 */
[----:B------:R-:W-:Y:S04]  /*30e00*/  STS.U8 [R6+UR9+0xec00], R70 ;  /* 0x00ec004606007988 */ /* 0x000fe80008000009 */
[----:B------:R-:W-:Y:S04]  /*30e10*/  STS.U8 [R6+UR9+0xb000], R54 ;  /* 0x00b0003606007988 */ /* 0x000fe80008000009 */
[----:B------:R-:W-:Y:S04]  /*30e20*/  STS.U8 [R6+UR9+0xf000], R52 ;  /* 0x00f0003406007988 */ /* 0x000fe80008000009 */
[----:B------:R-:W-:Y:S01]  /*30e30*/  STS.U8 [R6+UR9+0xb400], R18 ;  /* 0x00b4001206007988 */ /* 0x000fe20008000009 */
[----:B0-----:R-:W-:-:S03]  /*30e40*/  LOP3.LUT R2, R2, 0x7f, RZ, 0xc0, !PT ;  /* 0x0000007f02027812 */ /* 0x001fc600078ec0ff */
[----:B------:R-:W-:Y:S01]  /*30e50*/  STS.U8 [R6+UR9+0xf400], R19 ;  /* 0x00f4001306007988 */ /* 0x000fe20008000009 */
[----:B------:R-:W-:-:S03]  /*30e60*/  LOP3.LUT R90, R2, 0x10, RZ, 0x3c, !PT ;  /* 0x00000010025a7812 */ /* 0x000fc600078e3cff */
[----:B------:R-:W-:Y:S04]  /*30e70*/  STS.U8 [R6+UR9+0xb800], R28 ;  /* 0x00b8001c06007988 */ /* 0x000fe80008000009 */
[----:B------:R-:W-:Y:S04]  /*30e80*/  STS.U8 [R6+UR9+0xf800], R29 ;  /* 0x00f8001d06007988 */ /* 0x000fe80008000009 */
[----:B------:R-:W-:Y:S04]  /*30e90*/  STS.U8 [R6+UR9+0xbc00], R30 ;  /* 0x00bc001e06007988 */ /* 0x000fe80008000009 */
[----:B------:R-:W-:Y:S04]  /*30ea0*/  STS.U8 [R6+UR9+0xfc00], R31 ;  /* 0x00fc001f06007988 */ /* 0x000fe80008000009 */
[----:B---3--:R0:W-:Y:S04]  /*30eb0*/  STS.U8 [R90+UR9+0x8080], R93 ;  /* 0x0080805d5a007988 */ /* 0x0081e80008000009 */
[----:B----4-:R1:W-:Y:S04]  /*30ec0*/  STS.U8 [R90+UR9+0xc080], R8 ;  /* 0x00c080085a007988 */ /* 0x0103e80008000009 */
[----:B0-----:R-:W3:Y:S04]  /*30ed0*/  LDL.LU R93, [R1+0x10d0] ;  /* 0x0010d000015d7983 */ /* 0x001ee80000300800 */
[----:B-1----:R-:W4:Y:S04]  /*30ee0*/  LDL.LU R8, [R1+0x10cc] ;  /* 0x0010cc0001087983 */ /* 0x002f280000300800 */
        /* <DEDUP_REMOVED lines=10> */
[----:B--2---:R-:W-:Y:S04]  /*30f90*/  STS.U8 [R90+UR9+0x9880], R5 ;  /* 0x009880055a007988 */ /* 0x004fe80008000009 */
[----:B------:R-:W-:Y:S04]  /*30fa0*/  STS.U8 [R90+UR9+0xd880], R4 ;  /* 0x00d880045a007988 */ /* 0x000fe80008000009 */
[----:B------:R1:W-:Y:S04]  /*30fb0*/  STS.U8 [R90+UR9+0x9c80], R0 ;  /* 0x009c80005a007988 */ /* 0x0003e80008000009 */
[----:B0-----:R-:W2:Y:S04]  /*30fc0*/  LDL.LU R91, [R1+0x21c] ;  /* 0x00021c00015b7983 */ /* 0x001ea80000300800 */
[----:B------:R0:W-:Y:S04]  /*30fd0*/  STS.U8 [R90+UR9+0xdc80], R3 ;  /* 0x00dc80035a007988 */ /* 0x0001e80008000009 */
[----:B-1----:R-:W2:Y:S04]  /*30fe0*/  LDL.LU R0, [R1+0x218] ;  /* 0x0002180001007983 */ /* 0x002ea80000300800 */
[----:B------:R1:W-:Y:S04]  /*30ff0*/  STS.U8 [R90+UR9+0xa080], R7 ;  /* 0x00a080075a007988 */ /* 0x0003e80008000009 */
[----:B0-----:R-:W2:Y:S04]  /*31000*/  LDL.LU R3, [R1+0x1e4] ;  /* 0x0001e40001037983 */ /* 0x001ea80000300800 */
[----:B-1----:R-:W2:Y:S04]  /*31010*/  LDL.LU R7, [R1+0x1e0] ;  /* 0x0001e00001077983 */ /* 0x002ea80000300800 */
[----:B------:R-:W2:Y:S04]  /*31020*/  LDL.LU R47, [R1+0x194] ;  /* 0x00019400012f7983 */ /* 0x000ea80000300800 */
[----:B------:R-:W2:Y:S04]  /*31030*/  LDL.LU R72, [R1+0x190] ;  /* 0x0001900001487983 */ /* 0x000ea80000300800 */
[----:B------:R-:W2:Y:S04]  /*31040*/  LDL.LU R73, [R1+0x138] ;  /* 0x0001380001497983 */ /* 0x000ea80000300800 */
[----:B------:R-:W2:Y:S01]  /*31050*/  LDL.LU R74, [R1+0x134] ;  /* 0x00013400014a7983 */ /* 0x000ea20000300800 */
[----:B------:R-:W-:-:S03]  /*31060*/  LOP3.LUT R2, R2, 0x20, RZ, 0x3c, !PT ;  /* 0x0000002002027812 */ /* 0x000fc600078e3cff */
[----:B------:R-:W2:Y:S04]  /*31070*/  LDL.LU R75, [R1+0xe4] ;  /* 0x0000e400014b7983 */ /* 0x000ea80000300800 */
[----:B------:R-:W2:Y:S04]  /*31080*/  LDL.LU R84, [R1+0xe0] ;  /* 0x0000e00001547983 */ /* 0x000ea80000300800 */
[----:B------:R-:W2:Y:S04]  /*31090*/  LDL.LU R85, [R1+0xb4] ;  /* 0x0000b40001557983 */ /* 0x000ea80000300800 */
[----:B------:R-:W2:Y:S04]  /*310a0*/  LDL.LU R86, [R1+0xb0] ;  /* 0x0000b00001567983 */ /* 0x000ea80000300800 */
[----:B------:R-:W2:Y:S04]  /*310b0*/  LDL.LU R87, [R1+0x84] ;  /* 0x0000840001577983 */ /* 0x000ea80000300800 */
[----:B------:R-:W2:Y:S04]  /*310c0*/  LDL.LU R5, [R1+0x80] ;  /* 0x0000800001057983 */ /* 0x000ea80000300800 */
[----:B------:R-:W2:Y:S04]  /*310d0*/  LDL.LU R4, [R1+0x54] ;  /* 0x0000540001047983 */ /* 0x000ea80000300800 */
[----:B----4-:R0:W-:Y:S04]  /*310e0*/  STS.U8 [R90+UR9+0xe080], R8 ;  /* 0x00e080085a007988 */ /* 0x0101e80008000009 */
[----:B---3--:R-:W-:Y:S04]  /*310f0*/  STS.U8 [R90+UR9+0xa480], R93 ;  /* 0x00a4805d5a007988 */ /* 0x008fe80008000009 */
        /* <DEDUP_REMOVED lines=12> */
[----:B0-----:R-:W3:Y:S04]  /*311c0*/  LDL.LU R8, [R1+0x50] ;  /* 0x0000500001087983 */ /* 0x001ee80000300800 */
[----:B------:R0:W-:Y:S04]  /*311d0*/  STS.U8 [R90+UR9+0xfc80], R36 ;  /* 0x00fc80245a007988 */ /* 0x0001e80008000009 */
[----:B--2---:R1:W-:Y:S04]  /*311e0*/  STS.U8 [R2+UR9+0x8100], R91 ;  /* 0x0081005b02007988 */ /* 0x0043e80008000009 */
[----:B------:R2:W-:Y:S04]  /*311f0*/  STS.U8 [R2+UR9+0xc100], R0 ;  /* 0x00c1000002007988 */ /* 0x0005e80008000009 */
[----:B0-----:R-:W4:Y:S04]  /*31200*/  LDL.LU R90, [R1+0x10c8] ;  /* 0x0010c800015a7983 */ /* 0x001f280000300800 */
[----:B-1----:R-:W4:Y:S04]  /*31210*/  LDL.LU R91, [R1+0x10c4] ;  /* 0x0010c400015b7983 */ /* 0x002f280000300800 */
[----:B--2---:R-:W2:Y:S04]  /*31220*/  LDL.LU R0, [R1+0x10c0] ;  /* 0x0010c00001007983 */ /* 0x004ea80000300800 */
[----:B------:R0:W-:Y:S04]  /*31230*/  STS.U8 [R2+UR9+0x8500], R3 ;  /* 0x0085000302007988 */ /* 0x0001e80008000009 */
[----:B------:R1:W-:Y:S04]  /*31240*/  STS.U8 [R2+UR9+0xc500], R7 ;  /* 0x00c5000702007988 */ /* 0x0003e80008000009 */
[----:B0-----:R-:W2:Y:S04]  /*31250*/  LDL.LU R3, [R1+0x10bc] ;  /* 0x0010bc0001037983 */ /* 0x001ea80000300800 */
[----:B-1----:R-:W2:Y:S04]  /*31260*/  LDL.LU R7, [R1+0x10b8] ;  /* 0x0010b80001077983 */ /* 0x002ea80000300800 */
        /* <DEDUP_REMOVED lines=11> */
[----:B---3--:R-:W-:Y:S04]  /*31320*/  STS.U8 [R2+UR9+0xdd00], R8 ;  /* 0x00dd000802007988 */ /* 0x008fe80008000009 */
[----:B--2---:R0:W-:Y:S04]  /*31330*/  STS.U8 [R2+UR9+0xa100], R7 ;  /* 0x00a1000702007988 */ /* 0x0041e80008000009 */
[----:B0-----:R-:W2:Y:S04]  /*31340*/  LDL.LU R7, [R1+0x214] ;  /* 0x0002140001077983 */ /* 0x001ea80000300800 */
[----:B------:R-:W3:Y:S01]  /*31350*/  LDL.LU R8, [R1+0x210] ;  /* 0x0002100001087983 */ /* 0x000ee20000300800 */
[----:B------:R-:W0:Y:S03]  /*31360*/  S2R R87, SR_TID.X ;  /* 0x0000000000577919 */ /* 0x000e260000002100 */
[----:B------:R-:W3:Y:S04]  /*31370*/  LDL.LU R47, [R1+0x188] ;  /* 0x00018800012f7983 */ /* 0x000ee80000300800 */
[----:B------:R-:W3:Y:S04]  /*31380*/  LDL.LU R73, [R1+0x184] ;  /* 0x0001840001497983 */ /* 0x000ee80000300800 */
[----:B------:R1:W-:Y:S04]  /*31390*/  STS.U8 [R2+UR9+0xe100], R3 ;  /* 0x00e1000302007988 */ /* 0x0003e80008000009 */
[----:B------:R-:W3:Y:S04]  /*313a0*/  LDL.LU R74, [R1+0x12c] ;  /* 0x00012c00014a7983 */ /* 0x000ee80000300800 */
[----:B------:R-:W3:Y:S04]  /*313b0*/  LDL.LU R75, [R1+0x128] ;  /* 0x00012800014b7983 */ /* 0x000ee80000300800 */
[----:B----4-:R-:W-:Y:S04]  /*313c0*/  STS.U8 [R2+UR9+0xa500], R91 ;  /* 0x00a5005b02007988 */ /* 0x010fe80008000009 */
[----:B------:R-:W4:Y:S04]  /*313d0*/  LDL.LU R84, [R1+0xdc] ;  /* 0x0000dc0001547983 */ /* 0x000f280000300800 */
[----:B------:R-:W-:Y:S04]  /*313e0*/  STS.U8 [R2+UR9+0xe500], R90 ;  /* 0x00e5005a02007988 */ /* 0x000fe80008000009 */
[----:B------:R-:W4:Y:S04]  /*313f0*/  LDL.LU R85, [R1+0xd8] ;  /* 0x0000d80001557983 */ /* 0x000f280000300800 */
[----:B------:R-:W-:Y:S04]  /*31400*/  STS.U8 [R2+UR9+0xa900], R79 ;  /* 0x00a9004f02007988 */ /* 0x000fe80008000009 */
[----:B------:R-:W4:Y:S04]  /*31410*/  LDL.LU R86, [R1+0xac] ;  /* 0x0000ac0001567983 */ /* 0x000f280000300800 */
[----:B------:R-:W-:Y:S04]  /*31420*/  STS.U8 [R2+UR9+0xe900], R78 ;  /* 0x00e9004e02007988 */ /* 0x000fe80008000009 */
[----:B------:R-:W4:Y:S04]  /*31430*/  LDL.LU R5, [R1+0xa8] ;  /* 0x0000a80001057983 */ /* 0x000f280000300800 */
[----:B------:R-:W-:Y:S04]  /*31440*/  STS.U8 [R2+UR9+0xad00], R67 ;  /* 0x00ad004302007988 */ /* 0x000fe80008000009 */
[----:B------:R-:W4:Y:S04]  /*31450*/  LDL.LU R4, [R1+0x7c] ;  /* 0x00007c0001047983 */ /* 0x000f280000300800 */
[----:B------:R-:W-:Y:S01]  /*31460*/  STS.U8 [R2+UR9+0xed00], R66 ;  /* 0x00ed004202007988 */ /* 0x000fe20008000009 */
[----:B0-----:R-:W-:-:S03]  /*31470*/  LOP3.LUT R87, R87, 0x7f, RZ, 0xc0, !PT ;  /* 0x0000007f57577812 */ /* 0x001fc600078ec0ff */
[----:B-1----:R-:W4:Y:S04]  /*31480*/  LDL.LU R3, [R1+0x78] ;  /* 0x0000780001037983 */ /* 0x002f280000300800 */
[----:B------:R0:W-:Y:S04]  /*31490*/  STS.U8 [R2+UR9+0xb100], R10 ;  /* 0x00b1000a02007988 */ /* 0x0001e80008000009 */
[----:B------:R1:W-:Y:S04]  /*314a0*/  STS.U8 [R2+UR9+0xf100], R11 ;  /* 0x00f1000b02007988 */ /* 0x0003e80008000009 */
[----:B0-----:R-:W4:Y:S04]  /*314b0*/  LDL.LU R10, [R1+0x1d8] ;  /* 0x0001d800010a7983 */ /* 0x001f280000300800 */
[----:B-1----:R-:W4:Y:S01]  /*314c0*/  LDL.LU R11, [R1+0x1dc] ;  /* 0x0001dc00010b7983 */ /* 0x002f220000300800 */
[----:B------:R-:W-:-:S03]  /*314d0*/  LOP3.LUT R72, R87, 0x30, RZ, 0x3c, !PT ;  /* 0x0000003057487812 */ /* 0x000fc600078e3cff */
[----:B------:R-:W-:Y:S04]  /*314e0*/  STS.U8 [R2+UR9+0xb500], R22 ;  /* 0x00b5001602007988 */ /* 0x000fe80008000009 */
[----:B------:R-:W-:Y:S04]  /*314f0*/  STS.U8 [R2+UR9+0xf500], R23 ;  /* 0x00f5001702007988 */ /* 0x000fe80008000009 */
[----:B------:R-:W-:Y:S04]  /*31500*/  STS.U8 [R2+UR9+0xb900], R37 ;  /* 0x00b9002502007988 */ /* 0x000fe80008000009 */
[----:B------:R-:W-:Y:S04]  /*31510*/  STS.U8 [R2+UR9+0xf900], R38 ;  /* 0x00f9002602007988 */ /* 0x000fe80008000009 */
[----:B------:R-:W-:Y:S04]  /*31520*/  STS.U8 [R2+UR9+0xbd00], R39 ;  /* 0x00bd002702007988 */ /* 0x000fe80008000009 */
[----:B------:R0:W-:Y:S04]  /*31530*/  STS.U8 [R2+UR9+0xfd00], R40 ;  /* 0x00fd002802007988 */ /* 0x0001e80008000009 */
[----:B0-----:R-:W4:Y:S04]  /*31540*/  LDL.LU R2, [R1+0x10b4] ;  /* 0x0010b40001027983 */ /* 0x001f280000300800 */
[----:B--2---:R0:W-:Y:S04]  /*31550*/  STS.U8 [R72+UR9+0x8180], R7 ;  /* 0x0081800748007988 */ /* 0x0041e80008000009 */
[----:B---3--:R1:W-:Y:S04]  /*31560*/  STS.U8 [R72+UR9+0xc180], R8 ;  /* 0x00c1800848007988 */ /* 0x0083e80008000009 */
[----:B0-----:R-:W2:Y:S04]  /*31570*/  LDL.LU R7, [R1+0x10b0] ;  /* 0x0010b00001077983 */ /* 0x001ea80000300800 */
[----:B-1----:R-:W3:Y:S04]  /*31580*/  LDL.LU R8, [R1+0x10ac] ;  /* 0x0010ac0001087983 */ /* 0x002ee80000300800 */
[----:B----4-:R-:W-:Y:S04]  /*31590*/  STS.U8 [R72+UR9+0x8580], R11 ;  /* 0x0085800b48007988 */ /* 0x010fe80008000009 */
[----:B------:R-:W-:Y:S04]  /*315a0*/  STS.U8 [R72+UR9+0xc580], R10 ;  /* 0x00c5800a48007988 */ /* 0x000fe80008000009 */
[----:B------:R-:W-:Y:S04]  /*315b0*/  STS.U8 [R72+UR9+0x8980], R47 ;  /* 0x0089802f48007988 */ /* 0x000fe80008000009 */
[----:B------:R0:W-:Y:S04]  /*315c0*/  STS.U8 [R72+UR9+0xc980], R73 ;  /* 0x00c9804948007988 */ /* 0x0001e80008000009 */
        /* <DEDUP_REMOVED lines=8> */
[----:B0-----:R-:W4:Y:S04]  /*31650*/  LDL.LU R73, [R1+0x20c] ;  /* 0x00020c0001497983 */ /* 0x001f280000300800 */
[----:B-1----:R-:W4:Y:S04]  /*31660*/  LDL.LU R74, [R1+0x208] ;  /* 0x00020800014a7983 */ /* 0x002f280000300800 */
[----:B---3--:R-:W-:Y:S04]  /*31670*/  STS.U8 [R72+UR9+0x9d80], R8 ;  /* 0x009d800848007988 */ /* 0x008fe80008000009 */
[----:B--2---:R0:W-:Y:S04]  /*31680*/  STS.U8 [R72+UR9+0xdd80], R7 ;  /* 0x00dd800748007988 */ /* 0x0041e80008000009 */
[----:B0-----:R-:W2:Y:S04]  /*31690*/  LDL.LU R7, [R1+0x1d4] ;  /* 0x0001d40001077983 */ /* 0x001ea80000300800 */
[----:B------:R0:W-:Y:S04]  /*316a0*/  STS.U8 [R72+UR9+0xa180], R2 ;  /* 0x00a1800248007988 */ /* 0x0001e80008000009 */
[----:B------:R1:W-:Y:S04]  /*316b0*/  STS.U8 [R72+UR9+0xe180], R0 ;  /* 0x00e1800048007988 */ /* 0x0003e80008000009 */
[----:B------:R-:W-:Y:S04]  /*316c0*/  STS.U8 [R72+UR9+0xa580], R89 ;  /* 0x00a5805948007988 */ /* 0x000fe80008000009 */
[----:B------:R-:W3:Y:S04]  /*316d0*/  LDL.LU R11, [R1+0x1d0] ;  /* 0x0001d000010b7983 */ /* 0x000ee80000300800 */
        /* <DEDUP_REMOVED lines=10> */
[----:B------:R-:W-:Y:S01]  /*31780*/  STS.U8 [R72+UR9+0xb180], R12 ;  /* 0x00b1800c48007988 */ /* 0x000fe20008000009 */
[----:B------:R-:W-:-:S03]  /*31790*/  LOP3.LUT R84, R87, 0x40, RZ, 0x3c, !PT ;  /* 0x0000004057547812 */ /* 0x000fc600078e3cff */
[----:B------:R-:W3:Y:S04]  /*317a0*/  LDL.LU R3, [R1+0xd0] ;  /* 0x0000d00001037983 */ /* 0x000ee80000300800 */
[----:B------:R-:W-:Y:S04]  /*317b0*/  STS.U8 [R72+UR9+0xf180], R13 ;  /* 0x00f1800d48007988 */ /* 0x000fe80008000009 */
[----:B0-----:R-:W3:Y:S04]  /*317c0*/  LDL.LU R2, [R1+0xa4] ;  /* 0x0000a40001027983 */ /* 0x001ee80000300800 */
[----:B------:R-:W-:Y:S04]  /*317d0*/  STS.U8 [R72+UR9+0xb580], R24 ;  /* 0x00b5801848007988 */ /* 0x000fe80008000009 */
[----:B------:R-:W3:Y:S04]  /*317e0*/  LDL.LU R8, [R1+0xa0] ;  /* 0x0000a00001087983 */ /* 0x000ee80000300800 */
[----:B------:R-:W-:Y:S04]  /*317f0*/  STS.U8 [R72+UR9+0xf580], R25 ;  /* 0x00f5801948007988 */ /* 0x000fe80008000009 */
[----:B-1----:R-:W3:Y:S04]  /*31800*/  LDL.LU R0, [R1+0x74] ;  /* 0x0000740001007983 */ /* 0x002ee80000300800 */
[----:B------:R-:W-:Y:S04]  /*31810*/  STS.U8 [R72+UR9+0xb980], R41 ;  /* 0x00b9802948007988 */ /* 0x000fe80008000009 */
[----:B------:R-:W3:Y:S04]  /*31820*/  LDL.LU R75, [R1+0x44] ;  /* 0x00004400014b7983 */ /* 0x000ee80000300800 */
[----:B------:R-:W-:Y:S04]  /*31830*/  STS.U8 [R72+UR9+0xf980], R42 ;  /* 0x00f9802a48007988 */ /* 0x000fe80008000009 */
[----:B------:R-:W3:Y:S04]  /*31840*/  LDL.LU R86, [R1+0x40] ;  /* 0x0000400001567983 */ /* 0x000ee80000300800 */
[----:B------:R-:W-:Y:S04]  /*31850*/  STS.U8 [R72+UR9+0xbd80], R43 ;  /* 0x00bd802b48007988 */ /* 0x000fe80008000009 */
[----:B------:R-:W3:Y:S04]  /*31860*/  LDL.LU R87, [R1+0x14] ;  /* 0x0000140001577983 */ /* 0x000ee80000300800 */
[----:B------:R0:W-:Y:S04]  /*31870*/  STS.U8 [R72+UR9+0xfd80], R44 ;  /* 0x00fd802c48007988 */ /* 0x0001e80008000009 */
[----:B----4-:R1:W-:Y:S04]  /*31880*/  STS.U8 [R84+UR9+0x8200], R73 ;  /* 0x0082004954007988 */ /* 0x0103e80008000009 */
[----:B------:R4:W-:Y:S04]  /*31890*/  STS.U8 [R84+UR9+0xc200], R74 ;  /* 0x00c2004a54007988 */ /* 0x0009e80008000009 */
[----:B0-----:R-:W3:Y:S04]  /*318a0*/  LDL.LU R72, [R1+0x10a8] ;  /* 0x0010a80001487983 */ /* 0x001ee80000300800 */
[----:B------:R-:W3:Y:S04]  /*318b0*/  LDL.LU R44, [R1+0x10] ;  /* 0x00001000012c7983 */ /* 0x000ee80000300800 */
[----:B-1----:R-:W3:Y:S04]  /*318c0*/  LDL.LU R73, [R1+0x10a4] ;  /* 0x0010a40001497983 */ /* 0x002ee80000300800 */
[----:B----4-:R-:W4:Y:S04]  /*318d0*/  LDL.LU R74, [R1+0x10a0] ;  /* 0x0010a000014a7983 */ /* 0x010f280000300800 */
[----:B--2---:R0:W-:Y:S04]  /*318e0*/  STS.U8 [R84+UR9+0x8600], R7 ;  /* 0x0086000754007988 */ /* 0x0041e80008000009 */
[----:B0-----:R-:W2:Y:S04]  /*318f0*/  LDL.LU R7, [R1+0x109c] ;  /* 0x00109c0001077983 */ /* 0x001ea80000300800 */
[----:B---3--:R-:W-:Y:S04]  /*31900*/  STS.U8 [R84+UR9+0xc600], R11 ;  /* 0x00c6000b54007988 */ /* 0x008fe80008000009 */
[----:B------:R-:W-:Y:S04]  /*31910*/  STS.U8 [R84+UR9+0x8a00], R10 ;  /* 0x008a000a54007988 */ /* 0x000fe80008000009 */
[----:B------:R-:W-:Y:S04]  /*31920*/  STS.U8 [R84+UR9+0xca00], R47 ;  /* 0x00ca002f54007988 */ /* 0x000fe80008000009 */
        /* <DEDUP_REMOVED lines=9> */
[----:B------:R-:W3:Y:S04]  /*319c0*/  LDL.LU R47, [R1+0x170] ;  /* 0x00017000012f7983 */ /* 0x000ee80000300800 */
[----:B------:R1:W-:Y:S04]  /*319d0*/  STS.U8 [R84+UR9+0xd600], R8 ;  /* 0x00d6000854007988 */ /* 0x0003e80008000009 */
[----:B0-----:R-:W3:Y:S04]  /*319e0*/  LDL.LU R2, [R1+0x164] ;  /* 0x0001640001027983 */ /* 0x001ee80000300800 */
[----:B------:R0:W-:Y:S04]  /*319f0*/  STS.U8 [R84+UR9+0x9a00], R0 ;  /* 0x009a000054007988 */ /* 0x0001e80008000009 */
[----:B-1----:R-:W3:Y:S04]  /*31a00*/  LDL.LU R8, [R1+0x118] ;  /* 0x0001180001087983 */ /* 0x002ee80000300800 */
[----:B0-----:R-:W3:Y:S04]  /*31a10*/  LDL.LU R0, [R1+0x114] ;  /* 0x0001140001007983 */ /* 0x001ee80000300800 */
[----:B--2---:R0:W-:Y:S04]  /*31a20*/  STS.U8 [R84+UR9+0xda00], R7 ;  /* 0x00da000754007988 */ /* 0x0041e80008000009 */
[----:B------:R1:W-:Y:S04]  /*31a30*/  STS.U8 [R84+UR9+0x9e00], R75 ;  /* 0x009e004b54007988 */ /* 0x0003e80008000009 */
[----:B0-----:R-:W2:Y:S04]  /*31a40*/  LDL.LU R7, [R1+0xcc] ;  /* 0x0000cc0001077983 */ /* 0x001ea80000300800 */
[----:B------:R-:W2:Y:S04]  /*31a50*/  LDL.LU R11, [R1+0xc8] ;  /* 0x0000c800010b7983 */ /* 0x000ea80000300800 */
[----:B------:R-:W2:Y:S04]  /*31a60*/  LDL.LU R10, [R1+0x9c] ;  /* 0x00009c00010a7983 */ /* 0x000ea80000300800 */
[----:B-1----:R-:W2:Y:S04]  /*31a70*/  LDL.LU R75, [R1+0x1098] ;  /* 0x00109800014b7983 */ /* 0x002ea80000300800 */
[----:B------:R0:W-:Y:S04]  /*31a80*/  STS.U8 [R84+UR9+0xde00], R86 ;  /* 0x00de005654007988 */ /* 0x0001e80008000009 */
[----:B------:R1:W-:Y:S04]  /*31a90*/  STS.U8 [R84+UR9+0xa200], R87 ;  /* 0x00a2005754007988 */ /* 0x0003e80008000009 */
[----:B0-----:R-:W2:Y:S04]  /*31aa0*/  LDL.LU R86, [R1+0x1094] ;  /* 0x0010940001567983 */ /* 0x001ea80000300800 */
[----:B-1----:R-:W2:Y:S04]  /*31ab0*/  LDL.LU R87, [R1+0x1090] ;  /* 0x0010900001577983 */ /* 0x002ea80000300800 */
[----:B------:R0:W-:Y:S02]  /*31ac0*/  STS.U8 [R84+UR9+0xe200], R44 ;  /* 0x00e2002c54007988 */ /* 0x0001e40008000009 */
[----:B0-----:R-:W-:-:S02]  /*31ad0*/  LOP3.LUT R44, R6, 0x50, RZ, 0x3c, !PT ;  /* 0x00000050062c7812 */ /* 0x001fc400078e3cff */
[----:B--2---:R-:W-:Y:S04]  /*31ae0*/  STS.U8 [R84+UR9+0xa600], R87 ;  /* 0x00a6005754007988 */ /* 0x004fe80008000009 */
[----:B------:R-:W-:Y:S04]  /*31af0*/  STS.U8 [R84+UR9+0xe600], R86 ;  /* 0x00e6005654007988 */ /* 0x000fe80008000009 */
        /* <DEDUP_REMOVED lines=12> */
[----:B---3--:R1:W-:Y:S04]  /*31bc0*/  STS.U8 [R44+UR9+0x8280], R85 ;  /* 0x008280552c007988 */ /* 0x0083e80008000009 */
        /* <DEDUP_REMOVED lines=15> */
[----:B------:R-:W2:Y:S04]  /*31cc0*/  LDL.LU R0, [R1+0x1070] ;  /* 0x0010700001007983 */ /* 0x000ea80000300800 */
[----:B------:R0:W-:Y:S04]  /*31cd0*/  STS.U8 [R44+UR9+0x9280], R7 ;  /* 0x009280072c007988 */ /* 0x0001e80008000009 */
[----:B0-----:R-:W2:Y:S04]  /*31ce0*/  LDL.LU R7, [R1+0x106c] ;  /* 0x00106c0001077983 */ /* 0x001ea80000300800 */
[----:B------:R-:W-:Y:S04]  /*31cf0*/  STS.U8 [R44+UR9+0xd280], R11 ;  /* 0x00d2800b2c007988 */ /* 0x000fe80008000009 */
[----:B------:R-:W-:Y:S04]  /*31d00*/  STS.U8 [R44+UR9+0x9680], R10 ;  /* 0x0096800a2c007988 */ /* 0x000fe80008000009 */
[----:B--2---:R0:W-:Y:S04]  /*31d10*/  STS.U8 [R44+UR9+0xd680], R7 ;  /* 0x00d680072c007988 */ /* 0x0041e80008000009 */
[----:B------:R1:W-:Y:S04]  /*31d20*/  STS.U8 [R44+UR9+0x9a80], R0 ;  /* 0x009a80002c007988 */ /* 0x0003e80008000009 */
[----:B------:R2:W-:Y:S04]  /*31d30*/  STS.U8 [R44+UR9+0xda80], R8 ;  /* 0x00da80082c007988 */ /* 0x0005e80008000009 */
[----:B0-----:R-:W3:Y:S04]  /*31d40*/  LDL.LU R7, [R1+0x1068] ;  /* 0x0010680001077983 */ /* 0x001ee80000300800 */
[----:B-1----:R-:W3:Y:S04]  /*31d50*/  LDL.LU R0, [R1+0x1064] ;  /* 0x0010640001007983 */ /* 0x002ee80000300800 */
[----:B--2---:R-:W2:Y:S04]  /*31d60*/  LDL.LU R8, [R1+0x1060] ;  /* 0x0010600001087983 */ /* 0x004ea80000300800 */
[----:B------:R0:W-:Y:S04]  /*31d70*/  STS.U8 [R44+UR9+0x9e80], R2 ;  /* 0x009e80022c007988 */ /* 0x0001e80008000009 */
[----:B------:R1:W-:Y:S04]  /*31d80*/  STS.U8 [R44+UR9+0xde80], R3 ;  /* 0x00de80032c007988 */ /* 0x0003e80008000009 */
[----:B------:R4:W-:Y:S04]  /*31d90*/  STS.U8 [R44+UR9+0xa280], R4 ;  /* 0x00a280042c007988 */ /* 0x0009e80008000009 */
[----:B0-----:R-:W2:Y:S04]  /*31da0*/  LDL.LU R2, [R1+0x105c] ;  /* 0x00105c0001027983 */ /* 0x001ea80000300800 */
[----:B-1----:R-:W2:Y:S04]  /*31db0*/  LDL.LU R3, [R1+0x1058] ;  /* 0x0010580001037983 */ /* 0x002ea80000300800 */
[----:B----4-:R-:W4:Y:S04]  /*31dc0*/  LDL.LU R4, [R1+0x1054] ;  /* 0x0010540001047983 */ /* 0x010f280000300800 */
[----:B------:R0:W-:Y:S04]  /*31dd0*/  STS.U8 [R44+UR9+0xe280], R5 ;  /* 0x00e280052c007988 */ /* 0x0001e80008000009 */
[----:B0-----:R-:W2:Y:S04]  /*31de0*/  LDL.LU R5, [R1+0x1050] ;  /* 0x0010500001057983 */ /* 0x001ea80000300800 */
[----:B------:R-:W-:Y:S04]  /*31df0*/  STS.U8 [R44+UR9+0xa680], R85 ;  /* 0x00a680552c007988 */ /* 0x000fe80008000009 */
[----:B---3--:R-:W-:Y:S04]  /*31e00*/  STS.U8 [R44+UR9+0xe680], R84 ;  /* 0x00e680542c007988 */ /* 0x008fe80008000009 */
[----:B------:R-:W-:Y:S04]  /*31e10*/  STS.U8 [R44+UR9+0xaa80], R73 ;  /* 0x00aa80492c007988 */ /* 0x000fe80008000009 */
[----:B------:R-:W-:Y:S04]  /*31e20*/  STS.U8 [R44+UR9+0xea80], R72 ;  /* 0x00ea80482c007988 */ /* 0x000fe80008000009 */
[----:B------:R-:W-:Y:S01]  /*31e30*/  STS.U8 [R44+UR9+0xae80], R58 ;  /* 0x00ae803a2c007988 */ /* 0x000fe20008000009 */
[----:B------:R-:W-:-:S03]  /*31e40*/  ISETP.GE.AND P1, PT, R6, R9, PT ;  /* 0x000000090600720c */ /* 0x000fc60003f26270 */
[----:B------:R-:W-:Y:S01]  /*31e50*/  STS.U8 [R44+UR9+0xee80], R56 ;  /* 0x00ee80382c007988 */ /* 0x000fe20008000009 */
[----:B------:R-:W-:-:S03]  /*31e60*/  LOP3.LUT R6, R6, 0x60, RZ, 0x3c, !PT ;  /* 0x0000006006067812 */ /* 0x000fc600078e3cff */
        /* <DEDUP_REMOVED lines=9> */
[----:B------:R-:W3:Y:S04]  /*31f00*/  LDL R11, [R1+0x3cc] ;  /* 0x0003cc00010b7983 */ /* 0x000ee80000100800 */
[----:B------:R-:W3:Y:S04]  /*31f10*/  LDL R10, [R1+0x3d0] ;  /* 0x0003d000010a7983 */ /* 0x000ee80000100800 */
[----:B--2---:R0:W-:Y:S04]  /*31f20*/  STS.U8 [R6+UR9+0xc300], R5 ;  /* 0x00c3000506007988 */ /* 0x0041e80008000009 */
[----:B----4-:R1:W-:Y:S04]  /*31f30*/  STS.U8 [R6+UR9+0x8700], R4 ;  /* 0x0087000406007988 */ /* 0x0103e80008000009 */
[----:B------:R2:W-:Y:S04]  /*31f40*/  STS.U8 [R6+UR9+0xc700], R3 ;  /* 0x00c7000306007988 */ /* 0x0005e80008000009 */
[----:B0-----:R-:W4:Y:S04]  /*31f50*/  LDL.LU R5, [R1+0x104c] ;  /* 0x00104c0001057983 */ /* 0x001f280000300800 */
[----:B-1----:R-:W3:Y:S04]  /*31f60*/  LDL.LU R4, [R1+0x1048] ;  /* 0x0010480001047983 */ /* 0x002ee80000300800 */
[----:B------:R-:W3:Y:S04]  /*31f70*/  LDL R47, [R1+0x4ac] ;  /* 0x0004ac00012f7983 */ /* 0x000ee80000100800 */
[----:B------:R-:W3:Y:S04]  /*31f80*/  LDL R44, [R1+0x4b0] ;  /* 0x0004b000012c7983 */ /* 0x000ee80000100800 */
[----:B--2---:R-:W2:Y:S04]  /*31f90*/  LDL.LU R3, [R1+0x1044] ;  /* 0x0010440001037983 */ /* 0x004ea80000300800 */
[----:B------:R0:W-:Y:S04]  /*31fa0*/  STS.U8 [R6+UR9+0x8b00], R2 ;  /* 0x008b000206007988 */ /* 0x0001e80008000009 */
[----:B------:R1:W-:Y:S04]  /*31fb0*/  STS.U8 [R6+UR9+0xcb00], R8 ;  /* 0x00cb000806007988 */ /* 0x0003e80008000009 */
[----:B0-----:R-:W2:Y:S04]  /*31fc0*/  LDL.LU R2, [R1+0x1040] ;  /* 0x0010400001027983 */ /* 0x001ea80000300800 */
[----:B-1----:R-:W2:Y:S02]  /*31fd0*/  LDL.LU R8, [R1+0x103c] ;  /* 0x00103c0001087983 */ /* 0x002ea40000300800 */
[----:B--2---:R-:W-:-:S06]  /*31fe0*/  PRMT R8, RZ, 0x7610, R8 ;  /* 0x00007610ff087816 */ /* 0x004fcc0000000008 */
[----:B---3--:R-:W2:Y:S04]  /*31ff0*/  @!P1 LDG.E.U8 R8, desc[UR20][R10.64] ;  /* 0x000000140a089981 */ /* 0x008ea8000c1e1100 */
[----:B------:R0:W-:Y:S04]  /*32000*/  STS.U8 [R6+UR9+0x8f00], R0 ;  /* 0x008f000006007988 */ /* 0x0001e80008000009 */
[----:B------:R1:W-:Y:S04]  /*32010*/  STS.U8 [R6+UR9+0xcf00], R7 ;  /* 0x00cf000706007988 */ /* 0x0003e80008000009 */
[----:B0-----:R-:W3:Y:S04]  /*32020*/  LDL.LU R0, [R1+0x1038] ;  /* 0x0010380001007983 */ /* 0x001ee80000300800 */
[----:B-1----:R-:W3:Y:S04]  /*32030*/  LDL.LU R6, [R1+0x1034] ;  /* 0x0010340001067983 */ /* 0x002ee80000300800 */
[----:B------:R-:W3:Y:S04]  /*32040*/  LDL.LU R7, [R1+0x1030] ;  /* 0x0010300001077983 */ /* 0x000ee80000300800 */
[----:B--2---:R0:W-:Y:S04]  /*32050*/  STL [R1+0xb0], R8 ;  /* 0x0000b00801007387 */ /* 0x0041e80000100800 */
[----:B0-----:R-:W2:Y:S04]  /*32060*/  LDL.LU R8, [R1+0x102c] ;  /* 0x00102c0001087983 */ /* 0x001ea80000300800 */
[----:B------:R-:W2:Y:S04]  /*32070*/  LDL R10, [R1+0x42c] ;  /* 0x00042c00010a7983 */ /* 0x000ea80000100800 */
[----:B------:R-:W2:Y:S01]  /*32080*/  LDL R11, [R1+0x430] ;  /* 0x00043000010b7983 */ /* 0x000ea20000100800 */
[----:B---3--:R-:W-:-:S02]  /*32090*/  PRMT R7, RZ, 0x7610, R7 ;  /* 0x00007610ff077816 */ /* 0x008fc40000000007 */
[----:B--2---:R-:W-:-:S04]  /*320a0*/  @!P1 LOP3.LUT R11, R11, R10, RZ, 0x3c, !PT ;  /* 0x0000000a0b0b9212 */ /* 0x004fc800078e3cff */
[----:B------:R-:W-:-:S04]  /*320b0*/  @!P1 LOP3.LUT R10, R11, R10, RZ, 0x3c, !PT ;  /* 0x0000000a0b0a9212 */ /* 0x000fc800078e3cff */
[----:B------:R-:W-:-:S05]  /*320c0*/  @!P1 LOP3.LUT R11, R11, R10, RZ, 0x3c, !PT ;  /* 0x0000000a0b0b9212 */ /* 0x000fca00078e3cff */
[----:B------:R-:W2:Y:S04]  /*320d0*/  @!P1 LDG.E.U8 R7, desc[UR20][R10.64] ;  /* 0x000000140a079981 */ /* 0x000ea8000c1e1100 */
[----:B--2---:R0:W-:Y:S04]  /*320e0*/  STL [R1+0xa4], R7 ;  /* 0x0000a40701007387 */ /* 0x0041e80000100800 */
[----:B0-----:R-:W2:Y:S04]  /*320f0*/  LDL.LU R7, [R1+0x1028] ;  /* 0x0010280001077983 */ /* 0x001ea80000300800 */
[----:B------:R-:W3:Y:S04]  /*32100*/  LDL R10, [R1+0x46c] ;  /* 0x00046c00010a7983 */ /* 0x000ee80000100800 */
[----:B------:R-:W3:Y:S01]  /*32110*/  LDL R11, [R1+0x470] ;  /* 0x00047000010b7983 */ /* 0x000ee20000100800 */
[----:B------:R-:W-:-:S02]  /*32120*/  PRMT R8, RZ, 0x7610, R8 ;  /* 0x00007610ff087816 */ /* 0x000fc40000000008 */
[----:B---3--:R-:W-:-:S04]  /*32130*/  @!P1 LOP3.LUT R11, R11, R10, RZ, 0x3c, !PT ;  /* 0x0000000a0b0b9212 */ /* 0x008fc800078e3cff */
[----:B------:R-:W-:-:S04]  /*32140*/  @!P1 LOP3.LUT R10, R11, R10, RZ, 0x3c, !PT ;  /* 0x0000000a0b0a9212 */ /* 0x000fc800078e3cff */
[----:B------:R-:W-:-:S05]  /*32150*/  @!P1 LOP3.LUT R11, R11, R10, RZ, 0x3c, !PT ;  /* 0x0000000a0b0b9212 */ /* 0x000fca00078e3cff */
[----:B------:R0:W3:Y:S01]  /*32160*/  @!P1 LDG.E.U8 R8, desc[UR20][R10.64] ;  /* 0x000000140a089981 */ /* 0x0000e2000c1e1100 */
[----:B------:R-:W-:Y:S01]  /*32170*/  PRMT R42, RZ, 0x7610, R42 ;  /* 0x00007610ff2a7816 */ /* 0x000fe2000000002a */
[----:B0-----:R-:W-:Y:S02]  /*32180*/  @!P1 IMAD.MOV.U32 R10, RZ, RZ, R44 ;  /* 0x000000ffff0a9224 */ /* 0x001fe400078e002c */
[----:B------:R-:W-:-:S05]  /*32190*/  @!P1 IMAD.MOV.U32 R11, RZ, RZ, R47 ;  /* 0x000000ffff0b9224 */ /* 0x000fca00078e002f */
[----:B------:R0:W2:Y:S04]  /*321a0*/  @!P1 LDG.E.U8 R42, desc[UR20][R10.64] ;  /* 0x000000140a2a9981 */ /* 0x0000a8000c1e1100 */
[----:B---3--:R1:W-:Y:S04]  /*321b0*/  STL [R1+0x98], R8 ;  /* 0x0000980801007387 */ /* 0x0083e80000100800 */
[----:B-1----:R-:W3:Y:S04]  /*321c0*/  LDL.LU R8, [R1+0x1024] ;  /* 0x0010240001087983 */ /* 0x002ee80000300800 */
[----:B------:R-:W0:Y:S04]  /*321d0*/  LDL R10, [R1+0x4ec] ;  /* 0x0004ec00010a7983 */ /* 0x000e280000100800 */
[----:B------:R-:W0:Y:S04]  /*321e0*/  LDL R11, [R1+0x4f0] ;  /* 0x0004f000010b7983 */ /* 0x000e280000100800 */
[----:B------:R-:W2:Y:S04]  /*321f0*/  LDL R47, [R1+0x5f0] ;  /* 0x0005f000012f7983 */ /* 0x000ea80000100800 */
[----:B------:R-:W2:Y:S01]  /*32200*/  LDL R44, [R1+0x62c] ;  /* 0x00062c00012c7983 */ /* 0x000ea20000100800 */
[----:B---3--:R-:W-:-:S02]  /*32210*/  PRMT R8, RZ, 0x7610, R8 ;  /* 0x00007610ff087816 */ /* 0x008fc40000000008 */
[----:B0-----:R-:W-:-:S04]  /*32220*/  @!P1 LOP3.LUT R11, R11, R10, RZ, 0x3c, !PT ;  /* 0x0000000a0b0b9212 */ /* 0x001fc800078e3cff */
[----:B------:R-:W-:-:S04]  /*32230*/  @!P1 LOP3.LUT R10, R11, R10, RZ, 0x3c, !PT ;  /* 0x0000000a0b0a9212 */ /* 0x000fc800078e3cff */
[----:B------:R-:W-:-:S05]  /*32240*/  @!P1 LOP3.LUT R11, R11, R10, RZ, 0x3c, !PT ;  /* 0x0000000a0b0b9212 */ /* 0x000fca00078e3cff */
[----:B------:R-:W3:Y:S04]  /*32250*/  @!P1 LDG.E.U8 R8, desc[UR20][R10.64] ;  /* 0x000000140a089981 */ /* 0x000ee8000c1e1100 */
[----:B--2---:R0:W-:Y:S04]  /*32260*/  STL [R1+0x8c], R42 ;  /* 0x00008c2a01007387 */ /* 0x0041e80000100800 */
[----:B0-----:R-:W2:Y:S04]  /*32270*/  LDL R42, [R1+0x630] ;  /* 0x00063000012a7983 */ /* 0x001ea80000100800 */
[----:B---3--:R0:W-:Y:S04]  /*32280*/  STL [R1+0x70], R8 ;  /* 0x0000700801007387 */ /* 0x0081e80000100800 */
[----:B0-----:R-:W3:Y:S04]  /*32290*/  LDL.LU R8, [R1+0x1020] ;  /* 0x0010200001087983 */ /* 0x001ee80000300800 */
[----:B------:R-:W2:Y:S04]  /*322a0*/  LDL R10, [R1+0x52c] ;  /* 0x00052c00010a7983 */ /* 0x000ea80000100800 */
[----:B------:R-:W2:Y:S01]  /*322b0*/  LDL R11, [R1+0x530] ;  /* 0x00053000010b7983 */ /* 0x000ea20000100800 */
[----:B------:R-:W-:-:S02]  /*322c0*/  PRMT R7, RZ, 0x7610, R7 ;  /* 0x00007610ff077816 */ /* 0x000fc40000000007 */
[----:B--2---:R-:W-:-:S04]  /*322d0*/  @!P1 LOP3.LUT R11, R11, R10, RZ, 0x3c, !PT ;  /* 0x0000000a0b0b9212 */ /* 0x004fc800078e3cff */
[----:B------:R-:W-:-:S04]  /*322e0*/  @!P1 LOP3.LUT R10, R11, R10, RZ, 0x3c, !PT ;  /* 0x0000000a0b0a9212 */ /* 0x000fc800078e3cff */
[----:B------:R-:W-:-:S05]  /*322f0*/  @!P1 LOP3.LUT R11, R11, R10, RZ, 0x3c, !PT ;  /* 0x0000000a0b0b9212 */ /* 0x000fca00078e3cff */
[----:B------:R-:W2:Y:S04]  /*32300*/  @!P1 LDG.E.U8 R7, desc[UR20][R10.64] ;  /* 0x000000140a079981 */ /* 0x000ea8000c1e1100 */
        /* <DEDUP_REMOVED lines=17> */
[----:B------:R-:W3:Y:S01]  /*32420*/  @!P1 LDG.E.U8 R7, desc[UR20][R10.64] ;  /* 0x000000140a079981 */ /* 0x000ee2000c1e1100 */
[----:B--2---:R-:W-:-:S03]  /*32430*/  PRMT R8, RZ, 0x7610, R8 ;  /* 0x00007610ff087816 */ /* 0x004fc60000000008 */
[----:B---3--:R0:W-:Y:S04]  /*32440*/  STL [R1+0x24], R7 ;  /* 0x0000240701007387 */ /* 0x0081e80000100800 */
[----:B0-----:R-:W2:Y:S04]  /*32450*/  LDL.LU R7, [R1+0x1014] ;  /* 0x0010140001077983 */ /* 0x001ea80000300800 */
[----:B------:R-:W3:Y:S01]  /*32460*/  LDL R11, [R1+0x5ec] ;  /* 0x0005ec00010b7983 */ /* 0x000ee20000100800 */
[----:B------:R-:W-:Y:S01]  /*32470*/  @!P1 IMAD.MOV.U32 R10, RZ, RZ, R47 ;  /* 0x000000ffff0a9224 */ /* 0x000fe200078e002f */
[----:B------:R-:W-:-:S02]  /*32480*/  PRMT R76, RZ, 0x7610, R76 ;  /* 0x00007610ff4c7816 */ /* 0x000fc4000000004c */
[----:B------:R-:W2:Y:S04]  /*32490*/  LDL R47, [R1+0x6f0] ;  /* 0x0006f000012f7983 */ /* 0x000ea80000100800 */
[----:B---3--:R0:W3:Y:S02]  /*324a0*/  @!P1 LDG.E.U8 R8, desc[UR20][R10.64] ;  /* 0x000000140a089981 */ /* 0x0080e4000c1e1100 */
[----:B0-----:R-:W-:Y:S02]  /*324b0*/  @!P1 IMAD.MOV.U32 R10, RZ, RZ, R42 ;  /* 0x000000ffff0a9224 */ /* 0x001fe400078e002a */
[----:B------:R-:W-:-:S05]  /*324c0*/  @!P1 IMAD.MOV.U32 R11, RZ, RZ, R44 ;  /* 0x000000ffff0b9224 */ /* 0x000fca00078e002c */
[----:B------:R-:W2:Y:S04]  /*324d0*/  @!P1 LDG.E.U8 R76, desc[UR20][R10.64] ;  /* 0x000000140a4c9981 */ /* 0x000ea8000c1e1100 */
[----:B---3--:R0:W-:Y:S04]  /*324e0*/  STL [R1+0x10], R8 ;  /* 0x0000100801007387 */ /* 0x0081e80000100800 */
[----:B0-----:R-:W3:Y:S04]  /*324f0*/  LDL.LU R8, [R1+0x1010] ;  /* 0x0010100001087983 */ /* 0x001ee80000300800 */
[----:B------:R-:W3:Y:S04]  /*32500*/  LDL R10, [R1+0x66c] ;  /* 0x00066c00010a7983 */ /* 0x000ee80000100800 */
[----:B------:R-:W3:Y:S01]  /*32510*/  LDL R11, [R1+0x670] ;  /* 0x00067000010b7983 */ /* 0x000ee20000100800 */
[----:B------:R-:W-:-:S03]  /*32520*/  PRMT R38, RZ, 0x7610, R38 ;  /* 0x00007610ff267816 */ /* 0x000fc60000000026 */
[----:B------:R-:W4:Y:S04]  /*32530*/  LDL R44, [R1+0x724] ;  /* 0x00072400012c7983 */ /* 0x000f280000100800 */
[----:B------:R-:W4:Y:S04]  /*32540*/  LDL R42, [R1+0x728] ;  /* 0x00072800012a7983 */ /* 0x000f280000100800 */
[----:B--2---:R-:W-:Y:S01]  /*32550*/  STL [R1+0xfa0], R76 ;  /* 0x000fa04c01007387 */ /* 0x004fe20000100800 */
[----:B---3--:R-:W-:-:S04]  /*32560*/  @!P1 LOP3.LUT R11, R11, R10, RZ, 0x3c, !PT ;  /* 0x0000000a0b0b9212 */ /* 0x008fc800078e3cff */
[----:B------:R-:W-:-:S04]  /*32570*/  @!P1 LOP3.LUT R10, R11, R10, RZ, 0x3c, !PT ;  /* 0x0000000a0b0a9212 */ /* 0x000fc800078e3cff */
[----:B------:R-:W-:-:S05]  /*32580*/  @!P1 LOP3.LUT R11, R11, R10, RZ, 0x3c, !PT ;  /* 0x0000000a0b0b9212 */ /* 0x000fca00078e3cff */
[----:B------:R-:W2:Y:S04]  /*32590*/  @!P1 LDG.E.U8 R38, desc[UR20][R10.64] ;  /* 0x000000140a269981 */ /* 0x000ea8000c1e1100 */
[----:B------:R-:W3:Y:S04]  /*325a0*/  LDL R10, [R1+0x6ac] ;  /* 0x0006ac00010a7983 */ /* 0x000ee80000100800 */
[----:B------:R-:W3:Y:S01]  /*325b0*/  LDL R11, [R1+0x6b0] ;  /* 0x0006b000010b7983 */ /* 0x000ee20000100800 */
[----:B------:R-:W-:-:S03]  /*325c0*/  PRMT R37, RZ, 0x7610, R37 ;  /* 0x00007610ff257816 */ /* 0x000fc60000000025 */
[----:B--2---:R-:W-:Y:S01]  /*325d0*/  STL [R1+0xfa4], R38 ;  /* 0x000fa42601007387 */ /* 0x004fe20000100800 */
[----:B---3--:R-:W-:-:S04]  /*325e0*/  @!P1 LOP3.LUT R11, R11, R10, RZ, 0x3c, !PT ;  /* 0x0000000a0b0b9212 */ /* 0x008fc800078e3cff */
[----:B------:R-:W-:-:S04]  /*325f0*/  @!P1 LOP3.LUT R10, R11, R10, RZ, 0x3c, !PT ;  /* 0x0000000a0b0a9212 */ /* 0x000fc800078e3cff */
[----:B------:R-:W-:-:S05]  /*32600*/  @!P1 LOP3.LUT R11, R11, R10, RZ, 0x3c, !PT ;  /* 0x0000000a0b0b9212 */ /* 0x000fca00078e3cff */
[----:B------:R0:W2:Y:S04]  /*32610*/  @!P1 LDG.E.U8 R37, desc[UR20][R10.64] ;  /* 0x000000140a259981 */ /* 0x0000a8000c1e1100 */
[----:B------:R-:W3:Y:S01]  /*32620*/  LDL R11, [R1+0x6ec] ;  /* 0x0006ec00010b7983 */ /* 0x000ee20000100800 */
[----:B------:R-:W-:Y:S01]  /*32630*/  PRMT R36, RZ, 0x7610, R36 ;  /* 0x00007610ff247816 */ /* 0x000fe20000000024 */
[----:B0-----:R-:W-:Y:S01]  /*32640*/  @!P1 IMAD.MOV.U32 R10, RZ, RZ, R47 ;  /* 0x000000ffff0a9224 */ /* 0x001fe200078e002f */
[----:B------:R-:W-:-:S04]  /*32650*/  PRMT R35, RZ, 0x7610, R35 ;  /* 0x00007610ff237816 */ /* 0x000fc80000000023 */
[----:B---3--:R4:W3:Y:S04]  /*32660*/  @!P1 LDG.E.U8 R36, desc[UR20][R10.64] ;  /* 0x000000140a249981 */ /* 0x0088e8000c1e1100 */
[----:B--2---:R-:W-:Y:S04]  /*32670*/  STL [R1+0xfa8], R37 ;  /* 0x000fa82501007387 */ /* 0x004fe80000100800 */
[----:B------:R-:W2:Y:S01]  /*32680*/  LDL R47, [R1+0x3d8] ;  /* 0x0003d800012f7983 */ /* 0x000ea20000100800 */
[----:B----4-:R-:W-:Y:S02]  /*32690*/  @!P1 IMAD.MOV.U32 R10, RZ, RZ, R42 ;  /* 0x000000ffff0a9224 */ /* 0x010fe400078e002a */
[----:B------:R-:W-:-:S05]  /*326a0*/  @!P1 IMAD.MOV.U32 R11, RZ, RZ, R44 ;  /* 0x000000ffff0b9224 */ /* 0x000fca00078e002c */
[----:B------:R-:W4:Y:S04]  /*326b0*/  @!P1 LDG.E.U8 R35, desc[UR20][R10.64] ;  /* 0x000000140a239981 */ /* 0x000f28000c1e1100 */
[----:B---3--:R-:W-:Y:S04]  /*326c0*/  STL [R1+0xfac], R36 ;  /* 0x000fac2401007387 */ /* 0x008fe80000100800 */
[----:B------:R-:W3:Y:S04]  /*326d0*/  LDL R10, [R1+0x75c] ;  /* 0x00075c00010a7983 */ /* 0x000ee80000100800 */
[----:B------:R-:W3:Y:S01]  /*326e0*/  LDL R11, [R1+0x760] ;  /* 0x00076000010b7983 */ /* 0x000ee20000100800 */
[----:B------:R-:W-:-:S03]  /*326f0*/  PRMT R34, RZ, 0x7610, R34 ;  /* 0x00007610ff227816 */ /* 0x000fc60000000022 */
[----:B------:R-:W2:Y:S04]  /*32700*/  LDL R44, [R1+0x474] ;  /* 0x00047400012c7983 */ /* 0x000ea80000100800 */
[----:B------:R-:W2:Y:S04]  /*32710*/  LDL R42, [R1+0x478] ;  /* 0x00047800012a7983 */ /* 0x000ea80000100800 */
[----:B----4-:R-:W-:Y:S01]  /*32720*/  STL [R1+0xfb0], R35 ;  /* 0x000fb02301007387 */ /* 0x010fe20000100800 */
[----:B---3--:R-:W-:-:S04]  /*32730*/  @!P1 LOP3.LUT R11, R11, R10, RZ, 0x3c, !PT ;  /* 0x0000000a0b0b9212 */ /* 0x008fc800078e3cff */
[----:B------:R-:W-:-:S04]  /*32740*/  @!P1 LOP3.LUT R10, R11, R10, RZ, 0x3c, !PT ;  /* 0x0000000a0b0a9212 */ /* 0x000fc800078e3cff */
[----:B------:R-:W-:-:S05]  /*32750*/  @!P1 LOP3.LUT R11, R11, R10, RZ, 0x3c, !PT ;  /* 0x0000000a0b0b9212 */ /* 0x000fca00078e3cff */
[----:B------:R-:W3:Y:S04]  /*32760*/  @!P1 LDG.E.U8 R34, desc[UR20][R10.64] ;  /* 0x000000140a229981 */ /* 0x000ee8000c1e1100 */
[----:B------:R-:W4:Y:S04]  /*32770*/  LDL R10, [R1+0x794] ;  /* 0x00079400010a7983 */ /* 0x000f280000100800 */
[----:B------:R-:W4:Y:S01]  /*32780*/  LDL R11, [R1+0x798] ;  /* 0x00079800010b7983 */ /* 0x000f220000100800 */
[----:B------:R-:W-:-:S03]  /*32790*/  PRMT R33, RZ, 0x7610, R33 ;  /* 0x00007610ff217816 */ /* 0x000fc60000000021 */
[----:B---3--:R-:W-:Y:S01]  /*327a0*/  STL [R1+0xfb4], R34 ;  /* 0x000fb42201007387 */ /* 0x008fe20000100800 */
[----:B----4-:R-:W-:-:S04]  /*327b0*/  @!P1 LOP3.LUT R11, R11, R10, RZ, 0x3c, !PT ;  /* 0x0000000a0b0b9212 */ /* 0x010fc800078e3cff */
[----:B------:R-:W-:-:S04]  /*327c0*/  @!P1 LOP3.LUT R10, R11, R10, RZ, 0x3c, !PT ;  /* 0x0000000a0b0a9212 */ /* 0x000fc800078e3cff */
[----:B------:R-:W-:-:S05]  /*327d0*/  @!P1 LOP3.LUT R11, R11, R10, RZ, 0x3c, !PT ;  /* 0x0000000a0b0b9212 */ /* 0x000fca00078e3cff */
[----:B------:R2:W3:Y:S04]  /*327e0*/  @!P1 LDG.E.U8 R33, desc[UR20][R10.64] ;  /* 0x000000140a219981 */ /* 0x0004e8000c1e1100 */
[----:B------:R-:W4:Y:S01]  /*327f0*/  LDL R11, [R1+0x3d4] ;  /* 0x0003d400010b7983 */ /* 0x000f220000100800 */
[----:B------:R-:W-:Y:S01]  /*32800*/  PRMT R8, RZ, 0x7610, R8 ;  /* 0x00007610ff087816 */ /* 0x000fe20000000008 */
[----:B--2---:R-:W-:-:S05]  /*32810*/  @!P1 IMAD.MOV.U32 R10, RZ, RZ, R47 ;  /* 0x000000ffff0a9224 */ /* 0x004fca00078e002f */
[----:B----4-:R-:W2:Y:S04]  /*32820*/  @!P1 LDG.E.U8 R8, desc[UR20][R10.64] ;  /* 0x000000140a089981 */ /* 0x010ea8000c1e1100 */
[----:B---3--:R-:W-:Y:S04]  /*32830*/  STL [R1+0xfb8], R33 ;  /* 0x000fb82101007387 */ /* 0x008fe80000100800 */
[----:B------:R-:W3:Y:S04]  /*32840*/  LDL R47, [R1+0x538] ;  /* 0x00053800012f7983 */ /* 0x000ee80000100800 */
[----:B--2---:R0:W-:Y:S04]  /*32850*/  STL [R1+0xac], R8 ;  /* 0x0000ac0801007387 */ /* 0x0041e80000100800 */
[----:B0-----:R-:W2:Y:S04]  /*32860*/  LDL.LU R8, [R1+0x100c] ;  /* 0x00100c0001087983 */ /* 0x001ea80000300800 */
[----:B------:R-:W4:Y:S04]  /*32870*/  LDL R10, [R1+0x434] ;  /* 0x00043400010a7983 */ /* 0x000f280000100800 */
[----:B------:R-:W4:Y:S01]  /*32880*/  LDL R11, [R1+0x438] ;  /* 0x00043800010b7983 */ /* 0x000f220000100800 */
[----:B------:R-:W-:-:S02]  /*32890*/  PRMT R7, RZ, 0x7610, R7 ;  /* 0x00007610ff077816 */ /* 0x000fc40000000007 */
[----:B----4-:R-:W-:-:S04]  /*328a0*/  @!P1 LOP3.LUT R11, R11, R10, RZ, 0x3c, !PT ;  /* 0x0000000a0b0b9212 */ /* 0x010fc800078e3cff */
[----:B------:R-:W-:-:S04]  /*328b0*/  @!P1 LOP3.LUT R10, R11, R10, RZ, 0x3c, !PT ;  /* 0x0000000a0b0a9212 */ /* 0x000fc800078e3cff */
[----:B------:R-:W-:Y:S02]  /*328c0*/  @!P1 LOP3.LUT R11, R11, R10, RZ, 0x3c, !PT ;  /* 0x0000000a0b0b9212 */ /* 0x000fe400078e3cff */
[----:B--2---:R-:W-:-:S03]  /*328d0*/  PRMT R8, RZ, 0x7610, R8 ;  /* 0x00007610ff087816 */ /* 0x004fc60000000008 */
[----:B------:R0:W2:Y:S02]  /*328e0*/  @!P1 LDG.E.U8 R7, desc[UR20][R10.64] ;  /* 0x000000140a079981 */ /* 0x0000a4000c1e1100 */
[----:B0-----:R-:W-:Y:S02]  /*328f0*/  @!P1 IMAD.MOV.U32 R10, RZ, RZ, R42 ;  /* 0x000000ffff0a9224 */ /* 0x001fe400078e002a */
[----:B------:R-:W-:-:S05]  /*32900*/  @!P1 IMAD.MOV.U32 R11, RZ, RZ, R44 ;  /* 0x000000ffff0b9224 */ /* 0x000fca00078e002c */
[----:B------:R-:W4:Y:S04]  /*32910*/  @!P1 LDG.E.U8 R8, desc[UR20][R10.64] ;  /* 0x000000140a089981 */ /* 0x000f28000c1e1100 */
[----:B--2---:R0:W-:Y:S04]  /*32920*/  STL [R1+0xa0], R7 ;  /* 0x0000a00701007387 */ /* 0x0041e80000100800 */
[----:B0-----:R-:W2:Y:S04]  /*32930*/  LDL.LU R7, [R1+0x1008] ;  /* 0x0010080001077983 */ /* 0x001ea80000300800 */
[----:B------:R-:W3:Y:S04]  /*32940*/  LDL R44, [R1+0x5b4] ;  /* 0x0005b400012c7983 */ /* 0x000ee80000100800 */
[----:B------:R-:W3:Y:S04]  /*32950*/  LDL R42, [R1+0x5b8] ;  /* 0x0005b800012a7983 */ /* 0x000ee80000100800 */
[----:B----4-:R0:W-:Y:S04]  /*32960*/  STL [R1+0x94], R8 ;  /* 0x0000940801007387 */ /* 0x0101e80000100800 */
[----:B0-----:R-:W4:Y:S04]  /*32970*/  LDL.LU R8, [R1+0x1004] ;  /* 0x0010040001087983 */ /* 0x001f280000300800 */
[----:B------:R-:W3:Y:S04]  /*32980*/  LDL R10, [R1+0x4b4] ;  /* 0x0004b400010a7983 */ /* 0x000ee80000100800 */
[----:B------:R-:W3:Y:S01]  /*32990*/  LDL R11, [R1+0x4b8] ;  /* 0x0004b800010b7983 */ /* 0x000ee20000100800 */
[----:B--2---:R-:W-:-:S02]  /*329a0*/  PRMT R7, RZ, 0x7610, R7 ;  /* 0x00007610ff077816 */ /* 0x004fc40000000007 */
[----:B---3--:R-:W-:-:S04]  /*329b0*/  @!P1 LOP3.LUT R11, R11, R10, RZ, 0x3c, !PT ;  /* 0x0000000a0b0b9212 */ /* 0x008fc800078e3cff */
[----:B------:R-:W-:-:S04]  /*329c0*/  @!P1 LOP3.LUT R10, R11, R10, RZ, 0x3c, !PT ;  /* 0x0000000a0b0a9212 */ /* 0x000fc800078e3cff */
[----:B------:R-:W-:-:S05]  /*329d0*/  @!P1 LOP3.LUT R11, R11, R10, RZ, 0x3c, !PT ;  /* 0x0000000a0b0b9212 */ /* 0x000fca00078e3cff */
[----:B------:R-:W2:Y:S04]  /*329e0*/  @!P1 LDG.E.U8 R7, desc[UR20][R10.64] ;  /* 0x000000140a079981 */ /* 0x000ea8000c1e1100 */
[----:B--2---:R0:W-:Y:S04]  /*329f0*/  STL [R1+0x88], R7 ;  /* 0x0000880701007387 */ /* 0x0041e80000100800 */
[----:B0-----:R-:W2:Y:S04]  /*32a00*/  LDL.LU R7, [R1+0x1000] ;  /* 0x0010000001077983 */ /* 0x001ea80000300800 */
[----:B------:R-:W3:Y:S04]  /*32a10*/  LDL R10, [R1+0x4f4] ;  /* 0x0004f400010a7983 */ /* 0x000ee80000100800 */
[----:B------:R-:W3:Y:S01]  /*32a20*/  LDL R11, [R1+0x4f8] ;  /* 0x0004f800010b7983 */ /* 0x000ee20000100800 */
[----:B----4-:R-:W-:-:S02]  /*32a30*/  PRMT R8, RZ, 0x7610, R8 ;  /* 0x00007610ff087816 */ /* 0x010fc40000000008 */
[----:B---3--:R-:W-:-:S04]  /*32a40*/  @!P1 LOP3.LUT R11, R11, R10, RZ, 0x3c, !PT ;  /* 0x0000000a0b0b9212 */ /* 0x008fc800078e3cff */
[----:B------:R-:W-:-:S04]  /*32a50*/  @!P1 LOP3.LUT R10, R11, R10, RZ, 0x3c, !PT ;  /* 0x0000000a0b0a9212 */ /* 0x000fc800078e3cff */
[----:B------:R-:W-:-:S05]  /*32a60*/  @!P1 LOP3.LUT R11, R11, R10, RZ, 0x3c, !PT ;  /* 0x0000000a0b0b9212 */ /* 0x000fca00078e3cff */
[----:B------:R-:W3:Y:S01]  /*32a70*/  @!P1 LDG.E.U8 R8, desc[UR20][R10.64] ;  /* 0x000000140a089981 */ /* 0x000ee2000c1e1100 */
[----:B------:R-:W-:-:S03]  /*32a80*/  PRMT R46, RZ, 0x7610, R46 ;  /* 0x00007610ff2e7816 */ /* 0x000fc6000000002e */
[----:B---3--:R0:W-:Y:S04]  /*32a90*/  STL [R1+0x6c], R8 ;  /* 0x00006c0801007387 */ /* 0x0081e80000100800 */
[----:B0-----:R-:W3:Y:S04]  /*32aa0*/  LDL.LU R8, [R1+0xffc] ;  /* 0x000ffc0001087983 */ /* 0x001ee80000300800 */
[----:B------:R-:W4:Y:S01]  /*32ab0*/  LDL R11, [R1+0x534] ;  /* 0x00053400010b7983 */ /* 0x000f220000100800 */
[----:B------:R-:W-:Y:S01]  /*32ac0*/  @!P1 IMAD.MOV.U32 R10, RZ, RZ, R47 ;  /* 0x000000ffff0a9224 */ /* 0x000fe200078e002f */
[----:B--2---:R-:W-:-:S02]  /*32ad0*/  PRMT R7, RZ, 0x7610, R7 ;  /* 0x00007610ff077816 */ /* 0x004fc40000000007 */
[----:B------:R-:W2:Y:S04]  /*32ae0*/  LDL R47, [R1+0x674] ;  /* 0x00067400012f7983 */ /* 0x000ea80000100800 */
[----:B----4-:R0:W4:Y:S04]  /*32af0*/  @!P1 LDG.E.U8 R46, desc[UR20][R10.64] ;  /* 0x000000140a2e9981 */ /* 0x010128000c1e1100 */
[----:B------:R-:W0:Y:S04]  /*32b00*/  LDL R10, [R1+0x574] ;  /* 0x00057400010a7983 */ /* 0x000e280000100800 */
[----:B------:R-:W0:Y:S01]  /*32b10*/  LDL R11, [R1+0x578] ;  /* 0x00057800010b7983 */ /* 0x000e220000100800 */
[----:B---3--:R-:W-:-:S02]  /*32b20*/  PRMT R8, RZ, 0x7610, R8 ;  /* 0x00007610ff087816 */ /* 0x008fc40000000008 */
[----:B0-----:R-:W-:-:S04]  /*32b30*/  @!P1 LOP3.LUT R11, R11, R10, RZ, 0x3c, !PT ;  /* 0x0000000a0b0b9212 */ /* 0x001fc800078e3cff */
[----:B------:R-:W-:-:S04]  /*32b40*/  @!P1 LOP3.LUT R10, R11, R10, RZ, 0x3c, !PT ;  /* 0x0000000a0b0a9212 */ /* 0x000fc800078e3cff */
[----:B------:R-:W-:-:S05]  /*32b50*/  @!P1 LOP3.LUT R11, R11, R10, RZ, 0x3c, !PT ;  /* 0x0000000a0b0b9212 */ /* 0x000fca00078e3cff */
[----:B------:R0:W3:Y:S02]  /*32b60*/  @!P1 LDG.E.U8 R8, desc[UR20][R10.64] ;  /* 0x000000140a089981 */ /* 0x0000e4000c1e1100 */
[----:B0-----:R-:W-:Y:S02]  /*32b70*/  @!P1 IMAD.MOV.U32 R10, RZ, RZ, R42 ;  /* 0x000000ffff0a9224 */ /* 0x001fe400078e002a */
[----:B------:R-:W-:-:S05]  /*32b80*/  @!P1 IMAD.MOV.U32 R11, RZ, RZ, R44 ;  /* 0x000000ffff0b9224 */ /* 0x000fca00078e002c */
[----:B------:R-:W2:Y:S04]  /*32b90*/  @!P1 LDG.E.U8 R7, desc[UR20][R10.64] ;  /* 0x000000140a079981 */ /* 0x000ea8000c1e1100 */
[----:B----4-:R0:W-:Y:S04]  /*32ba0*/  STL [R1+0x5c], R46 ;  /* 0x00005c2e01007387 */ /* 0x0101e80000100800 */
[----:B0-----:R-:W4:Y:S04]  /*32bb0*/  LDL R46, [R1+0x678] ;  /* 0x00067800012e7983 */ /* 0x001f280000100800 */
[----:B---3--:R0:W-:Y:S04]  /*32bc0*/  STL [R1+0x4c], R8 ;  /* 0x00004c0801007387 */ /* 0x0081e80000100800 */
[----:B0-----:R-:W3:Y:S04]  /*32bd0*/  LDL.LU R8, [R1+0xff8] ;  /* 0x000ff80001087983 */ /* 0x001ee80000300800 */
[----:B------:R-:W4:Y:S04]  /*32be0*/  LDL R44, [R1+0x6b4] ;  /* 0x0006b400012c7983 */ /* 0x000f280000100800 */
[----:B------:R-:W4:Y:S04]  /*32bf0*/  LDL R42, [R1+0x6b8] ;  /* 0x0006b800012a7983 */ /* 0x000f280000100800 */
        /* <DEDUP_REMOVED lines=14> */
[----:B------:R-:W-:Y:S02]  /*32ce0*/  PRMT R32, RZ, 0x7610, R32 ;  /* 0x00007610ff207816 */ /* 0x000fe40000000020 */
[----:B---3--:R-:W-:-:S04]  /*32cf0*/  @!P1 LOP3.LUT R11, R11, R10, RZ, 0x3c, !PT ;  /* 0x0000000a0b0b9212 */ /* 0x008fc800078e3cff */
[----:B------:R-:W-:-:S04]  /*32d00*/  @!P1 LOP3.LUT R10, R11, R10, RZ, 0x3c, !PT ;  /* 0x0000000a0b0a9212 */ /* 0x000fc800078e3cff */
[----:B------:R-:W-:-:S05]  /*32d10*/  @!P1 LOP3.LUT R11, R11, R10, RZ, 0x3c, !PT ;  /* 0x0000000a0b0b9212 */ /* 0x000fca00078e3cff */
[----:B------:R4:W3:Y:S02]  /*32d20*/  @!P1 LDG.E.U8 R74, desc[UR20][R10.64] ;  /* 0x000000140a4a9981 */ /* 0x0008e4000c1e1100 */
[----:B----4-:R-:W-:Y:S02]  /*32d30*/  @!P1 IMAD.MOV.U32 R10, RZ, RZ, R46 ;  /* 0x000000ffff0a9224 */ /* 0x010fe400078e002e */
[----:B------:R-:W-:-:S05]  /*32d40*/  @!P1 IMAD.MOV.U32 R11, RZ, RZ, R47 ;  /* 0x000000ffff0b9224 */ /* 0x000fca00078e002f */
[----:B------:R0:W4:Y:S01]  /*32d50*/  @!P1 LDG.E.U8 R32, desc[UR20][R10.64] ;  /* 0x000000140a209981 */ /* 0x000122000c1e1100 */
[----:B------:R-:W-:Y:S01]  /*32d60*/  PRMT R31, RZ, 0x7610, R31 ;  /* 0x00007610ff1f7816 */ /* 0x000fe2000000001f */
[----:B0-----:R-:W-:Y:S02]  /*32d70*/  @!P1 IMAD.MOV.U32 R10, RZ, RZ, R42 ;  /* 0x000000ffff0a9224 */ /* 0x001fe400078e002a */
[----:B------:R-:W-:-:S05]  /*32d80*/  @!P1 IMAD.MOV.U32 R11, RZ, RZ, R44 ;  /* 0x000000ffff0b9224 */ /* 0x000fca00078e002c */
[----:B------:R-:W2:Y:S04]  /*32d90*/  @!P1 LDG.E.U8 R31, desc[UR20][R10.64] ;  /* 0x000000140a1f9981 */ /* 0x000ea8000c1e1100 */
[----:B---3--:R0:W-:Y:S04]  /*32da0*/  STL [R1+0xfbc], R74 ;  /* 0x000fbc4a01007387 */ /* 0x0081e80000100800 */
[----:B------:R-:W3:Y:S04]  /*32db0*/  LDL R47, [R1+0x764] ;  /* 0x00076400012f7983 */ /* 0x000ee80000100800 */
[----:B------:R-:W3:Y:S04]  /*32dc0*/  LDL R46, [R1+0x768] ;  /* 0x00076800012e7983 */ /* 0x000ee80000100800 */
[----:B0-----:R-:W3:Y:S04]  /*32dd0*/  LDL R74, [R1+0x730] ;  /* 0x00073000014a7983 */ /* 0x001ee80000100800 */
[----:B----4-:R-:W-:Y:S04]  /*32de0*/  STL [R1+0xfc0], R32 ;  /* 0x000fc02001007387 */ /* 0x010fe80000100800 */
[----:B------:R-:W4:Y:S04]  /*32df0*/  LDL R10, [R1+0x6f4] ;  /* 0x0006f400010a7983 */ /* 0x000f280000100800 */
[----:B------:R-:W4:Y:S01]  /*32e00*/  LDL R11, [R1+0x6f8] ;  /* 0x0006f800010b7983 */ /* 0x000f220000100800 */
[----:B------:R-:W-:-:S03]  /*32e10*/  PRMT R30, RZ, 0x7610, R30 ;  /* 0x00007610ff1e7816 */ /* 0x000fc6000000001e */
[----:B------:R-:W3:Y:S04]  /*32e20*/  LDL R44, [R1+0x79c] ;  /* 0x00079c00012c7983 */ /* 0x000ee80000100800 */
[----:B------:R-:W3:Y:S04]  /*32e30*/  LDL R42, [R1+0x7a0] ;  /* 0x0007a000012a7983 */ /* 0x000ee80000100800 */
[----:B--2---:R-:W-:Y:S01]  /*32e40*/  STL [R1+0xfc4], R31 ;  /* 0x000fc41f01007387 */ /* 0x004fe20000100800 */
[----:B----4-:R-:W-:-:S04]  /*32e50*/  @!P1 LOP3.LUT R11, R11, R10, RZ, 0x3c, !PT ;  /* 0x0000000a0b0b9212 */ /* 0x010fc800078e3cff */
[----:B------:R-:W-:-:S04]  /*32e60*/  @!P1 LOP3.LUT R10, R11, R10, RZ, 0x3c, !PT ;  /* 0x0000000a0b0a9212 */ /* 0x000fc800078e3cff */
[----:B------:R-:W-:-:S05]  /*32e70*/  @!P1 LOP3.LUT R11, R11, R10, RZ, 0x3c, !PT ;  /* 0x0000000a0b0b9212 */ /* 0x000fca00078e3cff */
[----:B------:R3:W2:Y:S04]  /*32e80*/  @!P1 LDG.E.U8 R30, desc[UR20][R10.64] ;  /* 0x000000140a1e9981 */ /* 0x0006a8000c1e1100 */
[----:B------:R-:W4:Y:S01]  /*32e90*/  LDL R11, [R1+0x72c] ;  /* 0x00072c00010b7983 */ /* 0x000f220000100800 */
[----:B------:R-:W-:Y:S01]  /*32ea0*/  PRMT R29, RZ, 0x7610, R29 ;  /* 0x00007610ff1d7816 */ /* 0x000fe2000000001d */
[----:B---3--:R-:W-:Y:S01]  /*32eb0*/  @!P1 IMAD.MOV.U32 R10, RZ, RZ, R74 ;  /* 0x000000ffff0a9224 */ /* 0x008fe200078e004a */
[----:B------:R-:W-:-:S04]  /*32ec0*/  PRMT R28, RZ, 0x7610, R28 ;  /* 0x00007610ff1c7816 */ /* 0x000fc8000000001c */
[----:B----4-:R0:W3:Y:S02]  /*32ed0*/  @!P1 LDG.E.U8 R29, desc[UR20][R10.64] ;  /* 0x000000140a1d9981 */ /* 0x0100e4000c1e1100 */
[----:B0-----:R-:W-:Y:S02]  /*32ee0*/  @!P1 IMAD.MOV.U32 R10, RZ, RZ, R46 ;  /* 0x000000ffff0a9224 */ /* 0x001fe400078e002e */
[----:B------:R-:W-:-:S05]  /*32ef0*/  @!P1 IMAD.MOV.U32 R11, RZ, RZ, R47 ;  /* 0x000000ffff0b9224 */ /* 0x000fca00078e002f */
[----:B------:R0:W4:Y:S01]  /*32f00*/  @!P1 LDG.E.U8 R28, desc[UR20][R10.64] ;  /* 0x000000140a1c9981 */ /* 0x000122000c1e1100 */
[----:B------:R-:W-:-:S03]  /*32f10*/  PRMT R27, RZ, 0x7610, R27 ;  /* 0x00007610ff1b7816 */ /* 0x000fc6000000001b */
[----:B--2---:R-:W-:Y:S04]  /*32f20*/  STL [R1+0xfc8], R30 ;  /* 0x000fc81e01007387 */ /* 0x004fe80000100800 */
[----:B------:R-:W2:Y:S01]  /*32f30*/  LDL R74, [R1+0x440] ;  /* 0x00044000014a7983 */ /* 0x000ea20000100800 */
[----:B0-----:R-:W-:Y:S02]  /*32f40*/  @!P1 IMAD.MOV.U32 R10, RZ, RZ, R42 ;  /* 0x000000ffff0a9224 */ /* 0x001fe400078e002a */
[----:B------:R-:W-:-:S05]  /*32f50*/  @!P1 IMAD.MOV.U32 R11, RZ, RZ, R44 ;  /* 0x000000ffff0b9224 */ /* 0x000fca00078e002c */
[----:B------:R0:W2:Y:S04]  /*32f60*/  @!P1 LDG.E.U8 R27, desc[UR20][R10.64] ;  /* 0x000000140a1b9981 */ /* 0x0000a8000c1e1100 */
[----:B---3--:R-:W-:Y:S04]  /*32f70*/  STL [R1+0xfcc], R29 ;  /* 0x000fcc1d01007387 */ /* 0x008fe80000100800 */
[----:B------:R-:W3:Y:S04]  /*32f80*/  LDL R47, [R1+0x47c] ;  /* 0x00047c00012f7983 */ /* 0x000ee80000100800 */
[----:B------:R-:W2:Y:S04]  /*32f90*/  LDL R46, [R1+0x480] ;  /* 0x00048000012e7983 */ /* 0x000ea80000100800 */
[----:B----4-:R-:W-:Y:S04]  /*32fa0*/  STL [R1+0xfd0], R28 ;  /* 0x000fd01c01007387 */ /* 0x010fe80000100800 */
[----:B------:R-:W0:Y:S04]  /*32fb0*/  LDL R10, [R1+0x3dc] ;  /* 0x0003dc00010a7983 */ /* 0x000e280000100800 */
[----:B------:R-:W0:Y:S01]  /*32fc0*/  LDL R11, [R1+0x3e0] ;  /* 0x0003e000010b7983 */ /* 0x000e220000100800 */
[----:B------:R-:W-:-:S03]  /*32fd0*/  PRMT R8, RZ, 0x7610, R8 ;  /* 0x00007610ff087816 */ /* 0x000fc60000000008 */
[----:B------:R-:W4:Y:S04]  /*32fe0*/  LDL R44, [R1+0x4bc] ;  /* 0x0004bc00012c7983 */ /* 0x000f280000100800 */
[----:B------:R-:W2:Y:S01]  /*32ff0*/  LDL R42, [R1+0x4c0] ;  /* 0x0004c000012a7983 */ /* 0x000ea20000100800 */
[----:B0-----:R-:W-:-:S04]  /*33000*/  @!P1 LOP3.LUT R11, R11, R10, RZ, 0x3c, !PT ;  /* 0x0000000a0b0b9212 */ /* 0x001fc800078e3cff */
[----:B------:R-:W-:-:S04]  /*33010*/  @!P1 LOP3.LUT R10, R11, R10, RZ, 0x3c, !PT ;  /* 0x0000000a0b0a9212 */ /* 0x000fc800078e3cff */
[----:B------:R-:W-:-:S05]  /*33020*/  @!P1 LOP3.LUT R11, R11, R10, RZ, 0x3c, !PT ;  /* 0x0000000a0b0b9212 */ /* 0x000fca00078e3cff */
[----:B------:R-:W3:Y:S04]  /*33030*/  @!P1 LDG.E.U8 R8, desc[UR20][R10.64] ;  /* 0x000000140a089981 */ /* 0x000ee8000c1e1100 */
[----:B--2---:R-:W-:Y:S01]  /*33040*/  STL [R1+0xfd4], R27 ;  /* 0x000fd41b01007387 */ /* 0x004fe20000100800 */
[----:B------:R-:W-:-:S03]  /*33050*/  PRMT R41, RZ, 0x7610, R41 ;  /* 0x00007610ff297816 */ /* 0x000fc60000000029 */
[----:B---3--:R0:W-:Y:S04]  /*33060*/  STL [R1+0xa8], R8 ;  /* 0x0000a80801007387 */ /* 0x0081e80000100800 */
[----:B0-----:R-:W2:Y:S04]  /*33070*/  LDL.LU R8, [R1+0xfec] ;  /* 0x000fec0001087983 */ /* 0x001ea80000300800 */
[----:B------:R-:W3:Y:S01]  /*33080*/  LDL R11, [R1+0x43c] ;  /* 0x00043c00010b7983 */ /* 0x000ee20000100800 */
[----:B------:R-:W-:Y:S01]  /*33090*/  @!P1 IMAD.MOV.U32 R10, RZ, RZ, R74 ;  /* 0x000000ffff0a9224 */ /* 0x000fe200078e004a */
[----:B------:R-:W-:-:S02]  /*330a0*/  PRMT R37, RZ, 0x7610, R37 ;  /* 0x00007610ff257816 */ /* 0x000fc40000000025 */
[----:B------:R-:W-:Y:S01]  /*330b0*/  PRMT R29, RZ, 0x7610, R29 ;  /* 0x00007610ff1d7816 */ /* 0x000fe2000000001d */
[----:B------:R-:W2:Y:S04]  /*330c0*/  LDL R74, [R1+0x53c] ;  /* 0x00053c00014a7983 */ /* 0x000ea80000100800 */
[----:B---3--:R0:W3:Y:S02]  /*330d0*/  @!P1 LDG.E.U8 R41, desc[UR20][R10.64] ;  /* 0x000000140a299981 */ /* 0x0080e4000c1e1100 */
[----:B0-----:R-:W-:Y:S02]  /*330e0*/  @!P1 IMAD.MOV.U32 R10, RZ, RZ, R46 ;  /* 0x000000ffff0a9224 */ /* 0x001fe400078e002e */
[----:B------:R-:W-:-:S05]  /*330f0*/  @!P1 IMAD.MOV.U32 R11, RZ, RZ, R47 ;  /* 0x000000ffff0b9224 */ /* 0x000fca00078e002f */
[----:B------:R0:W2:Y:S02]  /*33100*/  @!P1 LDG.E.U8 R37, desc[UR20][R10.64] ;  /* 0x000000140a259981 */ /* 0x0000a4000c1e1100 */
[----:B0-----:R-:W-:Y:S02]  /*33110*/  @!P1 IMAD.MOV.U32 R10, RZ, RZ, R42 ;  /* 0x000000ffff0a9224 */ /* 0x001fe400078e002a */
[----:B----4-:R-:W-:-:S05]  /*33120*/  @!P1 IMAD.MOV.U32 R11, RZ, RZ, R44 ;  /* 0x000000ffff0b9224 */ /* 0x010fca00078e002c */
[----:B------:R0:W4:Y:S04]  /*33130*/  @!P1 LDG.E.U8 R29, desc[UR20][R10.64] ;  /* 0x000000140a1d9981 */ /* 0x000128000c1e1100 */
[----:B---3--:R1:W-:Y:S04]  /*33140*/  STL [R1+0x9c], R41 ;  /* 0x00009c2901007387 */ /* 0x0083e80000100800 */
[----:B------:R-:W3:Y:S04]  /*33150*/  LDL R47, [R1+0x57c] ;  /* 0x00057c00012f7983 */ /* 0x000ee80000100800 */
[----:B-1----:R-:W3:Y:S04]  /*33160*/  LDL R41, [R1+0x540] ;  /* 0x0005400001297983 */ /* 0x002ee80000100800 */
[----:B--2---:R1:W-:Y:S04]  /*33170*/  STL [R1+0x90], R37 ;  /* 0x0000902501007387 */ /* 0x0043e80000100800 */
[----:B------:R-:W0:Y:S04]  /*33180*/  LDL R10, [R1+0x4fc] ;  /* 0x0004fc00010a7983 */ /* 0x000e280000100800 */
[----:B------:R-:W0:Y:S04]  /*33190*/  LDL R11, [R1+0x500] ;  /* 0x00050000010b7983 */ /* 0x000e280000100800 */
[----:B------:R-:W2:Y:S04]  /*331a0*/  LDL R46, [R1+0x5bc] ;  /* 0x0005bc00012e7983 */ /* 0x000ea80000100800 */
[----:B------:R-:W2:Y:S01]  /*331b0*/  LDL R44, [R1+0x5c0] ;  /* 0x0005c000012c7983 */ /* 0x000ea20000100800 */
[----:B------:R-:W-:-:S02]  /*331c0*/  PRMT R76, RZ, 0x7610, R76 ;  /* 0x00007610ff4c7816 */ /* 0x000fc4000000004c */
[----:B------:R-:W-:Y:S02]  /*331d0*/  PRMT R34, RZ, 0x7610, R34 ;  /* 0x00007610ff227816 */ /* 0x000fe40000000022 */
[----:B------:R-:W-:Y:S02]  /*331e0*/  PRMT R28, RZ, 0x7610, R28 ;  /* 0x00007610ff1c7816 */ /* 0x000fe4000000001c */
[----:B------:R-:W-:Y:S01]  /*331f0*/  PRMT R43, RZ, 0x7610, R43 ;  /* 0x00007610ff2b7816 */ /* 0x000fe2000000002b */
[----:B------:R-:W2:Y:S04]  /*33200*/  LDL R42, [R1+0x5fc] ;  /* 0x0005fc00012a7983 */ /* 0x000ea80000100800 */
[----:B-1----:R-:W2:Y:S01]  /*33210*/  LDL R37, [R1+0x580] ;  /* 0x0005800001257983 */ /* 0x002ea20000100800 */
[----:B0-----:R-:W-:-:S04]  /*33220*/  @!P1 LOP3.LUT R11, R11, R10, RZ, 0x3c, !PT ;  /* 0x0000000a0b0b9212 */ /* 0x001fc800078e3cff */
[----:B------:R-:W-:-:S04]  /*33230*/  @!P1 LOP3.LUT R10, R11, R10, RZ, 0x3c, !PT ;  /* 0x0000000a0b0a9212 */ /* 0x000fc800078e3cff */
[----:B------:R-:W-:-:S05]  /*33240*/  @!P1 LOP3.LUT R11, R11, R10, RZ, 0x3c, !PT ;  /* 0x0000000a0b0b9212 */ /* 0x000fca00078e3cff */
[----:B------:R3:W4:Y:S02]  /*33250*/  @!P1 LDG.E.U8 R76, desc[UR20][R10.64] ;  /* 0x000000140a4c9981 */ /* 0x000724000c1e1100 */
[----:B---3--:R-:W-:Y:S02]  /*33260*/  @!P1 IMAD.MOV.U32 R10, RZ, RZ, R41 ;  /* 0x000000ffff0a9224 */ /* 0x008fe400078e0029 */
[----:B------:R-:W-:-:S05]  /*33270*/  @!P1 IMAD.MOV.U32 R11, RZ, RZ, R74 ;  /* 0x000000ffff0b9224 */ /* 0x000fca00078e004a */
[----:B------:R2:W3:Y:S02]  /*33280*/  @!P1 LDG.E.U8 R34, desc[UR20][R10.64] ;  /* 0x000000140a229981 */ /* 0x0004e4000c1e1100 */
[----:B--2---:R-:W-:Y:S02]  /*33290*/  @!P1 IMAD.MOV.U32 R10, RZ, RZ, R37 ;  /* 0x000000ffff0a9224 */ /* 0x004fe400078e0025 */
[----:B------:R-:W-:-:S05]  /*332a0*/  @!P1 IMAD.MOV.U32 R11, RZ, RZ, R47 ;  /* 0x000000ffff0b9224 */ /* 0x000fca00078e002f */
[----:B------:R0:W2:Y:S02]  /*332b0*/  @!P1 LDG.E.U8 R28, desc[UR20][R10.64] ;  /* 0x000000140a1c9981 */ /* 0x0000a4000c1e1100 */
[----:B0-----:R-:W-:Y:S02]  /*332c0*/  @!P1 IMAD.MOV.U32 R10, RZ, RZ, R44 ;  /* 0x000000ffff0a9224 */ /* 0x001fe400078e002c */
[----:B------:R-:W-:-:S05]  /*332d0*/  @!P1 IMAD.MOV.U32 R11, RZ, RZ, R46 ;  /* 0x000000ffff0b9224 */ /* 0x000fca00078e002e */
[----:B------:R-:W2:Y:S04]  /*332e0*/  @!P1 LDG.E.U8 R43, desc[UR20][R10.64] ;  /* 0x000000140a2b9981 */ /* 0x000ea8000c1e1100 */
[----:B----4-:R0:W-:Y:S04]  /*332f0*/  STL [R1+0x78], R29 ;  /* 0x0000781d01007387 */ /* 0x0101e80000100800 */
[----:B------:R-:W4:Y:S04]  /*33300*/  LDL R41, [R1+0x63c] ;  /* 0x00063c0001297983 */ /* 0x000f280000100800 */
[----:B0-----:R-:W4:Y:S04]  /*33310*/  LDL R29, [R1+0x600] ;  /* 0x00060000011d7983 */ /* 0x001f280000100800 */
[----:B---3--:R0:W-:Y:S04]  /*33320*/  STL [R1+0x58], R34 ;  /* 0x0000582201007387 */ /* 0x0081e80000100800 */
[----:B------:R-:W3:Y:S04]  /*33330*/  LDL R37, [R1+0x67c] ;  /* 0x00067c0001257983 */ /* 0x000ee80000100800 */
[----:B0-----:R-:W3:Y:S04]  /*33340*/  LDL R34, [R1+0x640] ;  /* 0x0006400001227983 */ /* 0x001ee80000100800 */
[----:B--2---:R0:W-:Y:S04]  /*33350*/  STL [R1+0x48], R28 ;  /* 0x0000481c01007387 */ /* 0x0041e80000100800 */
[----:B------:R-:W2:Y:S04]  /*33360*/  LDL R44, [R1+0x6bc] ;  /* 0x0006bc00012c7983 */ /* 0x000ea80000100800 */
[----:B0-----:R-:W2:Y:S04]  /*33370*/  LDL R28, [R1+0x680] ;  /* 0x00068000011c7983 */ /* 0x001ea80000100800 */
[----:B------:R0:W-:Y:S04]  /*33380*/  STL [R1+0x1c], R43 ;  /* 0x00001c2b01007387 */ /* 0x0001e80000100800 */
[----:B0-----:R-:W2:Y:S01]  /*33390*/  LDL R43, [R1+0x6c0] ;  /* 0x0006c000012b7983 */ /* 0x001ea20000100800 */
[----:B------:R-:W-:Y:S01]  /*333a0*/  PRMT R45, RZ, 0x7610, R45 ;  /* 0x00007610ff2d7816 */ /* 0x000fe2000000002d */
[----:B----4-:R-:W-:-:S02]  /*333b0*/  @!P1 IMAD.MOV.U32 R10, RZ, RZ, R29 ;  /* 0x000000ffff0a9224 */ /* 0x010fc400078e001d */
[----:B------:R-:W-:Y:S01]  /*333c0*/  @!P1 IMAD.MOV.U32 R11, RZ, RZ, R42 ;  /* 0x000000ffff0b9224 */ /* 0x000fe200078e002a */
[----:B------:R-:W-:Y:S02]  /*333d0*/  PRMT R72, RZ, 0x7610, R72 ;  /* 0x00007610ff487816 */ /* 0x000fe40000000048 */
[----:B------:R-:W-:Y:S02]  /*333e0*/  PRMT R26, RZ, 0x7610, R26 ;  /* 0x00007610ff1a7816 */ /* 0x000fe4000000001a */
[----:B------:R-:W-:Y:S01]  /*333f0*/  PRMT R25, RZ, 0x7610, R25 ;  /* 0x00007610ff197816 */ /* 0x000fe20000000019 */
[----:B------:R-:W4:Y:S04]  /*33400*/  LDL R42, [R1+0x6fc] ;  /* 0x0006fc00012a7983 */ /* 0x000f280000100800 */
[----:B------:R0:W4:Y:S04]  /*33410*/  @!P1 LDG.E.U8 R45, desc[UR20][R10.64] ;  /* 0x000000140a2d9981 */ /* 0x000128000c1e1100 */
[----:B------:R-:W4:Y:S01]  /*33420*/  LDL R29, [R1+0x700] ;  /* 0x00070000011d7983 */ /* 0x000f220000100800 */
[----:B0-----:R-:W-:-:S03]  /*33430*/  @!P1 IMAD.MOV.U32 R11, RZ, RZ, R41 ;  /* 0x000000ffff0b9224 */ /* 0x001fc600078e0029 */
[----:B------:R-:W4:Y:S01]  /*33440*/  LDL R41, [R1+0x734] ;  /* 0x0007340001297983 */ /* 0x000f220000100800 */
[----:B---3--:R-:W-:-:S03]  /*33450*/  @!P1 IMAD.MOV.U32 R10, RZ, RZ, R34 ;  /* 0x000000ffff0a9224 */ /* 0x008fc600078e0022 */
[----:B------:R-:W3:Y:S04]  /*33460*/  LDL R34, [R1+0x738] ;  /* 0x0007380001227983 */ /* 0x000ee80000100800 */
[----:B------:R0:W3:Y:S02]  /*33470*/  @!P1 LDG.E.U8 R72, desc[UR20][R10.64] ;  /* 0x000000140a489981 */ /* 0x0000e4000c1e1100 */
[----:B0-----:R-:W-:Y:S02]  /*33480*/  @!P1 IMAD.MOV.U32 R11, RZ, RZ, R37 ;  /* 0x000000ffff0b9224 */ /* 0x001fe400078e0025 */
[----:B--2---:R-:W-:-:S05]  /*33490*/  @!P1 IMAD.MOV.U32 R10, RZ, RZ, R28 ;  /* 0x000000ffff0a9224 */ /* 0x004fca00078e001c */
[----:B------:R0:W2:Y:S02]  /*334a0*/  @!P1 LDG.E.U8 R26, desc[UR20][R10.64] ;  /* 0x000000140a1a9981 */ /* 0x0000a4000c1e1100 */
[----:B0-----:R-:W-:Y:S02]  /*334b0*/  @!P1 IMAD.MOV.U32 R11, RZ, RZ, R44 ;  /* 0x000000ffff0b9224 */ /* 0x001fe400078e002c */
[----:B------:R-:W-:-:S05]  /*334c0*/  @!P1 IMAD.MOV.U32 R10, RZ, RZ, R43 ;  /* 0x000000ffff0a9224 */ /* 0x000fca00078e002b */
[----:B------:R4:W2:Y:S01]  /*334d0*/  @!P1 LDG.E.U8 R25, desc[UR20][R10.64] ;  /* 0x000000140a199981 */ /* 0x0008a2000c1e1100 */
[----:B------:R-:W-:Y:S01]  /*334e0*/  PRMT R24, RZ, 0x7610, R24 ;  /* 0x00007610ff187816 */ /* 0x000fe20000000018 */
[----:B----4-:R-:W-:Y:S02]  /*334f0*/  @!P1 IMAD.MOV.U32 R10, RZ, RZ, R29 ;  /* 0x000000ffff0a9224 */ /* 0x010fe400078e001d */
[----:B------:R-:W-:-:S05]  /*33500*/  @!P1 IMAD.MOV.U32 R11, RZ, RZ, R42 ;  /* 0x000000ffff0b9224 */ /* 0x000fca00078e002a */
[----:B------:R0:W4:Y:S04]  /*33510*/  @!P1 LDG.E.U8 R24, desc[UR20][R10.64] ;  /* 0x000000140a189981 */ /* 0x000128000c1e1100 */
[----:B---3--:R-:W-:Y:S04]  /*33520*/  STL [R1+0xf84], R72 ;  /* 0x000f844801007387 */ /* 0x008fe80000100800 */
[----:B------:R-:W-:Y:S04]  /*33530*/  STL [R1+0x68], R76 ;  /* 0x0000684c01007387 */ /* 0x000fe80000100800 */
[----:B------:R-:W3:Y:S04]  /*33540*/  LDL R37, [R1+0x76c] ;  /* 0x00076c0001257983 */ /* 0x000ee80000100800 */
[----:B------:R-:W3:Y:S04]  /*33550*/  LDL R28, [R1+0x770] ;  /* 0x00077000011c7983 */ /* 0x000ee80000100800 */
[----:B--2---:R-:W-:Y:S04]  /*33560*/  STL [R1+0xf88], R26 ;  /* 0x000f881a01007387 */ /* 0x004fe80000100800 */
[----:B------:R1:W-:Y:S04]  /*33570*/  STL [R1+0xf8c], R25 ;  /* 0x000f8c1901007387 */ /* 0x0003e80000100800 */
[----:B------:R-:W2:Y:S04]  /*33580*/  LDL R42, [R1+0x7a4] ;  /* 0x0007a400012a7983 */ /* 0x000ea80000100800 */
[----:B------:R-:W2:Y:S01]  /*33590*/  LDL R29, [R1+0x7a8] ;  /* 0x0007a800011d7983 */ /* 0x000ea20000100800 */
[----:B------:R-:W-:Y:S01]  /*335a0*/  PRMT R23, RZ, 0x7610, R23 ;  /* 0x00007610ff177816 */ /* 0x000fe20000000017 */
[----:B0-----:R-:W-:-:S02]  /*335b0*/  @!P1 IMAD.MOV.U32 R10, RZ, RZ, R34 ;  /* 0x000000ffff0a9224 */ /* 0x001fc400078e0022 */
[----:B------:R-:W-:-:S05]  /*335c0*/  @!P1 IMAD.MOV.U32 R11, RZ, RZ, R41 ;  /* 0x000000ffff0b9224 */ /* 0x000fca00078e0029 */
[----:B------:R3:W2:Y:S01]  /*335d0*/  @!P1 LDG.E.U8 R23, desc[UR20][R10.64] ;  /* 0x000000140a179981 */ /* 0x0006a2000c1e1100 */
[----:B------:R-:W-:Y:S02]  /*335e0*/  PRMT R22, RZ, 0x7610, R22 ;  /* 0x00007610ff167816 */ /* 0x000fe40000000016 */
[----:B------:R-:W-:Y:S01]  /*335f0*/  PRMT R21, RZ, 0x7610, R21 ;  /* 0x00007610ff157816 */ /* 0x000fe20000000015 */
[----:B----4-:R-:W-:Y:S04]  /*33600*/  STL [R1+0xf90], R24 ;  /* 0x000f901801007387 */ /* 0x010fe80000100800 */
[----:B------:R-:W4:Y:S04]  /*33610*/  LDL R34, [R1+0x3e8] ;  /* 0x0003e80001227983 */ /* 0x000f280000100800 */
[----:B------:R-:W4:Y:S01]  /*33620*/  LDL R41, [R1+0x3e4] ;  /* 0x0003e40001297983 */ /* 0x000f220000100800 */
[----:B---3--:R-:W-:-:S02]  /*33630*/  @!P1 IMAD.MOV.U32 R11, RZ, RZ, R37 ;  /* 0x000000ffff0b9224 */ /* 0x008fc400078e0025 */
[----:B------:R-:W-:-:S05]  /*33640*/  @!P1 IMAD.MOV.U32 R10, RZ, RZ, R28 ;  /* 0x000000ffff0a9224 */ /* 0x000fca00078e001c */
[----:B------:R2:W3:Y:S02]  /*33650*/  @!P1 LDG.E.U8 R22, desc[UR20][R10.64] ;  /* 0x000000140a169981 */ /* 0x0004e4000c1e1100 */
[----:B--2---:R-:W-:Y:S02]  /*33660*/  @!P1 IMAD.MOV.U32 R11, RZ, RZ, R42 ;  /* 0x000000ffff0b9224 */ /* 0x004fe400078e002a */
[----:B------:R-:W-:-:S05]  /*33670*/  @!P1 IMAD.MOV.U32 R10, RZ, RZ, R29 ;  /* 0x000000ffff0a9224 */ /* 0x000fca00078e001d */
[----:B------:R4:W2:Y:S04]  /*33680*/  @!P1 LDG.E.U8 R21, desc[UR20][R10.64] ;  /* 0x000000140a159981 */ /* 0x0008a8000c1e1100 */
[----:B------:R0:W-:Y:S04]  /*33690*/  STL [R1+0xf94], R23 ;  /* 0x000f941701007387 */ /* 0x0001e80000100800 */
[----:B-1----:R-:W2:Y:S04]  /*336a0*/  LDL R25, [R1+0x444] ;  /* 0x0004440001197983 */ /* 0x002ea80000100800 */
[----:B------:R-:W-:Y:S04]  /*336b0*/  STL [R1+0x8], R45 ;  /* 0x0000082d01007387 */ /* 0x000fe80000100800 */
[----:B------:R-:W2:Y:S04]  /*336c0*/  LDL R28, [R1+0x488] ;  /* 0x00048800011c7983 */ /* 0x000ea80000100800 */
[----:B------:R-:W2:Y:S04]  /*336d0*/  LDL R37, [R1+0x484] ;  /* 0x0004840001257983 */ /* 0x000ea80000100800 */
[----:B0-----:R-:W2:Y:S01]  /*336e0*/  LDL R23, [R1+0x448] ;  /* 0x0004480001177983 */ /* 0x001ea20000100800 */
[----:B----4-:R-:W-:-:S03]  /*336f0*/  @!P1 IMAD.MOV.U32 R10, RZ, RZ, R34 ;  /* 0x000000ffff0a9224 */ /* 0x010fc600078e0022 */
[----:B---3--:R0:W-:Y:S04]  /*33700*/  STL [R1+0xf98], R22 ;  /* 0x000f981601007387 */ /* 0x0081e80000100800 */
[----:B------:R-:W3:Y:S04]  /*33710*/  LDL R29, [R1+0x4c4] ;  /* 0x0004c400011d7983 */ /* 0x000ee80000100800 */
[----:B------:R-:W4:Y:S04]  /*33720*/  LDL R24, [R1+0x4c8] ;  /* 0x0004c80001187983 */ /* 0x000f280000100800 */
[----:B--2---:R1:W-:Y:S04]  /*33730*/  STL [R1+0xf9c], R21 ;  /* 0x000f9c1501007387 */ /* 0x0043e80000100800 */
[----:B------:R-:W2:Y:S04]  /*33740*/  LDL R34, [R1+0x504] ;  /* 0x0005040001227983 */ /* 0x000ea80000100800 */
[----:B0-----:R-:W2:Y:S01]  /*33750*/  LDL R22, [R1+0x508] ;  /* 0x0005080001167983 */ /* 0x001ea20000100800 */
[----:B------:R-:W-:Y:S01]  /*33760*/  PRMT R40, RZ, 0x7610, R40 ;  /* 0x00007610ff287816 */ /* 0x000fe20000000028 */
[----:B------:R-:W-:Y:S01]  /*33770*/  @!P1 IMAD.MOV.U32 R11, RZ, RZ, R41 ;  /* 0x000000ffff0b9224 */ /* 0x000fe200078e0029 */
[----:B------:R-:W-:-:S04]  /*33780*/  PRMT R38, RZ, 0x7610, R38 ;  /* 0x00007610ff267816 */ /* 0x000fc80000000026 */
[----:B------:R0:W2:Y:S04]  /*33790*/  @!P1 LDG.E.U8 R40, desc[UR20][R10.64] ;  /* 0x000000140a289981 */ /* 0x0000a8000c1e1100 */
[----:B-1----:R-:W2:Y:S01]  /*337a0*/  LDL R21, [R1+0x588] ;  /* 0x0005880001157983 */ /* 0x002ea20000100800 */
[----:B0-----:R-:W-:Y:S02]  /*337b0*/  @!P1 IMAD.MOV.U32 R10, RZ, RZ, R23 ;  /* 0x000000ffff0a9224 */ /* 0x001fe400078e0017 */
[----:B------:R-:W-:Y:S01]  /*337c0*/  @!P1 IMAD.MOV.U32 R11, RZ, RZ, R25 ;  /* 0x000000ffff0b9224 */ /* 0x000fe200078e0019 */
[----:B------:R-:W2:Y:S04]  /*337d0*/  LDL R23, [R1+0x548] ;  /* 0x0005480001177983 */ /* 0x000ea80000100800 */
[----:B------:R-:W2:Y:S04]  /*337e0*/  LDL R25, [R1+0x544] ;  /* 0x0005440001197983 */ /* 0x000ea80000100800 */
[----:B------:R0:W2:Y:S01]  /*337f0*/  @!P1 LDG.E.U8 R38, desc[UR20][R10.64] ;  /* 0x000000140a269981 */ /* 0x0000a2000c1e1100 */
[----:B------:R-:W-:Y:S01]  /*33800*/  PRMT R36, RZ, 0x7610, R36 ;  /* 0x00007610ff247816 */ /* 0x000fe20000000024 */
[----:B0-----:R-:W-:-:S02]  /*33810*/  @!P1 IMAD.MOV.U32 R10, RZ, RZ, R28 ;  /* 0x000000ffff0a9224 */ /* 0x001fc400078e001c */
[----:B------:R-:W2:Y:S01]  /*33820*/  LDL R28, [R1+0x584] ;  /* 0x00058400011c7983 */ /* 0x000ea20000100800 */
[----:B------:R-:W-:Y:S01]  /*33830*/  @!P1 IMAD.MOV.U32 R11, RZ, RZ, R37 ;  /* 0x000000ffff0b9224 */ /* 0x000fe200078e0025 */
[----:B------:R-:W-:-:S04]  /*33840*/  PRMT R35, RZ, 0x7610, R35 ;  /* 0x00007610ff237816 */ /* 0x000fc80000000023 */
[----:B------:R3:W2:Y:S01]  /*33850*/  @!P1 LDG.E.U8 R36, desc[UR20][R10.64] ;  /* 0x000000140a249981 */ /* 0x0006a2000c1e1100 */
[----:B------:R-:W-:Y:S01]  /*33860*/  PRMT R27, RZ, 0x7610, R27 ;  /* 0x00007610ff1b7816 */ /* 0x000fe2000000001b */
[----:B---3--:R-:W-:Y:S02]  /*33870*/  @!P1 IMAD.MOV.U32 R11, RZ, RZ, R29 ;  /* 0x000000ffff0b9224 */ /* 0x008fe400078e001d */
[----:B----4-:R-:W-:Y:S01]  /*33880*/  @!P1 IMAD.MOV.U32 R10, RZ, RZ, R24 ;  /* 0x000000ffff0a9224 */ /* 0x010fe200078e0018 */
[----:B------:R-:W-:Y:S01]  /*33890*/  PRMT R33, RZ, 0x7610, R33 ;  /* 0x00007610ff217816 */ /* 0x000fe20000000021 */
[----:B------:R-:W3:Y:S04]  /*338a0*/  LDL R24, [R1+0x5c8] ;  /* 0x0005c80001187983 */ /* 0x000ee80000100800 */
[----:B------:R2:W4:Y:S01]  /*338b0*/  @!P1 LDG.E.U8 R35, desc[UR20][R10.64] ;  /* 0x000000140a239981 */ /* 0x000522000c1e1100 */
[----:B------:R-:W-:-:S03]  /*338c0*/  PRMT R32, RZ, 0x7610, R32 ;  /* 0x00007610ff207816 */ /* 0x000fc60000000020 */
[----:B------:R-:W3:Y:S01]  /*338d0*/  LDL R29, [R1+0x5c4] ;  /* 0x0005c400011d7983 */ /* 0x000ee20000100800 */
[----:B--2---:R-:W-:Y:S02]  /*338e0*/  @!P1 IMAD.MOV.U32 R11, RZ, RZ, R34 ;  /* 0x000000ffff0b9224 */ /* 0x004fe400078e0022 */
[----:B------:R-:W-:Y:S02]  /*338f0*/  @!P1 IMAD.MOV.U32 R10, RZ, RZ, R22 ;  /* 0x000000ffff0a9224 */ /* 0x000fe400078e0016 */
[----:B------:R-:W2:Y:S04]  /*33900*/  LDL R22, [R1+0x608] ;  /* 0x0006080001167983 */ /* 0x000ea80000100800 */
[----:B------:R0:W2:Y:S02]  /*33910*/  @!P1 LDG.E.U8 R27, desc[UR20][R10.64] ;  /* 0x000000140a1b9981 */ /* 0x0000a4000c1e1100 */
[----:B0-----:R-:W-:-:S02]  /*33920*/  @!P1 IMAD.MOV.U32 R10, RZ, RZ, R23 ;  /* 0x000000ffff0a9224 */ /* 0x001fc400078e0017 */
[----:B------:R-:W-:Y:S02]  /*33930*/  @!P1 IMAD.MOV.U32 R11, RZ, RZ, R25 ;  /* 0x000000ffff0b9224 */ /* 0x000fe400078e0019 */
[----:B------:R-:W3:Y:S04]  /*33940*/  LDL R25, [R1+0x604] ;  /* 0x0006040001197983 */ /* 0x000ee80000100800 */
[----:B------:R0:W4:Y:S02]  /*33950*/  @!P1 LDG.E.U8 R33, desc[UR20][R10.64] ;  /* 0x000000140a219981 */ /* 0x000124000c1e1100 */
[----:B0-----:R-:W-:Y:S02]  /*33960*/  @!P1 IMAD.MOV.U32 R10, RZ, RZ, R21 ;  /* 0x000000ffff0a9224 */ /* 0x001fe400078e0015 */
[----:B------:R-:W-:-:S05]  /*33970*/  @!P1 IMAD.MOV.U32 R11, RZ, RZ, R28 ;  /* 0x000000ffff0b9224 */ /* 0x000fca00078e001c */
[----:B------:R3:W4:Y:S04]  /*33980*/  @!P1 LDG.E.U8 R32, desc[UR20][R10.64] ;  /* 0x000000140a209981 */ /* 0x000728000c1e1100 */
[----:B--2---:R0:W-:Y:S04]  /*33990*/  STL [R1+0x64], R27 ;  /* 0x0000641b01007387 */ /* 0x0041e80000100800 */
[----:B------:R-:W2:Y:S04]  /*339a0*/  LDL R23, [R1+0x648] ;  /* 0x0006480001177983 */ /* 0x000ea80000100800 */
[----:B------:R-:W2:Y:S04]  /*339b0*/  LDL R28, [R1+0x684] ;  /* 0x00068400011c7983 */ /* 0x000ea80000100800 */
[----:B------:R-:W2:Y:S04]  /*339c0*/  LDL R21, [R1+0x688] ;  /* 0x0006880001157983 */ /* 0x000ea80000100800 */
[----:B0-----:R-:W2:Y:S04]  /*339d0*/  LDL R27, [R1+0x644] ;  /* 0x00064400011b7983 */ /* 0x001ea80000100800 */
[----:B------:R-:W-:Y:S01]  /*339e0*/  STL [R1+0x84], R40 ;  /* 0x0000842801007387 */ /* 0x000fe20000100800 */
[----:B---3--:R-:W-:-:S03]  /*339f0*/  @!P1 IMAD.MOV.U32 R10, RZ, RZ, R24 ;  /* 0x000000ffff0a9224 */ /* 0x008fc600078e0018 */
[----:B------:R-:W3:Y:S04]  /*33a00*/  LDL R34, [R1+0x6c4] ;  /* 0x0006c40001227983 */ /* 0x000ee80000100800 */
[----:B------:R-:W3:Y:S01]  /*33a10*/  LDL R24, [R1+0x6c8] ;  /* 0x0006c80001187983 */ /* 0x000ee20000100800 */
[----:B------:R-:W-:Y:S01]  /*33a20*/  PRMT R26, RZ, 0x7610, R26 ;  /* 0x00007610ff1a7816 */ /* 0x000fe2000000001a */
[----:B------:R-:W-:Y:S02]  /*33a30*/  @!P1 IMAD.MOV.U32 R11, RZ, RZ, R29 ;  /* 0x000000ffff0b9224 */ /* 0x000fe400078e001d */
[----:B----4-:R0:W-:Y:S04]  /*33a40*/  STL [R1+0x54], R33 ;  /* 0x0000542101007387 */ /* 0x0101e80000100800 */
[----:B------:R-:W-:Y:S01]  /*33a50*/  STL [R1+0x80], R38 ;  /* 0x0000802601007387 */ /* 0x000fe20000100800 */
[----:B------:R-:W-:-:S03]  /*33a60*/  PRMT R82, RZ, 0x7610, R82 ;  /* 0x00007610ff527816 */ /* 0x000fc60000000052 */
[----:B------:R1:W4:Y:S04]  /*33a70*/  @!P1 LDG.E.U8 R26, desc[UR20][R10.64] ;  /* 0x000000140a1a9981 */ /* 0x000328000c1e1100 */
[----:B0-----:R-:W3:Y:S04]  /*33a80*/  LDL R33, [R1+0x704] ;  /* 0x0007040001217983 */ /* 0x001ee80000100800 */
[----:B------:R0:W-:Y:S01]  /*33a90*/  STL [R1+0x2c], R32 ;  /* 0x00002c2001007387 */ /* 0x0001e20000100800 */
[----:B-1----:R-:W-:Y:S02]  /*33aa0*/  @!P1 IMAD.MOV.U32 R10, RZ, RZ, R22 ;  /* 0x000000ffff0a9224 */ /* 0x002fe400078e0016 */
[----:B------:R-:W-:-:S05]  /*33ab0*/  @!P1 IMAD.MOV.U32 R11, RZ, RZ, R25 ;  /* 0x000000ffff0b9224 */ /* 0x000fca00078e0019 */
[----:B------:R2:W4:Y:S04]  /*33ac0*/  @!P1 LDG.E.U8 R82, desc[UR20][R10.64] ;  /* 0x000000140a529981 */ /* 0x000528000c1e1100 */
[----:B0-----:R-:W4:Y:S01]  /*33ad0*/  LDL R32, [R1+0x708] ;  /* 0x0007080001207983 */ /* 0x001f220000100800 */
[----:B------:R-:W-:Y:S02]  /*33ae0*/  PRMT R70, RZ, 0x7610, R70 ;  /* 0x00007610ff467816 */ /* 0x000fe40000000046 */
[----:B------:R-:W-:Y:S02]  /*33af0*/  PRMT R20, RZ, 0x7610, R20 ;  /* 0x00007610ff147816 */ /* 0x000fe40000000014 */
[----:B------:R-:W-:Y:S01]  /*33b00*/  PRMT R19, RZ, 0x7610, R19 ;  /* 0x00007610ff137816 */ /* 0x000fe20000000013 */
[----:B--2---:R-:W-:-:S02]  /*33b10*/  @!P1 IMAD.MOV.U32 R10, RZ, RZ, R23 ;  /* 0x000000ffff0a9224 */ /* 0x004fc400078e0017 */
[----:B------:R-:W-:-:S05]  /*33b20*/  @!P1 IMAD.MOV.U32 R11, RZ, RZ, R27 ;  /* 0x000000ffff0b9224 */ /* 0x000fca00078e001b */
[----:B------:R0:W2:Y:S02]  /*33b30*/  @!P1 LDG.E.U8 R70, desc[UR20][R10.64] ;  /* 0x000000140a469981 */ /* 0x0000a4000c1e1100 */
[----:B0-----:R-:W-:Y:S02]  /*33b40*/  @!P1 IMAD.MOV.U32 R10, RZ, RZ, R21 ;  /* 0x000000ffff0a9224 */ /* 0x001fe400078e0015 */
[----:B------:R-:W-:-:S05]  /*33b50*/  @!P1 IMAD.MOV.U32 R11, RZ, RZ, R28 ;  /* 0x000000ffff0b9224 */ /* 0x000fca00078e001c */
[----:B------:R3:W2:Y:S02]  /*33b60*/  @!P1 LDG.E.U8 R20, desc[UR20][R10.64] ;  /* 0x000000140a149981 */ /* 0x0006a4000c1e1100 */
[----:B---3--:R-:W-:Y:S02]  /*33b70*/  @!P1 IMAD.MOV.U32 R10, RZ, RZ, R24 ;  /* 0x000000ffff0a9224 */ /* 0x008fe400078e0018 */
[----:B------:R-:W-:-:S05]  /*33b80*/  @!P1 IMAD.MOV.U32 R11, RZ, RZ, R34 ;  /* 0x000000ffff0b9224 */ /* 0x000fca00078e0022 */
[----:B------:R0:W3:Y:S01]  /*33b90*/  @!P1 LDG.E.U8 R19, desc[UR20][R10.64] ;  /* 0x000000140a139981 */ /* 0x0000e2000c1e1100 */
[----:B------:R-:W-:-:S03]  /*33ba0*/  PRMT R18, RZ, 0x7610, R18 ;  /* 0x00007610ff127816 */ /* 0x000fc60000000012 */
[----:B------:R-:W-:Y:S04]  /*33bb0*/  STL [R1+0x7c], R36 ;  /* 0x00007c2401007387 */ /* 0x000fe80000100800 */
[----:B----4-:R1:W-:Y:S04]  /*33bc0*/  STL [R1+0x18], R26 ;  /* 0x0000181a01007387 */ /* 0x0103e80000100800 */
[----:B------:R-:W4:Y:S04]  /*33bd0*/  LDL R25, [R1+0x740] ;  /* 0x0007400001197983 */ /* 0x000f280000100800 */
[----:B------:R-:W4:Y:S01]  /*33be0*/  LDL R22, [R1+0x778] ;  /* 0x0007780001167983 */ /* 0x000f220000100800 */
[----:B0-----:R-:W-:-:S02]  /*33bf0*/  @!P1 IMAD.MOV.U32 R10, RZ, RZ, R32 ;  /* 0x000000ffff0a9224 */ /* 0x001fc400078e0020 */
[----:B------:R-:W-:Y:S01]  /*33c00*/  @!P1 IMAD.MOV.U32 R11, RZ, RZ, R33 ;  /* 0x000000ffff0b9224 */ /* 0x000fe200078e0021 */
[----:B-1----:R-:W4:Y:S04]  /*33c10*/  LDL R26, [R1+0x73c] ;  /* 0x00073c00011a7983 */ /* 0x002f280000100800 */
[----:B------:R4:W4:Y:S04]  /*33c20*/  @!P1 LDG.E.U8 R18, desc[UR20][R10.64] ;  /* 0x000000140a129981 */ /* 0x000928000c1e1100 */
[----:B------:R-:W-:Y:S04]  /*33c30*/  STL [R1+0x74], R35 ;  /* 0x0000742301007387 */ /* 0x000fe80000100800 */
[----:B------:R-:W-:Y:S04]  /*33c40*/  STL [R1+0xfd8], R82 ;  /* 0x000fd85201007387 */ /* 0x000fe80000100800 */
[----:B------:R-:W4:Y:S04]  /*33c50*/  LDL R23, [R1+0x774] ;  /* 0x0007740001177983 */ /* 0x000f280000100800 */
[----:B------:R-:W4:Y:S04]  /*33c60*/  LDL R29, [R1+0x7ac] ;  /* 0x0007ac00011d7983 */ /* 0x000f280000100800 */
[----:B------:R-:W4:Y:S04]  /*33c70*/  LDL R27, [R1+0x7b0] ;  /* 0x0007b000011b7983 */ /* 0x000f280000100800 */
[----:B--2---:R-:W-:Y:S04]  /*33c80*/  STL [R1+0xfdc], R70 ;  /* 0x000fdc4601007387 */ /* 0x004fe80000100800 */
[----:B------:R-:W2:Y:S04]  /*33c90*/  LDL R28, [R1+0x3ec] ;  /* 0x0003ec00011c7983 */ /* 0x000ea80000100800 */
[----:B------:R-:W2:Y:S04]  /*33ca0*/  LDL R21, [R1+0x410] ;  /* 0x0004100001157983 */ /* 0x000ea80000100800 */
[----:B------:R-:W-:Y:S04]  /*33cb0*/  STL [R1+0xfe0], R20 ;  /* 0x000fe01401007387 */ /* 0x000fe80000100800 */
[----:B------:R-:W2:Y:S04]  /*33cc0*/  LDL R24, [R1+0x450] ;  /* 0x0004500001187983 */ /* 0x000ea80000100800 */
[----:B---3--:R0:W-:Y:S04]  /*33cd0*/  STL [R1+0xfe4], R19 ;  /* 0x000fe41301007387 */ /* 0x0081e80000100800 */
[----:B0-----:R-:W3:Y:S01]  /*33ce0*/  LDL R19, [R1+0x44c] ;  /* 0x00044c0001137983 */ /* 0x001ee20000100800 */
[----:B------:R-:W-:Y:S01]  /*33cf0*/  PRMT R17, RZ, 0x7610, R17 ;  /* 0x00007610ff117816 */ /* 0x000fe20000000011 */
[----:B----4-:R-:W-:-:S02]  /*33d00*/  @!P1 IMAD.MOV.U32 R10, RZ, RZ, R25 ;  /* 0x000000ffff0a9224 */ /* 0x010fc400078e0019 */
[----:B------:R-:W-:Y:S01]  /*33d10*/  @!P1 IMAD.MOV.U32 R11, RZ, RZ, R26 ;  /* 0x000000ffff0b9224 */ /* 0x000fe200078e001a */
[----:B------:R0:W-:Y:S04]  /*33d20*/  STL [R1+0xfe8], R18 ;  /* 0x000fe81201007387 */ /* 0x0001e80000100800 */
[----:B------:R-:W4:Y:S04]  /*33d30*/  LDL R26, [R1+0x48c] ;  /* 0x00048c00011a7983 */ /* 0x000f280000100800 */
[----:B------:R-:W4:Y:S01]  /*33d40*/  LDL R25, [R1+0x490] ;  /* 0x0004900001197983 */ /* 0x000f220000100800 */
[----:B------:R-:W-:-:S03]  /*33d50*/  PRMT R16, RZ, 0x7610, R16 ;  /* 0x00007610ff107816 */ /* 0x000fc60000000010 */
[----:B------:R1:W4:Y:S01]  /*33d60*/  @!P1 LDG.E.U8 R17, desc[UR20][R10.64] ;  /* 0x000000140a119981 */ /* 0x000322000c1e1100 */
[----:B------:R-:W-:-:S03]  /*33d70*/  PRMT R15, RZ, 0x7610, R15 ;  /* 0x00007610ff0f7816 */ /* 0x000fc6000000000f */
[----:B------:R-:W4:Y:S01]  /*33d80*/  LDL R20, [R1+0x510] ;  /* 0x0005100001147983 */ /* 0x000f220000100800 */
[----:B------:R-:W-:-:S03]  /*33d90*/  PRMT R31, RZ, 0x7610, R31 ;  /* 0x00007610ff1f7816 */ /* 0x000fc6000000001f */
[----:B0-----:R-:W4:Y:S01]  /*33da0*/  LDL R18, [R1+0x590] ;  /* 0x0005900001127983 */ /* 0x001f220000100800 */
[----:B-1----:R-:W-:Y:S02]  /*33db0*/  @!P1 IMAD.MOV.U32 R10, RZ, RZ, R22 ;  /* 0x000000ffff0a9224 */ /* 0x002fe400078e0016 */
[----:B------:R-:W-:Y:S01]  /*33dc0*/  @!P1 IMAD.MOV.U32 R11, RZ, RZ, R23 ;  /* 0x000000ffff0b9224 */ /* 0x000fe200078e0017 */
[----:B------:R-:W4:Y:S04]  /*33dd0*/  LDL R22, [R1+0x4d0] ;  /* 0x0004d00001167983 */ /* 0x000f280000100800 */
[----:B------:R-:W4:Y:S04]  /*33de0*/  LDL R23, [R1+0x4cc] ;  /* 0x0004cc0001177983 */ /* 0x000f280000100800 */
[----:B------:R0:W4:Y:S02]  /*33df0*/  @!P1 LDG.E.U8 R16, desc[UR20][R10.64] ;  /* 0x000000140a109981 */ /* 0x000124000c1e1100 */
[----:B0-----:R-:W-:-:S02]  /*33e00*/  @!P1 IMAD.MOV.U32 R10, RZ, RZ, R27 ;  /* 0x000000ffff0a9224 */ /* 0x001fc400078e001b */
[----:B------:R-:W-:Y:S01]  /*33e10*/  @!P1 IMAD.MOV.U32 R11, RZ, RZ, R29 ;  /* 0x000000ffff0b9224 */ /* 0x000fe200078e001d */
[----:B------:R-:W4:Y:S04]  /*33e20*/  LDL R27, [R1+0x50c] ;  /* 0x00050c00011b7983 */ /* 0x000f280000100800 */
[----:B------:R-:W4:Y:S04]  /*33e30*/  LDL R29, [R1+0x54c] ;  /* 0x00054c00011d7983 */ /* 0x000f280000100800 */
[----:B------:R2:W4:Y:S02]  /*33e40*/  @!P1 LDG.E.U8 R15, desc[UR20][R10.64] ;  /* 0x000000140a0f9981 */ /* 0x000524000c1e1100 */
[----:B--2---:R-:W-:-:S02]  /*33e50*/  @!P1 IMAD.MOV.U32 R11, RZ, RZ, R28 ;  /* 0x000000ffff0b9224 */ /* 0x004fc400078e001c */
[----:B------:R-:W2:Y:S01]  /*33e60*/  LDL R28, [R1+0x550] ;  /* 0x00055000011c7983 */ /* 0x000ea20000100800 */
[----:B------:R-:W-:-:S03]  /*33e70*/  @!P1 IMAD.MOV.U32 R10, RZ, RZ, R21 ;  /* 0x000000ffff0a9224 */ /* 0x000fc600078e0015 */
[----:B------:R-:W2:Y:S04]  /*33e80*/  LDL R21, [R1+0x58c] ;  /* 0x00058c0001157983 */ /* 0x000ea80000100800 */
[----:B------:R3:W2:Y:S02]  /*33e90*/  @!P1 LDG.E.U8 R31, desc[UR20][R10.64] ;  /* 0x000000140a1f9981 */ /* 0x0006a4000c1e1100 */
[----:B---3--:R-:W-:Y:S02]  /*33ea0*/  @!P1 IMAD.MOV.U32 R11, RZ, RZ, R19 ;  /* 0x000000ffff0b9224 */ /* 0x008fe400078e0013 */
[----:B------:R-:W3:Y:S01]  /*33eb0*/  LDL R19, [R1+0x5d0] ;  /* 0x0005d00001137983 */ /* 0x000ee20000100800 */
[----:B------:R-:W-:Y:S01]  /*33ec0*/  PRMT R30, RZ, 0x7610, R30 ;  /* 0x00007610ff1e7816 */ /* 0x000fe2000000001e */
[----:B------:R-:W-:-:S02]  /*33ed0*/  @!P1 IMAD.MOV.U32 R10, RZ, RZ, R24 ;  /* 0x000000ffff0a9224 */ /* 0x000fc400078e0018 */
[----:B------:R-:W3:Y:S01]  /*33ee0*/  LDL R24, [R1+0x5cc] ;  /* 0x0005cc0001187983 */ /* 0x000ee20000100800 */
[----:B------:R-:W-:-:S03]  /*33ef0*/  PRMT R4, RZ, 0x7610, R4 ;  /* 0x00007610ff047816 */ /* 0x000fc60000000004 */
[----:B------:R4:W3:Y:S01]  /*33f00*/  @!P1 LDG.E.U8 R30, desc[UR20][R10.64] ;  /* 0x000000140a1e9981 */ /* 0x0008e2000c1e1100 */
[----:B------:R-:W-:Y:S01]  /*33f10*/  PRMT R5, RZ, 0x7610, R5 ;  /* 0x00007610ff057816 */ /* 0x000fe20000000005 */
[----:B----4-:R-:W-:Y:S02]  /*33f20*/  @!P1 IMAD.MOV.U32 R10, RZ, RZ, R25 ;  /* 0x000000ffff0a9224 */ /* 0x010fe400078e0019 */
[----:B------:R-:W-:Y:S01]  /*33f30*/  @!P1 IMAD.MOV.U32 R11, RZ, RZ, R26 ;  /* 0x000000ffff0b9224 */ /* 0x000fe200078e001a */
[----:B------:R-:W4:Y:S04]  /*33f40*/  LDL R25, [R1+0x610] ;  /* 0x0006100001197983 */ /* 0x000f280000100800 */
[----:B------:R-:W4:Y:S04]  /*33f50*/  LDL R26, [R1+0x60c] ;  /* 0x00060c00011a7983 */ /* 0x000f280000100800 */
[----:B------:R0:W4:Y:S01]  /*33f60*/  @!P1 LDG.E.U8 R4, desc[UR20][R10.64] ;  /* 0x000000140a049981 */ /* 0x000122000c1e1100 */
[----:B------:R-:W-:Y:S01]  /*33f70*/  PRMT R2, RZ, 0x7610, R2 ;  /* 0x00007610ff027816 */ /* 0x000fe20000000002 */
[----:B0-----:R-:W-:-:S02]  /*33f80*/  @!P1 IMAD.MOV.U32 R10, RZ, RZ, R22 ;  /* 0x000000ffff0a9224 */ /* 0x001fc400078e0016 */
        /* <DEDUP_REMOVED lines=9> */
[----:B------:R0:W4:Y:S02]  /*34020*/  @!P1 LDG.E.U8 R2, desc[UR20][R10.64] ;  /* 0x000000140a029981 */ /* 0x000124000c1e1100 */
[----:B0-----:R-:W-:-:S02]  /*34030*/  @!P1 IMAD.MOV.U32 R11, RZ, RZ, R29 ;  /* 0x000000ffff0b9224 */ /* 0x001fc400078e001d */
[----:B------:R-:W4:Y:S01]  /*34040*/  LDL R29, [R1+0x6cc] ;  /* 0x0006cc00011d7983 */ /* 0x000f220000100800 */
[----:B------:R-:W-:Y:S01]  /*34050*/  PRMT R8, RZ, 0x7610, R8 ;  /* 0x00007610ff087816 */ /* 0x000fe20000000008 */
[----:B--2---:R-:W-:Y:S02]  /*34060*/  @!P1 IMAD.MOV.U32 R10, RZ, RZ, R28 ;  /* 0x000000ffff0a9224 */ /* 0x004fe400078e001c */
[----:B------:R-:W2:Y:S04]  /*34070*/  LDL R28, [R1+0x6d0] ;  /* 0x0006d000011c7983 */ /* 0x000ea80000100800 */
[----:B------:R0:W2:Y:S02]  /*34080*/  @!P1 LDG.E.U8 R3, desc[UR20][R10.64] ;  /* 0x000000140a039981 */ /* 0x0000a4000c1e1100 */
[----:B0-----:R-:W-:-:S02]  /*34090*/  @!P1 IMAD.MOV.U32 R11, RZ, RZ, R21 ;  /* 0x000000ffff0b9224 */ /* 0x001fc400078e0015 */
[----:B------:R-:W2:Y:S01]  /*340a0*/  LDL R21, [R1+0x70c] ;  /* 0x00070c0001157983 */ /* 0x000ea20000100800 */
[----:B------:R-:W-:-:S03]  /*340b0*/  @!P1 IMAD.MOV.U32 R10, RZ, RZ, R18 ;  /* 0x000000ffff0a9224 */ /* 0x000fc600078e0012 */
[----:B------:R-:W2:Y:S04]  /*340c0*/  LDL R18, [R1+0x710] ;  /* 0x0007100001127983 */ /* 0x000ea80000100800 */
[----:B------:R0:W-:Y:S04]  /*340d0*/  STL [R1+0x44], R31 ;  /* 0x0000441f01007387 */ /* 0x0001e80000100800 */
[----:B------:R3:W2:Y:S02]  /*340e0*/  @!P1 LDG.E.U8 R8, desc[UR20][R10.64] ;  /* 0x000000140a089981 */ /* 0x0006a4000c1e1100 */
[----:B---3--:R-:W-:-:S02]  /*340f0*/  @!P1 IMAD.MOV.U32 R10, RZ, RZ, R19 ;  /* 0x000000ffff0a9224 */ /* 0x008fc400078e0013 */
[----:B------:R-:W3:Y:S01]  /*34100*/  LDL R19, [R1+0x748] ;  /* 0x0007480001137983 */ /* 0x000ee20000100800 */
[----:B------:R-:W-:Y:S01]  /*34110*/  PRMT R7, RZ, 0x7610, R7 ;  /* 0x00007610ff077816 */ /* 0x000fe20000000007 */
[----:B------:R-:W-:Y:S02]  /*34120*/  @!P1 IMAD.MOV.U32 R11, RZ, RZ, R24 ;  /* 0x000000ffff0b9224 */ /* 0x000fe400078e0018 */
[----:B------:R-:W3:Y:S01]  /*34130*/  LDL R24, [R1+0x744] ;  /* 0x0007440001187983 */ /* 0x000ee20000100800 */
[----:B------:R-:W-:-:S03]  /*34140*/  PRMT R80, RZ, 0x7610, R80 ;  /* 0x00007610ff507816 */ /* 0x000fc60000000050 */
[----:B------:R4:W3:Y:S04]  /*34150*/  @!P1 LDG.E.U8 R7, desc[UR20][R10.64] ;  /* 0x000000140a079981 */ /* 0x0008e8000c1e1100 */
[----:B------:R-:W-:Y:S01]  /*34160*/  STL [R1+0x40], R30 ;  /* 0x0000401e01007387 */ /* 0x000fe20000100800 */
[----:B------:R-:W-:Y:S01]  /*34170*/  PRMT R68, RZ, 0x7610, R68 ;  /* 0x00007610ff447816 */ /* 0x000fe20000000044 */
[----:B----4-:R-:W-:Y:S02]  /*34180*/  @!P1 IMAD.MOV.U32 R10, RZ, RZ, R25 ;  /* 0x000000ffff0a9224 */ /* 0x010fe400078e0019 */
[----:B------:R-:W-:Y:S01]  /*34190*/  @!P1 IMAD.MOV.U32 R11, RZ, RZ, R26 ;  /* 0x000000ffff0b9224 */ /* 0x000fe200078e001a */
[----:B------:R-:W4:Y:S04]  /*341a0*/  LDL R25, [R1+0x780] ;  /* 0x0007800001197983 */ /* 0x000f280000100800 */
[----:B------:R-:W4:Y:S04]  /*341b0*/  LDL R26, [R1+0x77c] ;  /* 0x00077c00011a7983 */ /* 0x000f280000100800 */
[----:B------:R1:W4:Y:S01]  /*341c0*/  @!P1 LDG.E.U8 R80, desc[UR20][R10.64] ;  /* 0x000000140a509981 */ /* 0x000322000c1e1100 */
[----:B------:R-:W-:Y:S01]  /*341d0*/  PRMT R14, RZ, 0x7610, R14 ;  /* 0x00007610ff0e7816 */ /* 0x000fe2000000000e */
[----:B-1----:R-:W-:-:S02]  /*341e0*/  @!P1 IMAD.MOV.U32 R10, RZ, RZ, R22 ;  /* 0x000000ffff0a9224 */ /* 0x002fc400078e0016 */
[----:B------:R-:W-:Y:S01]  /*341f0*/  @!P1 IMAD.MOV.U32 R11, RZ, RZ, R23 ;  /* 0x000000ffff0b9224 */ /* 0x000fe200078e0017 */
[----:B------:R-:W4:Y:S04]  /*34200*/  LDL R22, [R1+0x7b8] ;  /* 0x0007b80001167983 */ /* 0x000f280000100800 */
[----:B------:R-:W4:Y:S04]  /*34210*/  LDL R23, [R1+0x7b4] ;  /* 0x0007b40001177983 */ /* 0x000f280000100800 */
[----:B------:R1:W4:Y:S02]  /*34220*/  @!P1 LDG.E.U8 R68, desc[UR20][R10.64] ;  /* 0x000000140a449981 */ /* 0x000324000c1e1100 */
[----:B-1----:R-:W-:-:S02]  /*34230*/  @!P1 IMAD.MOV.U32 R10, RZ, RZ, R20 ;  /* 0x000000ffff0a9224 */ /* 0x002fc400078e0014 */
[----:B------:R-:W-:Y:S01]  /*34240*/  @!P1 IMAD.MOV.U32 R11, RZ, RZ, R27 ;  /* 0x000000ffff0b9224 */ /* 0x000fe200078e001b */
[----:B------:R-:W4:Y:S04]  /*34250*/  LDL R20, [R1+0x418] ;  /* 0x0004180001147983 */ /* 0x000f280000100800 */
[----:B------:R-:W4:Y:S04]  /*34260*/  LDL R27, [R1+0x414] ;  /* 0x00041400011b7983 */ /* 0x000f280000100800 */
[----:B------:R1:W4:Y:S02]  /*34270*/  @!P1 LDG.E.U8 R14, desc[UR20][R10.64] ;  /* 0x000000140a0e9981 */ /* 0x000324000c1e1100 */
[----:B-1----:R-:W-:-:S02]  /*34280*/  @!P1 IMAD.MOV.U32 R11, RZ, RZ, R29 ;  /* 0x000000ffff0b9224 */ /* 0x002fc400078e001d */
[----:B------:R-:W4:Y:S01]  /*34290*/  LDL R29, [R1+0x454] ;  /* 0x00045400011d7983 */ /* 0x000f220000100800 */
[----:B------:R-:W-:Y:S01]  /*342a0*/  PRMT R12, RZ, 0x7610, R12 ;  /* 0x00007610ff0c7816 */ /* 0x000fe2000000000c */
[----:B--2---:R-:W-:Y:S02]  /*342b0*/  @!P1 IMAD.MOV.U32 R10, RZ, RZ, R28 ;  /* 0x000000ffff0a9224 */ /* 0x004fe400078e001c */
[----:B------:R-:W2:Y:S01]  /*342c0*/  LDL R28, [R1+0x458] ;  /* 0x00045800011c7983 */ /* 0x000ea20000100800 */
[----:B------:R-:W-:-:S03]  /*342d0*/  @!P1 IMAD.MOV.U32 R41, RZ, RZ, R21 ;  /* 0x000000ffff299224 */ /* 0x000fc600078e0015 */
        /* <DEDUP_REMOVED lines=8> */
[----:B------:R-:W3:Y:S04]  /*34360*/  LDL R24, [R1+0x4d4] ;  /* 0x0004d40001187983 */ /* 0x000ee80000100800 */
[----:B------:R1:W3:Y:S02]  /*34370*/  @!P1 LDG.E.U8 R13, desc[UR20][R10.64] ;  /* 0x000000140a0d9981 */ /* 0x0002e4000c1e1100 */
[----:B-1----:R-:W-:Y:S02]  /*34380*/  PRMT R11, RZ, 0x7610, R11 ;  /* 0x00007610ff0b7816 */ /* 0x002fe4000000000b */
[----:B------:R-:W-:-:S04]  /*34390*/  PRMT R10, RZ, 0x7610, R10 ;  /* 0x00007610ff0a7816 */ /* 0x000fc8000000000a */
        /* <DEDUP_REMOVED lines=23> */
[----:B------:R-:W2:Y:S04]  /*34510*/  LDL R28, [R1+0x5d8] ;  /* 0x0005d800011c7983 */ /* 0x000ea80000100800 */
[----:B------:R1:W2:Y:S02]  /*34520*/  @!P1 LDG.E.U8 R0, desc[UR20][R40.64] ;  /* 0x0000001428009981 */ /* 0x0002a4000c1e1100 */
[----:B-1----:R-:W-:-:S02]  /*34530*/  @!P1 IMAD.MOV.U32 R41, RZ, RZ, R21 ;  /* 0x000000ffff299224 */ /* 0x002fc400078e0015 */
[----:B------:R-:W2:Y:S01]  /*34540*/  LDL R21, [R1+0x614] ;  /* 0x0006140001157983 */ /* 0x000ea20000100800 */
[----:B------:R-:W-:-:S03]  /*34550*/  @!P1 IMAD.MOV.U32 R40, RZ, RZ, R18 ;  /* 0x000000ffff289224 */ /* 0x000fc600078e0012 */
[----:B------:R-:W2:Y:S04]  /*34560*/  LDL R18, [R1+0x618] ;  /* 0x0006180001127983 */ /* 0x000ea80000100800 */
[----:B------:R3:W2:Y:S02]  /*34570*/  @!P1 LDG.E.U8 R93, desc[UR20][R40.64] ;  /* 0x00000014285d9981 */ /* 0x0006a4000c1e1100 */
[----:B---3--:R-:W-:Y:S02]  /*34580*/  @!P1 IMAD.MOV.U32 R40, RZ, RZ, R19 ;  /* 0x000000ffff289224 */ /* 0x008fe400078e0013 */
[----:B------:R-:W3:Y:S01]  /*34590*/  LDL R19, [R1+0x658] ;  /* 0x0006580001137983 */ /* 0x000ee20000100800 */
[----:B------:R-:W-:Y:S01]  /*345a0*/  PRMT R92, RZ, 0x7610, R92 ;  /* 0x00007610ff5c7816 */ /* 0x000fe2000000005c */
[----:B------:R-:W-:Y:S01]  /*345b0*/  @!P1 IMAD.MOV.U32 R41, RZ, RZ, R24 ;  /* 0x000000ffff299224 */ /* 0x000fe200078e0018 */
[----:B------:R-:W-:Y:S01]  /*345c0*/  PRMT R91, RZ, 0x7610, R91 ;  /* 0x00007610ff5b7816 */ /* 0x000fe2000000005b */
[----:B------:R-:W3:Y:S04]  /*345d0*/  LDL R24, [R1+0x654] ;  /* 0x0006540001187983 */ /* 0x000ee80000100800 */
[----:B------:R4:W3:Y:S01]  /*345e0*/  @!P1 LDG.E.U8 R92, desc[UR20][R40.64] ;  /* 0x00000014285c9981 */ /* 0x0008e2000c1e1100 */
[----:B------:R-:W-:-:S02]  /*345f0*/  PRMT R90, RZ, 0x7610, R90 ;  /* 0x00007610ff5a7816 */ /* 0x000fc4000000005a */
[----:B------:R-:W-:Y:S02]  /*34600*/  PRMT R86, RZ, 0x7610, R86 ;  /* 0x00007610ff567816 */ /* 0x000fe40000000056 */
[----:B------:R-:W-:Y:S01]  /*34610*/  PRMT R84, RZ, 0x7610, R84 ;  /* 0x00007610ff547816 */ /* 0x000fe20000000054 */
[----:B----4-:R-:W-:Y:S02]  /*34620*/  @!P1 IMAD.MOV.U32 R40, RZ, RZ, R25 ;  /* 0x000000ffff289224 */ /* 0x010fe400078e0019 */
        /* <DEDUP_REMOVED lines=14> */
[----:B-1----:R-:W-:Y:S01]  /*34710*/  @!P1 IMAD.MOV.U32 R41, RZ, RZ, R29 ;  /* 0x000000ffff299224 */ /* 0x002fe200078e001d */
[----:B------:R-:W-:Y:S01]  /*34720*/  PRMT R78, RZ, 0x7610, R78 ;  /* 0x00007610ff4e7816 */ /* 0x000fe2000000004e */
[----:B--2---:R-:W-:-:S05]  /*34730*/  @!P1 IMAD.MOV.U32 R40, RZ, RZ, R28 ;  /* 0x000000ffff289224 */ /* 0x004fca00078e001c */
[----:B------:R1:W2:Y:S02]  /*34740*/  @!P1 LDG.E.U8 R84, desc[UR20][R40.64] ;  /* 0x0000001428549981 */ /* 0x0002a4000c1e1100 */
[----:B-1----:R-:W-:Y:S02]  /*34750*/  @!P1 IMAD.MOV.U32 R41, RZ, RZ, R21 ;  /* 0x000000ffff299224 */ /* 0x002fe400078e0015 */
[----:B------:R-:W2:Y:S01]  /*34760*/  LDL R21, [R1+0x74c] ;  /* 0x00074c0001157983 */ /* 0x000ea20000100800 */
[----:B------:R-:W-:-:S03]  /*34770*/  @!P1 IMAD.MOV.U32 R40, RZ, RZ, R18 ;  /* 0x000000ffff289224 */ /* 0x000fc600078e0012 */
[----:B------:R-:W2:Y:S04]  /*34780*/  LDL R18, [R1+0x750] ;  /* 0x0007500001127983 */ /* 0x000ea80000100800 */
[----:B------:R3:W2:Y:S02]  /*34790*/  @!P1 LDG.E.U8 R78, desc[UR20][R40.64] ;  /* 0x00000014284e9981 */ /* 0x0006a4000c1e1100 */
[----:B---3--:R-:W-:Y:S02]  /*347a0*/  @!P1 IMAD.MOV.U32 R40, RZ, RZ, R19 ;  /* 0x000000ffff289224 */ /* 0x008fe400078e0013 */
[----:B------:R-:W3:Y:S01]  /*347b0*/  LDL R19, [R1+0x788] ;  /* 0x0007880001137983 */ /* 0x000ee20000100800 */
[----:B------:R-:W-:-:S03]  /*347c0*/  @!P1 IMAD.MOV.U32 R41, RZ, RZ, R24 ;  /* 0x000000ffff299224 */ /* 0x000fc600078e0018 */
[----:B------:R-:W3:Y:S01]  /*347d0*/  LDL R24, [R1+0x784] ;  /* 0x0007840001187983 */ /* 0x000ee20000100800 */
[----:B------:R-:W-:Y:S02]  /*347e0*/  PRMT R39, RZ, 0x7610, R39 ;  /* 0x00007610ff277816 */ /* 0x000fe40000000027 */
[----:B------:R-:W-:-:S06]  /*347f0*/  PRMT R48, RZ, 0x7610, R48 ;  /* 0x00007610ff307816 */ /* 0x000fcc0000000030 */
[----:B------:R1:W3:Y:S01]  /*34800*/  @!P1 LDG.E.U8 R48, desc[UR20][R40.64] ;  /* 0x0000001428309981 */ /* 0x0002e2000c1e1100 */
[----:B----4-:R-:W-:Y:S02]  /*34810*/  @!P1 IMAD.MOV.U32 R42, RZ, RZ, R25 ;  /* 0x000000ffff2a9224 */ /* 0x010fe400078e0019 */
[----:B------:R-:W-:Y:S01]  /*34820*/  @!P1 IMAD.MOV.U32 R43, RZ, RZ, R26 ;  /* 0x000000ffff2b9224 */ /* 0x000fe200078e001a */
[----:B------:R-:W4:Y:S04]  /*34830*/  LDL R25, [R1+0x7c0] ;  /* 0x0007c00001197983 */ /* 0x000f280000100800 */
[----:B------:R-:W4:Y:S04]  /*34840*/  LDL R26, [R1+0x7bc] ;  /* 0x0007bc00011a7983 */ /* 0x000f280000100800 */
[----:B------:R0:W4:Y:S01]  /*34850*/  @!P1 LDG.E.U8 R39, desc[UR20][R42.64] ;  /* 0x000000142a279981 */ /* 0x000122000c1e1100 */
[----:B-1----:R-:W-:Y:S01]  /*34860*/  PRMT R41, RZ, 0x7610, R41 ;  /* 0x00007610ff297816 */ /* 0x002fe20000000029 */
[----:B0-----:R-:W-:-:S02]  /*34870*/  @!P1 IMAD.MOV.U32 R42, RZ, RZ, R22 ;  /* 0x000000ffff2a9224 */ /* 0x001fc400078e0016 */
[----:B------:R-:W-:Y:S01]  /*34880*/  @!P1 IMAD.MOV.U32 R43, RZ, RZ, R23 ;  /* 0x000000ffff2b9224 */ /* 0x000fe200078e0017 */
[----:B------:R-:W4:Y:S04]  /*34890*/  LDL R22, [R1+0x420] ;  /* 0x0004200001167983 */ /* 0x000f280000100800 */
[----:B------:R-:W4:Y:S01]  /*348a0*/  LDL R23, [R1+0x41c] ;  /* 0x00041c0001177983 */ /* 0x000f220000100800 */
[----:B------:R-:W-:Y:S02]  /*348b0*/  @!P1 IMAD.MOV.U32 R44, RZ, RZ, R20 ;  /* 0x000000ffff2c9224 */ /* 0x000fe400078e0014 */
[----:B------:R-:W-:Y:S01]  /*348c0*/  @!P1 IMAD.MOV.U32 R45, RZ, RZ, R27 ;  /* 0x000000ffff2d9224 */ /* 0x000fe200078e001b */
[----:B------:R-:W4:Y:S04]  /*348d0*/  LDL R20, [R1+0x460] ;  /* 0x0004600001147983 */ /* 0x000f280000100800 */
[----:B------:R-:W4:Y:S04]  /*348e0*/  LDL R27, [R1+0x45c] ;  /* 0x00045c00011b7983 */ /* 0x000f280000100800 */
[----:B------:R2:W4:Y:S02]  /*348f0*/  @!P1 LDG.E.U8 R41, desc[UR20][R44.64] ;  /* 0x000000142c299981 */ /* 0x000524000c1e1100 */
[----:B--2---:R-:W-:-:S02]  /*34900*/  @!P1 IMAD.MOV.U32 R45, RZ, RZ, R21 ;  /* 0x000000ffff2d9224 */ /* 0x004fc400078e0015 */
[----:B------:R-:W2:Y:S01]  /*34910*/  LDL R21, [R1+0x49c] ;  /* 0x00049c0001157983 */ /* 0x000ea20000100800 */
[----:B------:R-:W-:-:S03]  /*34920*/  @!P1 IMAD.MOV.U32 R44, RZ, RZ, R18 ;  /* 0x000000ffff2c9224 */ /* 0x000fc600078e0012 */
[----:B------:R-:W2:Y:S01]  /*34930*/  LDL R18, [R1+0x4a0] ;  /* 0x0004a00001127983 */ /* 0x000ea20000100800 */
[----:B---3--:R-:W-:-:S03]  /*34940*/  @!P1 IMAD.MOV.U32 R46, RZ, RZ, R19 ;  /* 0x000000ffff2e9224 */ /* 0x008fc600078e0013 */
[----:B------:R-:W3:Y:S01]  /*34950*/  LDL R19, [R1+0x4e0] ;  /* 0x0004e00001137983 */ /* 0x000ee20000100800 */
[----:B------:R-:W-:Y:S01]  /*34960*/  PRMT R40, RZ, 0x7610, R40 ;  /* 0x00007610ff287816 */ /* 0x000fe20000000028 */
[----:B------:R-:W-:Y:S02]  /*34970*/  @!P1 IMAD.MOV.U32 R47, RZ, RZ, R24 ;  /* 0x000000ffff2f9224 */ /* 0x000fe400078e0018 */
[----:B------:R-:W3:Y:S04]  /*34980*/  LDL R24, [R1+0x4dc] ;  /* 0x0004dc0001187983 */ /* 0x000ee80000100800 */
[----:B------:R0:W3:Y:S02]  /*34990*/  @!P1 LDG.E.U8 R40, desc[UR20][R42.64] ;  /* 0x000000142a289981 */ /* 0x0000e4000c1e1100 */
[----:B0-----:R-:W-:-:S02]  /*349a0*/  PRMT R42, RZ, 0x7610, R42 ;  /* 0x00007610ff2a7816 */ /* 0x001fc4000000002a */
[----:B------:R-:W-:-:S04]  /*349b0*/  PRMT R43, RZ, 0x7610, R43 ;  /* 0x00007610ff2b7816 */ /* 0x000fc8000000002b */
[----:B------:R0:W3:Y:S04]  /*349c0*/  @!P1 LDG.E.U8 R42, desc[UR20][R44.64] ;  /* 0x000000142c2a9981 */ /* 0x0000e8000c1e1100 */
[----:B------:R4:W3:Y:S01]  /*349d0*/  @!P1 LDG.E.U8 R43, desc[UR20][R46.64] ;  /* 0x000000142e2b9981 */ /* 0x0008e2000c1e1100 */
[----:B------:R-:W-:Y:S02]  /*349e0*/  PRMT R66, RZ, 0x7610, R66 ;  /* 0x00007610ff427816 */ /* 0x000fe40000000042 */
[----:B0-----:R-:W-:Y:S01]  /*349f0*/  PRMT R44, RZ, 0x7610, R44 ;  /* 0x00007610ff2c7816 */ /* 0x001fe2000000002c */
        /* <DEDUP_REMOVED lines=15> */
[----:B------:R2:W4:Y:S01]  /*34af0*/  @!P1 LDG.E.U8 R64, desc[UR20][R46.64] ;  /* 0x000000142e409981 */ /* 0x000522000c1e1100 */
[----:B------:R-:W-:Y:S01]  /*34b00*/  PRMT R62, RZ, 0x7610, R62 ;  /* 0x00007610ff3e7816 */ /* 0x000fe2000000003e */
        /* <DEDUP_REMOVED lines=12> */
[----:B------:R-:W-:Y:S02]  /*34bd0*/  PRMT R56, RZ, 0x7610, R56 ;  /* 0x00007610ff387816 */ /* 0x000fe40000000038 */
[----:B------:R-:W-:Y:S01]  /*34be0*/  PRMT R54, RZ, 0x7610, R54 ;  /* 0x00007610ff367816 */ /* 0x000fe20000000036 */
[----:B----4-:R-:W-:Y:S02]  /*34bf0*/  @!P1 IMAD.MOV.U32 R46, RZ, RZ, R25 ;  /* 0x000000ffff2e9224 */ /* 0x010fe400078e0019 */
        /* <DEDUP_REMOVED lines=101> */
[----:B------:R-:W-:Y:S01]  /*35250*/  PRMT R73, RZ, 0x7610, R73 ;  /* 0x00007610ff497816 */ /* 0x000fe20000000049 */
[----:B------:R-:W4:Y:S04]  /*35260*/  LDL R20, [R1+0x6a8] ;  /* 0x0006a80001147983 */ /* 0x000f280000100800 */
[----:B------:R2:W4:Y:S02]  /*35270*/  @!P1 LDG.E.U8 R71, desc[UR20][R46.64] ;  /* 0x000000142e479981 */ /* 0x000524000c1e1100 */
[----:B--2---:R-:W-:Y:S02]  /*35280*/  @!P1 IMAD.MOV.U32 R47, RZ, RZ, R21 ;  /* 0x000000ffff2f9224 */ /* 0x004fe400078e0015 */
        /* <DEDUP_REMOVED lines=11> */
[----:B------:R-:W-:Y:S01]  /*35340*/  PRMT R79, RZ, 0x7610, R79 ;  /* 0x00007610ff4f7816 */ /* 0x000fe2000000004f */
[----:B----4-:R-:W-:-:S02]  /*35350*/  @!P1 IMAD.MOV.U32 R46, RZ, RZ, R25 ;  /* 0x000000ffff2e9224 */ /* 0x010fc400078e0019 */
[----:B------:R-:W-:Y:S01]  /*35360*/  @!P1 IMAD.MOV.U32 R47, RZ, RZ, R26 ;  /* 0x000000ffff2f9224 */ /* 0x000fe200078e001a */
[----:B------:R-:W4:Y:S04]  /*35370*/  LDL R25, [R1+0x3f0] ;  /* 0x0003f00001197983 */ /* 0x000f280000100800 */
[----:B------:R0:W4:Y:S02]  /*35380*/  @!P1 LDG.E.U8 R77, desc[UR20][R46.64] ;  /* 0x000000142e4d9981 */ /* 0x000124000c1e1100 */
[----:B0-----:R-:W-:Y:S02]  /*35390*/  @!P1 IMAD.MOV.U32 R46, RZ, RZ, R22 ;  /* 0x000000ffff2e9224 */ /* 0x001fe400078e0016 */
[----:B------:R-:W-:Y:S01]  /*353a0*/  @!P1 IMAD.MOV.U32 R47, RZ, RZ, R23 ;  /* 0x000000ffff2f9224 */ /* 0x000fe200078e0017 */
[----:B------:R-:W4:Y:S04]  /*353b0*/  LDL R22, [R1+0x400] ;  /* 0x0004000001167983 */ /* 0x000f280000100800 */
[----:B------:R-:W4:Y:S04]  /*353c0*/  LDL R23, [R1+0x3f4] ;  /* 0x0003f40001177983 */ /* 0x000f280000100800 */
[----:B------:R-:W4:Y:S04]  /*353d0*/  LDL.LU R34, [R1+0x2b8] ;  /* 0x0002b80001227983 */ /* 0x000f280000300800 */
[----:B------:R-:W4:Y:S04]  /*353e0*/  LDL.LU R35, [R1+0x2b4] ;  /* 0x0002b40001237983 */ /* 0x000f280000300800 */
[----:B------:R0:W4:Y:S04]  /*353f0*/  @!P1 LDG.E.U8 R79, desc[UR20][R46.64] ;  /* 0x000000142e4f9981 */ /* 0x000128000c1e1100 */
[----:B------:R-:W4:Y:S01]  /*35400*/  LDL.LU R36, [R1+0x2a8] ;  /* 0x0002a80001247983 */ /* 0x000f220000300800 */
[----:B------:R-:W-:Y:S01]  /*35410*/  PRMT R81, RZ, 0x7610, R81 ;  /* 0x00007610ff517816 */ /* 0x000fe20000000051 */
[----:B0-----:R-:W-:-:S02]  /*35420*/  @!P1 IMAD.MOV.U32 R46, RZ, RZ, R20 ;  /* 0x000000ffff2e9224 */ /* 0x001fc400078e0014 */
[----:B------:R-:W4:Y:S01]  /*35430*/  LDL R20, [R1+0x408] ;  /* 0x0004080001147983 */ /* 0x000f220000100800 */
[----:B--2---:R-:W-:-:S03]  /*35440*/  @!P1 IMAD.MOV.U32 R47, RZ, RZ, R21 ;  /* 0x000000ffff2f9224 */ /* 0x004fc600078e0015 */
[----:B------:R-:W2:Y:S04]  /*35450*/  LDL R21, [R1+0x404] ;  /* 0x0004040001157983 */ /* 0x000ea80000100800 */
[----:B------:R0:W2:Y:S02]  /*35460*/  @!P1 LDG.E.U8 R81, desc[UR20][R46.64] ;  /* 0x000000142e519981 */ /* 0x0000a4000c1e1100 */
[----:B0-----:R-:W-:Y:S02]  /*35470*/  @!P1 IMAD.MOV.U32 R46, RZ, RZ, R18 ;  /* 0x000000ffff2e9224 */ /* 0x001fe400078e0012 */
[----:B------:R-:W2:Y:S01]  /*35480*/  LDL R18, [R1+0x3fc] ;  /* 0x0003fc0001127983 */ /* 0x000ea20000100800 */
[----:B---3--:R-:W-:-:S03]  /*35490*/  @!P1 IMAD.MOV.U32 R47, RZ, RZ, R19 ;  /* 0x000000ffff2f9224 */ /* 0x008fc600078e0013 */
[----:B------:R-:W3:Y:S04]  /*354a0*/  LDL R19, [R1+0x3f8] ;  /* 0x0003f80001137983 */ /* 0x000ee80000100800 */
[----:B------:R-:W3:Y:S04]  /*354b0*/  LDL.LU R37, [R1+0x2a4] ;  /* 0x0002a40001257983 */ /* 0x000ee80000300800 */
[----:B------:R-:W3:Y:S04]  /*354c0*/  LDL.LU R31, [R1+0x298] ;  /* 0x00029800011f7983 */ /* 0x000ee80000300800 */
[----:B------:R-:W3:Y:S04]  /*354d0*/  LDL.LU R32, [R1+0x294] ;  /* 0x0002940001207983 */ /* 0x000ee80000300800 */
[----:B------:R-:W3:Y:S04]  /*354e0*/  LDL.LU R38, [R1+0x284] ;  /* 0x0002840001267983 */ /* 0x000ee80000300800 */
[----:B------:R-:W3:Y:S01]  /*354f0*/  LDL.LU R76, [R1+0x280] ;  /* 0x00028000014c7983 */ /* 0x000ee20000300800 */
[----:B------:R-:W-:-:S02]  /*35500*/  PRMT R83, RZ, 0x7610, R83 ;  /* 0x00007610ff537816 */ /* 0x000fc40000000053 */
[----:B------:R-:W-:Y:S02]  /*35510*/  PRMT R85, RZ, 0x7610, R85 ;  /* 0x00007610ff557816 */ /* 0x000fe40000000055 */
[----:B------:R-:W-:Y:S02]  /*35520*/  PRMT R87, RZ, 0x7610, R87 ;  /* 0x00007610ff577816 */ /* 0x000fe40000000057 */
[----:B------:R-:W-:Y:S02]  /*35530*/  PRMT R88, RZ, 0x7610, R88 ;  /* 0x00007610ff587816 */ /* 0x000fe40000000058 */
[----:B------:R-:W-:Y:S01]  /*35540*/  PRMT R89, RZ, 0x7610, R89 ;  /* 0x00007610ff597816 */ /* 0x000fe20000000059 */
[----:B------:R-:W3:Y:S04]  /*35550*/  LDL.LU R74, [R1+0x274] ;  /* 0x00027400014a7983 */ /* 0x000ee80000300800 */
[----:B------:R0:W3:Y:S04]  /*35560*/  @!P1 LDG.E.U8 R83, desc[UR20][R46.64] ;  /* 0x000000142e539981 */ /* 0x0000e8000c1e1100 */
[----:B------:R-:W3:Y:S01]  /*35570*/  LDL.LU R33, [R1+0x270] ;  /* 0x0002700001217983 */ /* 0x000ee20000300800 */
[----:B0-----:R-:W-:-:S02]  /*35580*/  @!P1 IMAD.MOV.U32 R46, RZ, RZ, R24 ;  /* 0x000000ffff2e9224 */ /* 0x001fc400078e0018 */
[----:B----4-:R-:W-:-:S05]  /*35590*/  @!P1 IMAD.MOV.U32 R47, RZ, RZ, R25 ;  /* 0x000000ffff2f9224 */ /* 0x010fca00078e0019 */
[----:B------:R0:W4:Y:S02]  /*355a0*/  @!P1 LDG.E.U8 R85, desc[UR20][R46.64] ;  /* 0x000000142e559981 */ /* 0x000124000c1e1100 */
[----:B0-----:R-:W-:Y:S02]  /*355b0*/  @!P1 IMAD.MOV.U32 R46, RZ, RZ, R22 ;  /* 0x000000ffff2e9224 */ /* 0x001fe400078e0016 */
[----:B------:R-:W-:-:S05]  /*355c0*/  @!P1 IMAD.MOV.U32 R47, RZ, RZ, R23 ;  /* 0x000000ffff2f9224 */ /* 0x000fca00078e0017 */
[----:B------:R0:W4:Y:S02]  /*355d0*/  @!P1 LDG.E.U8 R87, desc[UR20][R46.64] ;  /* 0x000000142e579981 */ /* 0x000124000c1e1100 */
[----:B0-----:R-:W-:Y:S02]  /*355e0*/  @!P1 IMAD.MOV.U32 R46, RZ, RZ, R20 ;  /* 0x000000ffff2e9224 */ /* 0x001fe400078e0014 */
[----:B--2---:R-:W-:Y:S02]  /*355f0*/  @!P1 IMAD.MOV.U32 R47, RZ, RZ, R21 ;  /* 0x000000ffff2f9224 */ /* 0x004fe400078e0015 */
[----:B------:R-:W0:Y:S03]  /*35600*/  S2R R21, SR_TID.X ;  /* 0x0000000000157919 */ /* 0x000e260000002100 */
[----:B------:R1:W2:Y:S02]  /*35610*/  @!P1 LDG.E.U8 R88, desc[UR20][R46.64] ;  /* 0x000000142e589981 */ /* 0x0002a4000c1e1100 */
[----:B-1----:R-:W-:-:S02]  /*35620*/  @!P1 IMAD.MOV.U32 R46, RZ, RZ, R18 ;  /* 0x000000ffff2e9224 */ /* 0x002fc400078e0012 */
[----:B---3--:R-:W-:Y:S02]  /*35630*/  @!P1 IMAD.MOV.U32 R47, RZ, RZ, R19 ;  /* 0x000000ffff2f9224 */ /* 0x008fe400078e0013 */
[----:B------:R-:W3:Y:S04]  /*35640*/  LDL.LU R19, [R1+0x264] ;  /* 0x0002640001137983 */ /* 0x000ee80000300800 */
[----:B------:R1:W2:Y:S04]  /*35650*/  @!P1 LDG.E.U8 R89, desc[UR20][R46.64] ;  /* 0x000000142e599981 */ /* 0x0002a8000c1e1100 */
[----:B------:R-:W2:Y:S04]  /*35660*/  LDL.LU R20, [R1+0x260] ;  /* 0x0002600001147983 */ /* 0x000ea80000300800 */
[----:B------:R-:W4:Y:S04]  /*35670*/  LDL.LU R70, [R1+0x254] ;  /* 0x0002540001467983 */ /* 0x000f280000300800 */
[----:B------:R-:W4:Y:S04]  /*35680*/  LDL.LU R82, [R1+0x250] ;  /* 0x0002500001527983 */ /* 0x000f280000300800 */
[----:B------:R-:W4:Y:S01]  /*35690*/  LDL.LU R22, [R1+0x244] ;  /* 0x0002440001167983 */ /* 0x000f220000300800 */
[----:B0-----:R-:W-:-:S03]  /*356a0*/  LOP3.LUT R21, R21, 0x7f, RZ, 0xc0, !PT ;  /* 0x0000007f15157812 */ /* 0x001fc600078ec0ff */
[----:B------:R-:W4:Y:S04]  /*356b0*/  LDL.LU R23, [R1+0x240] ;  /* 0x0002400001177983 */ /* 0x000f280000300800 */
[----:B------:R-:W4:Y:S04]  /*356c0*/  LDL.LU R24, [R1+0x230] ;  /* 0x0002300001187983 */ /* 0x000f280000300800 */
[----:B------:R-:W4:Y:S01]  /*356d0*/  LDL.LU R25, [R1+0x1b8] ;  /* 0x0001b80001197983 */ /* 0x000f220000300800 */
[----:B-1----:R-:W-:-:S05]  /*356e0*/  LOP3.LUT R47, R21, 0x60, RZ, 0x3c, !PT ;  /* 0x00000060152f7812 */ /* 0x002fca00078e3cff */
[----:B------:R0:W-:Y:S04]  /*356f0*/  STS.U8 [R47+UR9+0x9300], R34 ;  /* 0x009300222f007988 */ /* 0x0001e80008000009 */
[----:B------:R1:W-:Y:S04]  /*35700*/  STS.U8 [R47+UR9+0xd300], R35 ;  /* 0x00d300232f007988 */ /* 0x0003e80008000009 */
[----:B------:R0:W-:Y:S04]  /*35710*/  STS.U8 [R47+UR9+0x9700], R36 ;  /* 0x009700242f007988 */ /* 0x0001e80008000009 */
[----:B------:R0:W-:Y:S04]  /*35720*/  STS.U8 [R47+UR9+0xd700], R37 ;  /* 0x00d700252f007988 */ /* 0x0001e80008000009 */
[----:B------:R-:W-:Y:S04]  /*35730*/  STS.U8 [R47+UR9+0x9b00], R31 ;  /* 0x009b001f2f007988 */ /* 0x000fe80008000009 */
[----:B------:R-:W-:Y:S04]  /*35740*/  STS.U8 [R47+UR9+0xdb00], R32 ;  /* 0x00db00202f007988 */ /* 0x000fe80008000009 */
[----:B0-----:R-:W4:Y:S04]  /*35750*/  LDL.LU R34, [R1+0x198] ;  /* 0x0001980001227983 */ /* 0x001f280000300800 */
[----:B-1----:R-:W4:Y:S04]  /*35760*/  LDL.LU R35, [R1+0x18c] ;  /* 0x00018c0001237983 */ /* 0x002f280000300800 */
[----:B------:R-:W4:Y:S04]  /*35770*/  LDL.LU R36, [R1+0x16c] ;  /* 0x00016c0001247983 */ /* 0x000f280000300800 */
[----:B------:R-:W4:Y:S04]  /*35780*/  LDL.LU R37, [R1+0x168] ;  /* 0x0001680001257983 */ /* 0x000f280000300800 */
[----:B------:R-:W4:Y:S04]  /*35790*/  LDL.LU R26, [R1+0x148] ;  /* 0x00014800011a7983 */ /* 0x000f280000300800 */
[----:B------:R0:W-:Y:S04]  /*357a0*/  STS.U8 [R47+UR9+0x9f00], R38 ;  /* 0x009f00262f007988 */ /* 0x0001e80008000009 */
[----:B------:R-:W4:Y:S04]  /*357b0*/  LDL.LU R72, [R1+0x13c] ;  /* 0x00013c0001487983 */ /* 0x000f280000300800 */
[----:B------:R1:W-:Y:S04]  /*357c0*/  STS.U8 [R47+UR9+0xdf00], R76 ;  /* 0x00df004c2f007988 */ /* 0x0003e80008000009 */
[----:B0-----:R-:W4:Y:S04]  /*357d0*/  LDL.LU R38, [R1+0xed4] ;  /* 0x000ed40001267983 */ /* 0x001f280000300800 */
[----:B-1----:R-:W4:Y:S04]  /*357e0*/  LDL.LU R76, [R1+0xed0] ;  /* 0x000ed000014c7983 */ /* 0x002f280000300800 */
[----:B------:R-:W4:Y:S04]  /*357f0*/  LDL.LU R27, [R1+0xec8] ;  /* 0x000ec800011b7983 */ /* 0x000f280000300800 */
[----:B------:R0:W-:Y:S04]  /*35800*/  STS.U8 [R47+UR9+0xa300], R74 ;  /* 0x00a3004a2f007988 */ /* 0x0001e80008000009 */
[----:B------:R-:W4:Y:S04]  /*35810*/  LDL.LU R28, [R1+0xec4] ;  /* 0x000ec400011c7983 */ /* 0x000f280000300800 */
[----:B------:R1:W-:Y:S04]  /*35820*/  STS.U8 [R47+UR9+0xe300], R33 ;  /* 0x00e300212f007988 */ /* 0x0003e80008000009 */
[----:B------:R-:W4:Y:S04]  /*35830*/  LDL.LU R29, [R1+0xe98] ;  /* 0x000e9800011d7983 */ /* 0x000f280000300800 */
[----:B------:R-:W4:Y:S04]  /*35840*/  LDL.LU R30, [R1+0xe88] ;  /* 0x000e8800011e7983 */ /* 0x000f280000300800 */
[----:B------:R-:W4:Y:S04]  /*35850*/  LDL.LU R31, [R1+0x2c0] ;  /* 0x0002c000011f7983 */ /* 0x000f280000300800 */
[----:B------:R-:W4:Y:S01]  /*35860*/  LDL.LU R32, [R1+0x2bc] ;  /* 0x0002bc0001207983 */ /* 0x000f220000300800 */
[----:B------:R-:W-:-:S03]  /*35870*/  LOP3.LUT R46, R21, 0x70, RZ, 0x3c, !PT ;  /* 0x00000070152e7812 */ /* 0x000fc600078e3cff */
[----:B0-----:R-:W4:Y:S04]  /*35880*/  LDL.LU R74, [R1+0x2b0] ;  /* 0x0002b000014a7983 */ /* 0x001f280000300800 */
[----:B-1----:R-:W4:Y:S04]  /*35890*/  LDL.LU R33, [R1+0x2ac] ;  /* 0x0002ac0001217983 */ /* 0x002f280000300800 */
[----:B---3--:R-:W-:Y:S04]  /*358a0*/  STS.U8 [R47+UR9+0xa700], R19 ;  /* 0x00a700132f007988 */ /* 0x008fe80008000009 */
[----:B--2---:R-:W-:Y:S04]  /*358b0*/  STS.U8 [R47+UR9+0xe700], R20 ;  /* 0x00e700142f007988 */ /* 0x004fe80008000009 */
[----:B----4-:R-:W-:Y:S04]  /*358c0*/  STS.U8 [R47+UR9+0xab00], R70 ;  /* 0x00ab00462f007988 */ /* 0x010fe80008000009 */
        /* <DEDUP_REMOVED lines=13> */
[----:B--2---:R-:W2:Y:S04]  /*359a0*/  LDL.LU R36, [R1+0x28c] ;  /* 0x00028c0001247983 */ /* 0x004ea80000300800 */
[----:B---3--:R-:W3:Y:S04]  /*359b0*/  LDL.LU R37, [R1+0x288] ;  /* 0x0002880001257983 */ /* 0x008ee80000300800 */
        /* <DEDUP_REMOVED lines=8> */
[----:B------:R0:W-:Y:S04]  /*35a40*/  STS.U8 [R46+UR9+0x8780], R27 ;  /* 0x0087801b2e007988 */ /* 0x0001e80008000009 */
        /* <DEDUP_REMOVED lines=22> */
[----:B----4-:R0:W-:Y:S04]  /*35bb0*/  STS.U8 [R46+UR9+0x9780], R34 ;  /* 0x009780222e007988 */ /* 0x0101e80008000009 */
[----:B------:R1:W-:Y:S04]  /*35bc0*/  STS.U8 [R46+UR9+0xd780], R35 ;  /* 0x00d780232e007988 */ /* 0x0003e80008000009 */
[----:B--2---:R2:W-:Y:S04]  /*35bd0*/  STS.U8 [R46+UR9+0x9b80], R36 ;  /* 0x009b80242e007988 */ /* 0x0045e80008000009 */
[----:B---3--:R3:W-:Y:S04]  /*35be0*/  STS.U8 [R46+UR9+0xdb80], R37 ;  /* 0x00db80252e007988 */ /* 0x0087e80008000009 */
        /* <DEDUP_REMOVED lines=45> */
[----:B0-----:R-:W3:Y:S04]  /*35ec0*/  LDL.LU R33, [R1+0xfb8] ;  /* 0x000fb80001217983 */ /* 0x001ee80000300800 */
        /* <DEDUP_REMOVED lines=10> */
[----:B0-----:R-:W2:Y:S04]  /*35f70*/  LDL.LU R38, [R1+0xfa4] ;  /* 0x000fa40001267983 */ /* 0x001ea80000300800 */
[----:B-1----:R-:W2:Y:S04]  /*35f80*/  LDL.LU R76, [R1+0xfa0] ;  /* 0x000fa000014c7983 */ /* 0x002ea80000300800 */
[----:B--2---:R0:W-:Y:S02]  /*35f90*/  STS.U8 [R21+UR9+0x16400], R76 ;  /* 0x0164004c15007988 */ /* 0x0041e40008000009 */
[----:B0-----:R-:W0:Y:S02]  /*35fa0*/  S2R R76, SR_TID.X ;  /* 0x00000000004c7919 */ /* 0x001e240000002100 */
[----:B0-----:R-:W-:-:S05]  /*35fb0*/  LOP3.LUT R76, R76, 0x7f, RZ, 0xc0, !PT ;  /* 0x0000007f4c4c7812 */ /* 0x001fca00078ec0ff */
[----:B------:R0:W-:Y:S04]  /*35fc0*/  STS.U8 [R76+UR9+0x16800], R38 ;  /* 0x016800264c007988 */ /* 0x0001e80008000009 */
[----:B---3--:R1:W-:Y:S04]  /*35fd0*/  STS.U8 [R76+UR9+0x16c00], R37 ;  /* 0x016c00254c007988 */ /* 0x0083e80008000009 */
[----:B0-----:R-:W2:Y:S04]  /*35fe0*/  LDL.LU R38, [R1+0xc] ;  /* 0x00000c0001267983 */ /* 0x001ea80000300800 */
[----:B-1----:R-:W3:Y:S04]  /*35ff0*/  LDL.LU R37, [R1+0xac] ;  /* 0x0000ac0001257983 */ /* 0x002ee80000300800 */
[----:B------:R-:W-:Y:S04]  /*36000*/  STS.U8 [R76+UR9+0x17000], R36 ;  /* 0x017000244c007988 */ /* 0x000fe80008000009 */
[----:B----4-:R0:W-:Y:S04]  /*36010*/  STS.U8 [R76+UR9+0x17400], R35 ;  /* 0x017400234c007988 */ /* 0x0101e80008000009 */
[----:B0-----:R-:W4:Y:S01]  /*36020*/  LDL.LU R35, [R1+0x20] ;  /* 0x0000200001237983 */ /* 0x001f220000300800 */
[----:B------:R-:W-:-:S03]  /*36030*/  LOP3.LUT R21, R21, 0x10, RZ, 0x3c, !PT ;  /* 0x0000001015157812 */ /* 0x000fc600078e3cff */
[----:B------:R-:W-:Y:S04]  /*36040*/  STS.U8 [R76+UR9+0x17800], R34 ;  /* 0x017800224c007988 */ /* 0x000fe80008000009 */
[----:B------:R-:W-:Y:S04]  /*36050*/  STS.U8 [R76+UR9+0x17c00], R33 ;  /* 0x017c00214c007988 */ /* 0x000fe80008000009 */
[----:B---3--:R-:W-:Y:S04]  /*36060*/  STS.U8 [R21+UR9+0x14080], R37 ;  /* 0x0140802515007988 */ /* 0x008fe80008000009 */
        /* <DEDUP_REMOVED lines=9> */
[----:B---3--:R-:W3:Y:S04]  /*36100*/  LDL.LU R24, [R1+0x68] ;  /* 0x0000680001187983 */ /* 0x008ee80000300800 */
[----:B------:R-:W3:Y:S04]  /*36110*/  LDL.LU R25, [R1+0x58] ;  /* 0x0000580001197983 */ /* 0x000ee80000300800 */
[----:B------:R0:W-:Y:S04]  /*36120*/  STS.U8 [R21+UR9+0x15880], R72 ;  /* 0x0158804815007988 */ /* 0x0001e80008000009 */
[----:B--2---:R-:W2:Y:S04]  /*36130*/  LDL.LU R26, [R1+0x48] ;  /* 0x00004800011a7983 */ /* 0x004ea80000300800 */
[----:B0-----:R-:W2:Y:S04]  /*36140*/  LDL.LU R72, [R1+0x1c] ;  /* 0x00001c0001487983 */ /* 0x001ea80000300800 */
[----:B----4-:R0:W-:Y:S04]  /*36150*/  STS.U8 [R21+UR9+0x15c80], R35 ;  /* 0x015c802315007988 */ /* 0x0101e80008000009 */
[----:B------:R-:W4:Y:S01]  /*36160*/  LDL.LU R33, [R1+0x54] ;  /* 0x0000540001217983 */ /* 0x000f220000300800 */
[----:B0-----:R-:W0:Y:S03]  /*36170*/  S2R R35, SR_TID.X ;  /* 0x0000000000237919 */ /* 0x001e260000002100 */
[----:B------:R1:W-:Y:S04]  /*36180*/  STS.U8 [R21+UR9+0x16080], R38 ;  /* 0x0160802615007988 */ /* 0x0003e80008000009 */
[----:B------:R0:W-:Y:S04]  /*36190*/  STS.U8 [R21+UR9+0x16480], R74 ;  /* 0x0164804a15007988 */ /* 0x0001e80008000009 */
[----:B------:R0:W-:Y:S04]  /*361a0*/  STS.U8 [R21+UR9+0x16880], R32 ;  /* 0x0168802015007988 */ /* 0x0001e80008000009 */
[----:B------:R0:W-:Y:S04]  /*361b0*/  STS.U8 [R21+UR9+0x16c80], R31 ;  /* 0x016c801f15007988 */ /* 0x0001e80008000009 */
[----:B------:R-:W4:Y:S04]  /*361c0*/  LDL.LU R34, [R1+0x2c] ;  /* 0x00002c0001227983 */ /* 0x000f280000300800 */
[----:B------:R0:W-:Y:S04]  /*361d0*/  STS.U8 [R21+UR9+0x17080], R30 ;  /* 0x0170801e15007988 */ /* 0x0001e80008000009 */
[----:B------:R0:W-:Y:S04]  /*361e0*/  STS.U8 [R21+UR9+0x17480], R29 ;  /* 0x0174801d15007988 */ /* 0x0001e80008000009 */
[----:B------:R-:W-:Y:S04]  /*361f0*/  STS.U8 [R21+UR9+0x17880], R28 ;  /* 0x0178801c15007988 */ /* 0x000fe80008000009 */
[----:B-1----:R-:W4:Y:S04]  /*36200*/  LDL.LU R38, [R1+0x18] ;  /* 0x0000180001267983 */ /* 0x002f280000300800 */
[----:B0-----:R-:W4:Y:S04]  /*36210*/  LDL.LU R74, [R1+0x64] ;  /* 0x00006400014a7983 */ /* 0x001f280000300800 */
[----:B------:R-:W4:Y:S04]  /*36220*/  LDL.LU R32, [R1+0x74] ;  /* 0x0000740001207983 */ /* 0x000f280000300800 */
[----:B------:R-:W4:Y:S04]  /*36230*/  LDL.LU R31, [R1+0x7c] ;  /* 0x00007c00011f7983 */ /* 0x000f280000300800 */
[----:B------:R0:W-:Y:S04]  /*36240*/  STS.U8 [R21+UR9+0x17c80], R27 ;  /* 0x017c801b15007988 */ /* 0x0001e80008000009 */
[----:B------:R-:W4:Y:S04]  /*36250*/  LDL.LU R30, [R1+0x80] ;  /* 0x00008000011e7983 */ /* 0x000f280000300800 */
[----:B------:R-:W4:Y:S04]  /*36260*/  LDL.LU R29, [R1+0x84] ;  /* 0x00008400011d7983 */ /* 0x000f280000300800 */
[----:B0-----:R-:W4:Y:S04]  /*36270*/  LDL.LU R21, [R1+0xf9c] ;  /* 0x000f9c0001157983 */ /* 0x001f280000300800 */
[----:B------:R-:W4:Y:S01]  /*36280*/  LDL.LU R27, [R1+0x8] ;  /* 0x00000800011b7983 */ /* 0x000f220000300800 */
[----:B------:R-:W-:-:S04]  /*36290*/  LOP3.LUT R35, R35, 0x7f, RZ, 0xc0, !PT ;  /* 0x0000007f23237812 */ /* 0x000fc800078ec0ff */
[----:B------:R-:W-:-:S05]  /*362a0*/  LOP3.LUT R28, R35, 0x20, RZ, 0x3c, !PT ;  /* 0x00000020231c7812 */ /* 0x000fca00078e3cff */
[----:B------:R0:W-:Y:S04]  /*362b0*/  STS.U8 [R28+UR9+0x14100], R22 ;  /* 0x014100161c007988 */ /* 0x0001e80008000009 */
[----:B------:R1:W-:Y:S04]  /*362c0*/  STS.U8 [R28+UR9+0x14500], R23 ;  /* 0x014500171c007988 */ /* 0x0003e80008000009 */
[----:B------:R0:W-:Y:S04]  /*362d0*/  STS.U8 [R28+UR9+0x14900], R36 ;  /* 0x014900241c007988 */ /* 0x0001e80008000009 */
[----:B------:R0:W-:Y:S04]  /*362e0*/  STS.U8 [R28+UR9+0x14d00], R37 ;  /* 0x014d00251c007988 */ /* 0x0001e80008000009 */
[----:B---3--:R3:W-:Y:S04]  /*362f0*/  STS.U8 [R28+UR9+0x15100], R24 ;  /* 0x015100181c007988 */ /* 0x0087e80008000009 */
[----:B------:R2:W-:Y:S04]  /*36300*/  STS.U8 [R28+UR9+0x15500], R25 ;  /* 0x015500191c007988 */ /* 0x0005e80008000009 */
[----:B0-----:R-:W4:Y:S04]  /*36310*/  LDL.LU R22, [R1+0xf98] ;  /* 0x000f980001167983 */ /* 0x001f280000300800 */
[----:B-1----:R-:W4:Y:S04]  /*36320*/  LDL.LU R23, [R1+0xf94] ;  /* 0x000f940001177983 */ /* 0x002f280000300800 */
[----:B------:R-:W4:Y:S04]  /*36330*/  LDL.LU R36, [R1+0x44] ;  /* 0x0000440001247983 */ /* 0x000f280000300800 */
[----:B------:R-:W4:Y:S04]  /*36340*/  LDL.LU R37, [R1+0x40] ;  /* 0x0000400001257983 */ /* 0x000f280000300800 */
[----:B---3--:R-:W3:Y:S04]  /*36350*/  LDL.LU R24, [R1+0xf90] ;  /* 0x000f900001187983 */ /* 0x008ee80000300800 */
[----:B--2---:R-:W2:Y:S04]  /*36360*/  LDL.LU R25, [R1+0xf8c] ;  /* 0x000f8c0001197983 */ /* 0x004ea80000300800 */
[----:B------:R0:W-:Y:S04]  /*36370*/  STS.U8 [R28+UR9+0x15900], R26 ;  /* 0x0159001a1c007988 */ /* 0x0001e80008000009 */
[----:B------:R1:W-:Y:S04]  /*36380*/  STS.U8 [R28+UR9+0x15d00], R72 ;  /* 0x015d00481c007988 */ /* 0x0003e80008000009 */
[----:B0-----:R-:W2:Y:S04]  /*36390*/  LDL.LU R26, [R1+0xf88] ;  /* 0x000f8800011a7983 */ /* 0x001ea80000300800 */
[----:B-1----:R-:W2:Y:S01]  /*363a0*/  LDL.LU R72, [R1+0xf84] ;  /* 0x000f840001487983 */ /* 0x002ea20000300800 */
[----:B------:R-:W-:-:S03]  /*363b0*/  LOP3.LUT R35, R35, 0x30, RZ, 0x3c, !PT ;  /* 0x0000003023237812 */ /* 0x000fc600078e3cff */
[----:B----4-:R-:W-:Y:S04]  /*363c0*/  STS.U8 [R28+UR9+0x16100], R27 ;  /* 0x0161001b1c007988 */ /* 0x010fe80008000009 */
[----:B--2---:R-:W-:Y:S04]  /*363d0*/  STS.U8 [R28+UR9+0x16500], R72 ;  /* 0x016500481c007988 */ /* 0x004fe80008000009 */
[----:B------:R-:W-:Y:S04]  /*363e0*/  STS.U8 [R28+UR9+0x16900], R26 ;  /* 0x0169001a1c007988 */ /* 0x000fe80008000009 */
[----:B------:R-:W-:Y:S04]  /*363f0*/  STS.U8 [R28+UR9+0x16d00], R25 ;  /* 0x016d00191c007988 */ /* 0x000fe80008000009 */
        /* <DEDUP_REMOVED lines=29> */
[----:B------:R-:W-:Y:S04]  /*365d0*/  STS.U8 [R38+UR9+0x16200], R80 ;  /* 0x0162005026007988 */ /* 0x000fe80008000009 */
[----:B------:R-:W-:Y:S04]  /*365e0*/  STS.U8 [R38+UR9+0x16600], R68 ;  /* 0x0166004426007988 */ /* 0x000fe80008000009 */
[----:B------:R-:W-:Y:S04]  /*365f0*/  STS.U8 [R38+UR9+0x16a00], R14 ;  /* 0x016a000e26007988 */ /* 0x000fe80008000009 */
[----:B------:R-:W-:Y:S04]  /*36600*/  STS.U8 [R38+UR9+0x16e00], R13 ;  /* 0x016e000d26007988 */ /* 0x000fe80008000009 */
[----:B0-----:R0:W5:Y:S01]  /*36610*/  LDL.LU R4, [R1+0xf80] ;  /* 0x000f800001047983 */ /* 0x0011620000300800 */
[----:B------:R-:W-:-:S03]  /*36620*/  LOP3.LUT R76, R76, 0x50, RZ, 0x3c, !PT ;  /* 0x000000504c4c7812 */ /* 0x000fc600078e3cff */
[----:B-1----:R0:W5:Y:S04]  /*36630*/  LDL.LU R5, [R1+0xf7c] ;  /* 0x000f7c0001057983 */ /* 0x0021680000300800 */
[----:B------:R-:W-:Y:S04]  /*36640*/  STS.U8 [R38+UR9+0x17200], R12 ;  /* 0x0172000c26007988 */ /* 0x000fe80008000009 */
[----:B--2---:R0:W5:Y:S04]  /*36650*/  LDL.LU R2, [R1+0xf78] ;  /* 0x000f780001027983 */ /* 0x0041680000300800 */
[----:B------:R-:W-:Y:S04]  /*36660*/  STS.U8 [R38+UR9+0x17600], R11 ;  /* 0x0176000b26007988 */ /* 0x000fe80008000009 */
[----:B---3--:R0:W5:Y:S04]  /*36670*/  LDL.LU R3, [R1+0xf74] ;  /* 0x000f740001037983 */ /* 0x0081680000300800 */
[----:B------:R-:W-:Y:S04]  /*36680*/  STS.U8 [R38+UR9+0x17a00], R10 ;  /* 0x017a000a26007988 */ /* 0x000fe80008000009 */
[----:B----4-:R0:W5:Y:S04]  /*36690*/  LDL.LU R8, [R1+0xf70] ;  /* 0x000f700001087983 */ /* 0x0101680000300800 */
[----:B------:R-:W-:Y:S04]  /*366a0*/  STS.U8 [R38+UR9+0x17e00], R9 ;  /* 0x017e000926007988 */ /* 0x000fe80008000009 */
[----:B------:R0:W5:Y:S04]  /*366b0*/  LDL.LU R7, [R1+0xf6c] ;  /* 0x000f6c0001077983 */ /* 0x0001680000300800 */
[----:B------:R1:W-:Y:S04]  /*366c0*/  STS.U8 [R76+UR9+0x14280], R6 ;  /* 0x014280064c007988 */ /* 0x0003e80008000009 */
[----:B------:R2:W-:Y:S04]  /*366d0*/  STS.U8 [R76+UR9+0x14680], R0 ;  /* 0x014680004c007988 */ /* 0x0005e80008000009 */
[----:B-1----:R0:W5:Y:S04]  /*366e0*/  LDL.LU R6, [R1+0xf68] ;  /* 0x000f680001067983 */ /* 0x0021680000300800 */
[----:B--2---:R0:W5:Y:S04]  /*366f0*/  LDL.LU R0, [R1+0xf64] ;  /* 0x000f640001007983 */ /* 0x0041680000300800 */
        /* <DEDUP_REMOVED lines=47> */
[----:B-1----:R-:W1:Y:S01]  /*369f0*/  FENCE.VIEW.ASYNC.S ;  /* 0x00000000000073c6 */ /* 0x002e620000000000 */
[----:B------:R-:W-:Y:S01]  /*36a00*/  ULEA UR11, UR18, UR9, 0x3 ;  /* 0x00000009120b7291 */ /* 0x000fe2000f8e18ff */
[----:B------:R-:W-:-:S03]  /*36a10*/  UMOV UR4, UR5 ;  /* 0x0000000500047c82 */ /* 0x000fc60008000000 */
[----:B------:R-:W-:Y:S01]  /*36a20*/  UIADD3 UR11, UPT, UPT, UR11, 0x18000, URZ ;  /* 0x000180000b0b7890 */ /* 0x000fe2000fffe0ff */
[----:B-1----:R-:W-:Y:S06]  /*36a30*/  BAR.SYNC.DEFER_BLOCKING 0x0 ;  /* 0x0000000000007b1d */ /* 0x002fec0000010000 */
[----:B0-----:R-:W-:Y:S05]  /*36a40*/  @P0 BRA `(.L_x_9) ;  /* 0x0000000000880947 */ /* 0x001fea0003800000 */
[----:B------:R-:W-:Y:S02]  /*36a50*/  UIADD3 UR19, UPT, UPT, UR8, 0x80, URZ ;  /* 0x0000008008137890 */ /* 0x000fe4000fffe0ff */
[----:B------:R-:W-:Y:S02]  /*36a60*/  UIADD3 UR50, UPT, UPT, UR8, 0x80, URZ ;  /* 0x0000008008327890 */ /* 0x000fe4000fffe0ff */
[----:B------:R-:W-:Y:S01]  /*36a70*/  UIADD3 UR51, UPT, UPT, UR8, 0x80, URZ ;  /* 0x0000008008337890 */ /* 0x000fe2000fffe0ff */
[----:B------:R-:W-:Y:S01]  /*36a80*/  UMOV UR16, 0x0 ;  /* 0x0000000000107882 */ /* 0x000fe20000000000 */
[----:B------:R-:W-:Y:S01]  /*36a90*/  UMOV UR17, 0x8208010 ;  /* 0x0820801000117882 */ /* 0x000fe20000000000 */
[----:B------:R-:W-:Y:S01]  /*36aa0*/  UMOV UR15, 0x40004040 ;  /* 0x40004040000f7882 */ /* 0x000fe20000000000 */
[----:B------:R-:W-:Y:S02]  /*36ab0*/  UIADD3 UR56, UPT, UPT, UR8, 0x80, URZ ;  /* 0x0000008008387890 */ /* 0x000fe4000fffe0ff */
[----:B------:R0:W-:Y:S01]  /*36ac0*/  UTCQMMA gdesc[UR14], gdesc[UR12], tmem[UR8], tmem[UR16], idesc[UR17], UPT ;  /* 0x00ff100c0e0075ea */ /* 0x0001e2000b800308 */
[----:B------:R-:W-:Y:S01]  /*36ad0*/  UMOV UR42, 0x0 ;  /* 0x00000000002a7882 */ /* 0x000fe20000000000 */
[----:B------:R-:W-:Y:S01]  /*36ae0*/  UMOV UR43, 0x8208010 ;  /* 0x08208010002b7882 */ /* 0x000fe20000000000 */
[----:B------:R-:W-:Y:S01]  /*36af0*/  UMOV UR44, 0x0 ;  /* 0x00000000002c7882 */ /* 0x000fe20000000000 */
[----:B------:R-:W-:Y:S01]  /*36b00*/  UMOV UR45, 0x8208010 ;  /* 0x08208010002d7882 */ /* 0x000fe20000000000 */
        /* <DEDUP_REMOVED lines=11> */
[----:B------:R-:W-:Y:S01]  /*36bc0*/  UMOV UR6, UR11 ;  /* 0x0000000b00067c82 */ /* 0x000fe20008000000 */
[----:B------:R-:W-:Y:S01]  /*36bd0*/  UMOV UR7, URZ ;  /* 0x000000ff00077c82 */ /* 0x000fe20008000000 */
[----:B------:R0:W-:Y:S01]  /*36be0*/  UTCQMMA gdesc[UR34], gdesc[UR12], tmem[UR19], tmem[UR48], idesc[UR49], UPT ;  /* 0x00ff300c220075ea */ /* 0x0001e2000b800313 */
[----:B------:R-:W-:Y:S01]  /*36bf0*/  UMOV UR58, 0x0 ;  /* 0x00000000003a7882 */ /* 0x000fe20000000000 */
[----:B------:R-:W-:Y:S01]  /*36c00*/  UMOV UR59, 0x8208010 ;  /* 0x08208010003b7882 */ /* 0x000fe20000000000 */
[----:B------:R0:W-:Y:S01]  /*36c10*/  UTCQMMA gdesc[UR36], gdesc[UR24], tmem[UR50], tmem[UR52], idesc[UR53], UPT ;  /* 0x00ff3418240075ea */ /* 0x0001e2000b800332 */
[----:B------:R-:W-:Y:S01]  /*36c20*/  UMOV UR5, UR6 ;  /* 0x0000000600057c82 */ /* 0x000fe20008000000 */
[----:B------:R0:W-:Y:S01]  /*36c30*/  UTCQMMA gdesc[UR38], gdesc[UR28], tmem[UR51], tmem[UR54], idesc[UR55], UPT ;  /* 0x00ff361c260075ea */ /* 0x0001e2000b800333 */
[----:B------:R0:W-:Y:S01]  /*36c40*/  UTCQMMA gdesc[UR40], gdesc[UR32], tmem[UR56], tmem[UR58], idesc[UR59], UPT ;  /* 0x00ff3a20280075ea */ /* 0x0001e2000b800338 */
[----:B------:R0:W-:Y:S01]  /*36c50*/  UTCBAR [UR5], URZ ;  /* 0x000000ff050073e9 */ /* 0x0001e200080000ff */
[----:B------:R-:W-:Y:S01]  /*36c60*/  NOP ;  /* 0x0000000000007918 */ /* 0x000fe20000000000 */
.L_x_9:
[----:B------:R-:W2:Y:S04]  /*36c70*/  LDL R10, [R1+0xedc] ;  /* 0x000edc00010a7983 */ /* 0x000ea80000100800 */
[----:B------:R-:W2:Y:S01]  /*36c80*/  LDL.LU R9, [R1+0xecc] ;  /* 0x000ecc0001097983 */ /* 0x000ea20000300800 */
[----:B------:R-:W-:-:S04]  /*36c90*/  UIADD3 UR18, UPT, UPT, UR18, 0x1, URZ ;  /* 0x0000000112127890 */ /* 0x000fc8000fffe0ff */
[----:B------:R-:W-:-:S04]  /*36ca0*/  UISETP.GT.AND UP1, UPT, UR18, 0x1, UPT ;  /* 0x000000011200788c */ /* 0x000fc8000bf24270 */
[----:B0-----:R-:W-:Y:S02]  /*36cb0*/  USEL UR5, URZ, 0x1, !UP1 ;  /* 0x00000001ff057887 */ /* 0x001fe4000c800000 */
[----:B------:R-:W-:Y:S02]  /*36cc0*/  USEL UR18, UR18, URZ, !UP1 ;  /* 0x000000ff12127287 */ /* 0x000fe4000c800000 */
[----:B------:R-:W-:Y:S01]  /*36cd0*/  ULOP3.LUT UR5, UR4, UR5, URZ, 0x3c, !UPT ;  /* 0x0000000504057292 */ /* 0x000fe2000f8e3cff */
[----:B--2---:R-:W-:Y:S02]  /*36ce0*/  ISETP.NE.U32.AND P1, PT, R9, R10, PT ;  /* 0x0000000a0900720c */ /* 0x004fe40003f25070 */
[----:B------:R-:W2:Y:S01]  /*36cf0*/  LDL.LU R9, [R1+0xed8] ;  /* 0x000ed80001097983 */ /* 0x000ea20000300800 */
[----:B------:R-:W-:-:S03]  /*36d00*/  IMAD.U32 R10, RZ, RZ, UR4 ;  /* 0x00000004ff0a7e24 */ /* 0x000fc6000f8e00ff */
[----:B--2---:R0:W-:Y:S07]  /*36d10*/  STL [R1+0xecc], R9 ;  /* 0x000ecc0901007387 */ /* 0x0041ee0000100800 */
[----:B------:R-:W-:Y:S05]  /*36d20*/  @P1 BRA `(.L_x_10) ;  /* 0xfffffe8400b01947 */ /* 0x000fea000383ffff */
.L_x_7:
[----:B0-----:R-:W2:Y:S01]  /*36d30*/  LDL R9, [R1+0x2d0] ;  /* 0x0002d00001097983 */ /* 0x001ea20000100800 */
[----:B------:R-:W0:Y:S01]  /*36d40*/  LDC R11, c[0x0][0x3a0] ;  /* 0x0000e800ff0b7b82 */ /* 0x000e220000000800 */
[----:B------:R-:W1:Y:S01]  /*36d50*/  LDCU.64 UR30, c[0x0][0x398] ;  /* 0x00007300ff1e77ac */ /* 0x000e620008000a00 */
[C---:B-----5:R-:W-:Y:S02]  /*36d60*/  VIADD R2, R0.reuse, 0x7f ;  /* 0x0000007f00027836 */ /* 0x060fe40000000000 */
[C---:B------:R-:W-:Y:S01]  /*36d70*/  VIADD R4, R0.reuse, 0x2 ;  /* 0x0000000200047836 */ /* 0x040fe20000000000 */
[----:B------:R-:W3:Y:S01]  /*36d80*/  LDCU UR6, c[0x0][0x39c] ;  /* 0x00007380ff0677ac */ /* 0x000ee20008000800 */
[C---:B------:R-:W-:Y:S02]  /*36d90*/  VIADD R3, R0.reuse, 0x1 ;  /* 0x0000000100037836 */ /* 0x040fe40000000000 */
[----:B------:R-:W2:Y:S01]  /*36da0*/  LDC R69, c[0x0][0x3b4] ;  /* 0x0000ed00ff457b82 */ /* 0x000ea20000000800 */
[----:B------:R-:W4:Y:S01]  /*36db0*/  LDCU UR28, c[0x0][0x3b8] ;  /* 0x00007700ff1c77ac */ /* 0x000f220008000800 */
[----:B------:R-:W-:-:S02]  /*36dc0*/  VIADD R5, R0, 0x3 ;  /* 0x0000000300057836 */ /* 0x000fc40000000000 */
[----:B------:R-:W-:Y:S01]  /*36dd0*/  VIADD R8, R0, 0x4 ;  /* 0x0000000400087836 */ /* 0x000fe20000000000 */
[----:B------:R-:W0:Y:S01]  /*36de0*/  LDCU UR5, c[0x0][0x39c] ;  /* 0x00007380ff0577ac */ /* 0x000e220008000800 */
[----:B------:R-:W0:Y:S01]  /*36df0*/  LDCU UR7, c[0x0][0x39c] ;  /* 0x00007380ff0777ac */ /* 0x000e220008000800 */
[----:B-1----:R-:W-:Y:S01]  /*36e00*/  ISETP.GE.AND P1, PT, R2, UR31, PT ;  /* 0x0000001f02007c0c */ /* 0x002fe2000bf26270 */
[----:B------:R-:W1:Y:S01]  /*36e10*/  LDCU.128 UR12, c[0x0][0x390] ;  /* 0x00007200ff0c77ac */ /* 0x000e620008000c00 */
[----:B---3--:R-:W-:Y:S01]  /*36e20*/  ISETP.GE.AND P3, PT, R4, UR6, PT ;  /* 0x0000000604007c0c */ /* 0x008fe2000bf66270 */
[----:B0-----:R-:W-:Y:S01]  /*36e30*/  VIADD R11, R11, 0x7f ;  /* 0x0000007f0b0b7836 */ /* 0x001fe20000000000 */
[----:B------:R-:W0:Y:S01]  /*36e40*/  LDCU UR16, c[0x0][0x39c] ;  /* 0x00007380ff1077ac */ /* 0x000e220008000800 */
[----:B----4-:R-:W-:-:S03]  /*36e50*/  IMAD R4, R0, UR28, RZ ;  /* 0x0000001c00047c24 */ /* 0x010fc6000f8e02ff */
[----:B------:R-:W-:Y:S02]  /*36e60*/  ISETP.GE.AND P6, PT, R11, 0x80, PT ;  /* 0x000000800b00780c */ /* 0x000fe40003fc6270 */
[----:B------:R-:W-:Y:S02]  /*36e70*/  ISETP.GE.AND P0, PT, R3, UR5, PT ;  /* 0x0000000503007c0c */ /* 0x000fe4000bf06270 */
[----:B------:R-:W-:Y:S02]  /*36e80*/  SHF.R.S32.HI R6, RZ, 0x1f, R4 ;  /* 0x0000001fff067819 */ /* 0x000fe40000011404 */
[----:B------:R-:W-:Y:S01]  /*36e90*/  ISETP.GE.AND P4, PT, R5, UR7, PT ;  /* 0x0000000705007c0c */ /* 0x000fe2000bf86270 */
[----:B------:R-:W-:Y:S02]  /*36ea0*/  VIADD R5, R4, UR28 ;  /* 0x0000001c04057c36 */ /* 0x000fe40008000000 */
[----:B--2---:R-:W-:-:S04]  /*36eb0*/  IMAD R2, R9, R69, RZ ;  /* 0x0000004509027224 */ /* 0x004fc800078e02ff */
[----:B------:R-:W-:Y:S01]  /*36ec0*/  IMAD R69, R69, 0x80, R2 ;  /* 0x0000008045457824 */ /* 0x000fe200078e0202 */
[----:B-1----:R-:W-:Y:S01]  /*36ed0*/  IADD3 R3, P5, PT, R2, UR12, RZ ;  /* 0x0000000c02037c10 */ /* 0x002fe2000ffbe0ff */
[----:B0-----:R-:W-:-:S12]  /*36ee0*/  @!P6 BRA `(.L_x_11) ;  /* 0x000000000010e947 */ /* 0x001fd80003800000 */
[----:B------:R-:W-:-:S06]  /*36ef0*/  USHF.L.U32 UR4, UR4, 0x1f, URZ ;  /* 0x0000001f04047899 */ /* 0x000fcc00080006ff */
[----:B------:R-:W-:-:S04]  /*36f00*/  IMAD.U32 R7, RZ, RZ, UR4 ;  /* 0x00000004ff077e24 */ /* 0x000fc8000f8e00ff */
[----:B------:R-:W0:Y:S02]  /*36f10*/  SYNCS.PHASECHK.TRANS64.TRYWAIT P6, [UR11], R7 ;  /* 0x00000007ff0075a7 */ /* 0x000e2400080c110b */
[----:B0-----:R-:W-:Y:S05]  /*36f20*/  @!P6 BRA `(.L_x_12) ;  /* 0x000000b40018e947 */ /* 0x001fea0003800000 */
.L_x_11:
[----:B------:R-:W-:Y:S01]  /*36f30*/  LEA.HI.X.SX32 R2, R2, UR13, 0x1, P5 ;  /* 0x0000000d02027c11 */ /* 0x000fe2000a8f0eff */
[----:B------:R-:W-:Y:S01]  /*36f40*/  BAR.SYNC.DEFER_BLOCKING 0x0 ;  /* 0x0000000000007b1d */ /* 0x000fe20000010000 */
[-C--:B------:R-:W-:Y:S02]  /*36f50*/  IADD3 R42, P5, PT, R4, R3.reuse, RZ ;  /* 0x00000003042a7210 */ /* 0x080fe40007fbe0ff */
[----:B------:R-:W-:Y:S02]  /*36f60*/  IADD3 R68, P6, PT, R69, UR12, RZ ;  /* 0x0000000c45447c10 */ /* 0x000fe4000ffde0ff */
[----:B------:R-:W-:Y:S01]  /*36f70*/  SHF.R.S32.HI R7, RZ, 0x1f, R5 ;  /* 0x0000001fff077819 */ /* 0x000fe20000011405 */
[----:B------:R-:W-:Y:S01]  /*36f80*/  IMAD.X R43, R6, 0x1, R2, P5 ;  /* 0x00000001062b7824 */ /* 0x000fe200028e0602 */
[----:B------:R-:W-:Y:S01]  /*36f90*/  IADD3 R10, P5, PT, R5, R3, RZ ;  /* 0x00000003050a7210 */ /* 0x000fe20007fbe0ff */
[----:B------:R-:W0:Y:S01]  /*36fa0*/  LDCU UR4, c[0x0][0x39c] ;  /* 0x00007380ff0477ac */ /* 0x000e220008000800 */
[----:B------:R-:W-:-:S02]  /*36fb0*/  LEA.HI.X.SX32 R69, R69, UR13, 0x1, P6 ;  /* 0x0000000d45457c11 */ /* 0x000fc4000b0f0eff */
[-C--:B------:R-:W-:Y:S01]  /*36fc0*/  IADD3 R30, P6, PT, R4, R68.reuse, RZ ;  /* 0x00000044041e7210 */ /* 0x080fe20007fde0ff */
[----:B------:R-:W-:Y:S01]  /*36fd0*/  IMAD.X R11, R7, 0x1, R2, P5 ;  /* 0x00000001070b7824 */ /* 0x000fe200028e0602 */
[----:B------:R-:W1:Y:S01]  /*36fe0*/  LDCU.64 UR32, c[0x0][0x398] ;  /* 0x00007300ff2077ac */ /* 0x000e620008000a00 */
[C---:B------:R-:W-:Y:S02]  /*36ff0*/  VIADD R4, R5.reuse, UR28 ;  /* 0x0000001c05047c36 */ /* 0x040fe40008000000 */
[--C-:B------:R-:W-:Y:S01]  /*37000*/  IMAD.X R31, R6, 0x1, R69.reuse, P6 ;  /* 0x00000001061f7824 */ /* 0x100fe200030e0645 */
[----:B------:R2:W-:Y:S01]  /*37010*/  STL.64 [R1+0x450], R10 ;  /* 0x0004500a01007387 */ /* 0x0005e20000100a00 */
[----:B------:R-:W-:Y:S01]  /*37020*/  IADD3 R12, P6, PT, R5, R68, RZ ;  /* 0x00000044050c7210 */ /* 0x000fe20007fde0ff */
[----:B------:R-:W-:Y:S01]  /*37030*/  VIADD R5, R4, UR28 ;  /* 0x0000001c04057c36 */ /* 0x000fe20008000000 */
[----:B------:R-:W-:Y:S01]  /*37040*/  SHF.R.S32.HI R6, RZ, 0x1f, R4 ;  /* 0x0000001fff067819 */ /* 0x000fe20000011404 */
[----:B------:R-:W3:Y:S02]  /*37050*/  LDCU.64 UR6, c[0x0][0x398] ;  /* 0x00007300ff0677ac */ /* 0x000ee40008000a00 */
[----:B------:R-:W-:Y:S01]  /*37060*/  IMAD.X R13, R7, 0x1, R69, P6 ;  /* 0x00000001070d7824 */ /* 0x000fe200030e0645 */
[----:B------:R-:W4:Y:S02]  /*37070*/  @!P2 SYNCS.CCTL.IV [UR9+0x18000] ;  /* 0x01800000ff00a9b1 */ /* 0x000f240008000009 */
[----:B----4-:R-:W-:Y:S01]  /*37080*/  BAR.SYNC.DEFER_BLOCKING 0x0 ;  /* 0x0000000000007b1d */ /* 0x010fe20000010000 */
[----:B------:R-:W-:-:S02]  /*37090*/  SHF.R.S32.HI R7, RZ, 0x1f, R5 ;  /* 0x0000001fff077819 */ /* 0x000fc40000011405 */
[----:B------:R-:W-:Y:S01]  /*370a0*/  ISETP.GE.AND P6, PT, R8, UR16, PT ;  /* 0x0000001008007c0c */ /* 0x000fe2000bfc6270 */
[----:B------:R-:W-:Y:S01]  /*370b0*/  VIADD R8, R0, 0x5 ;  /* 0x0000000500087836 */ /* 0x000fe20000000000 */
[-C--:B--2---:R-:W-:Y:S01]  /*370c0*/  IADD3 R10, P5, PT, R4, R3.reuse, RZ ;  /* 0x00000003040a7210 */ /* 0x084fe20007fbe0ff */
[----:B------:R-:W2:Y:S04]  /*370d0*/  LDCU.64 UR12, c[0x0][0x398] ;  /* 0x00007300ff0c77ac */ /* 0x000ea80008000a00 */
[----:B------:R-:W-:Y:S01]  /*370e0*/  IMAD.X R11, R6, 0x1, R2, P5 ;  /* 0x00000001060b7824 */ /* 0x000fe200028e0602 */
[----:B------:R-:W-:Y:S01]  /*370f0*/  IADD3 R14, P5, PT, R4, R68, RZ ;  /* 0x00000044040e7210 */ /* 0x000fe20007fbe0ff */
[----:B------:R-:W-:Y:S01]  /*37100*/  VIADD R4, R5, UR28 ;  /* 0x0000001c05047c36 */ /* 0x000fe20008000000 */
[----:B------:R-:W4:Y:S03]  /*37110*/  LDCU.64 UR16, c[0x0][0x398] ;  /* 0x00007300ff1077ac */ /* 0x000f260008000a00 */
[----:B------:R-:W-:Y:S01]  /*37120*/  IMAD.X R15, R6, 0x1, R69, P5 ;  /* 0x00000001060f7824 */ /* 0x000fe200028e0645 */
[----:B------:R-:W-:Y:S01]  /*37130*/  SHF.R.S32.HI R9, RZ, 0x1f, R4 ;  /* 0x0000001fff097819 */ /* 0x000fe20000011404 */
[----:B------:R-:W5:Y:S03]  /*37140*/  LDCU.64 UR22, c[0x0][0x398] ;  /* 0x00007300ff1677ac */ /* 0x000f660008000a00 */
[----:B------:R0:W-:Y:S01]  /*37150*/  STL.64 [R1+0x438], R14 ;  /* 0x0004380e01007387 */ /* 0x0001e20000100a00 */
[----:B------:R-:W1:Y:S01]  /*37160*/  LDCU.64 UR18, c[0x0][0x398] ;  /* 0x00007300ff1277ac */ /* 0x000e620008000a00 */
[----:B------:R-:W1:Y:S01]  /*37170*/  @!P2 SYNCS.CCTL.IV [UR9+0x18008] ;  /* 0x01800800ff00a9b1 */ /* 0x000e620008000009 */
[-C--:B------:R-:W-:Y:S01]  /*37180*/  IADD3 R16, P2, PT, R4, R3.reuse, RZ ;  /* 0x0000000304107210 */ /* 0x080fe20007f5e0ff */
[----:B------:R-:W1:Y:S04]  /*37190*/  LDCU.64 UR26, c[0x0][0x398] ;  /* 0x00007300ff1a77ac */ /* 0x000e680008000a00 */
[--C-:B------:R-:W-:Y:S01]  /*371a0*/  IMAD.X R17, R9, 0x1, R2.reuse, P2 ;  /* 0x0000000109117824 */ /* 0x100fe200010e0602 */
[----:B------:R-:W1:Y:S01]  /*371b0*/  LDCU.64 UR24, c[0x0][0x398] ;  /* 0x00007300ff1877ac */ /* 0x000e620008000a00 */
[----:B0-----:R-:W-:Y:S01]  /*371c0*/  IADD3 R14, P5, PT, R5, R3, RZ ;  /* 0x00000003050e7210 */ /* 0x001fe20007fbe0ff */
[----:B------:R-:W0:Y:S04]  /*371d0*/  LDCU UR9, c[0x0][0x398] ;  /* 0x00007300ff0977ac */ /* 0x000e280008000800 */
[----:B------:R-:W-:-:S05]  /*371e0*/  IMAD.X R15, R7, 0x1, R2, P5 ;  /* 0x00000001070f7824 */ /* 0x000fca00028e0602 */
[----:B------:R0:W-:Y:S02]  /*371f0*/  STL.64 [R1+0x430], R14 ;  /* 0x0004300e01007387 */ /* 0x0001e40000100a00 */
[----:B0-----:R-:W-:Y:S01]  /*37200*/  IADD3 R14, P5, PT, R5, R68, RZ ;  /* 0x00000044050e7210 */ /* 0x001fe20007fbe0ff */
[----:B------:R-:W-:-:S04]  /*37210*/  VIADD R5, R4, UR28 ;  /* 0x0000001c04057c36 */ /* 0x000fc80008000000 */
[----:B------:R-:W-:Y:S01]  /*37220*/  IMAD.X R15, R7, 0x1, R69, P5 ;  /* 0x00000001070f7824 */ /* 0x000fe200028e0645 */
[C---:B------:R-:W-:Y:S02]  /*37230*/  IADD3 R28, P2, PT, R5.reuse, R3, RZ ;  /* 0x00000003051c7210 */ /* 0x040fe40007f5e0ff */
[----:B------:R-:W-:Y:S02]  /*37240*/  SHF.R.S32.HI R6, RZ, 0x1f, R5 ;  /* 0x0000001fff067819 */ /* 0x000fe40000011405 */
[----:B------:R0:W-:Y:S04]  /*37250*/  STL.64 [R1+0x428], R14 ;  /* 0x0004280e01007387 */ /* 0x0001e80000100a00 */
[----:B------:R-:W-:Y:S04]  /*37260*/  STL.64 [R1+0x420], R16 ;  /* 0x0004201001007387 */ /* 0x000fe80000100a00 */
[----:B------:R-:W-:Y:S01]  /*37270*/  STL.64 [R1+0x1128], R68 ;  /* 0x0011284401007387 */ /* 0x000fe20000100a00 */
[----:B0-----:R-:W-:Y:S01]  /*37280*/  IADD3 R14, P5, PT, R4, R68, RZ ;  /* 0x00000044040e7210 */ /* 0x001fe20007fbe0ff */
[----:B------:R-:W-:-:S04]  /*37290*/  VIADD R4, R5, UR28 ;  /* 0x0000001c05047c36 */ /* 0x000fc80008000000 */
[----:B------:R-:W-:Y:S01]  /*372a0*/  IMAD.X R15, R9, 0x1, R69, P5 ;  /* 0x00000001090f7824 */ /* 0x000fe200028e0645 */
[----:B------:R-:W-:-:S04]  /*372b0*/  IADD3 R26, P5, PT, R5, R68, RZ ;  /* 0x00000044051a7210 */ /* 0x000fc80007fbe0ff */
[----:B------:R-:W-:Y:S04]  /*372c0*/  STL.64 [R1+0x418], R14 ;  /* 0x0004180e01007387 */ /* 0x000fe80000100a00 */
[----:B------:R-:W-:Y:S04]  /*372d0*/  STL.64 [R1+0x1120], R42 ;  /* 0x0011202a01007387 */ /* 0x000fe80000100a00 */
[----:B------:R-:W-:Y:S04]  /*372e0*/  STL.64 [R1+0x1118], R30 ;  /* 0x0011181e01007387 */ /* 0x000fe80000100a00 */
[----:B------:R0:W-:Y:S02]  /*372f0*/  STL [R1+0x1110], R28 ;  /* 0x0011101c01007387 */ /* 0x0001e40000100800 */
[----:B0-----:R-:W0:Y:S02]  /*37300*/  LDTM.x64 R28, tmem[UR10] ;  /* 0x0000000a001c79ee */ /* 0x001e240008340000 */
[----:B0-----:R-:W-:Y:S01]  /*37310*/  STL [R1+0x204], R41 ;  /* 0x0002042901007387 */ /* 0x001fe20000100800 */
[----:B------:R-:W-:-:S02]  /*37320*/  IMAD.MOV.U32 R22, RZ, RZ, R30 ;  /* 0x000000ffff167224 */ /* 0x000fc400078e001e */
[----:B------:R-:W-:Y:S01]  /*37330*/  IMAD.MOV.U32 R21, RZ, RZ, R31 ;  /* 0x000000ffff157224 */ /* 0x000fe200078e001f */
[----:B------:R-:W-:Y:S01]  /*37340*/  STL.64 [R1+0x208], R42 ;  /* 0x0002082a01007387 */ /* 0x000fe20000100a00 */
[----:B------:R-:W-:Y:S02]  /*37350*/  IMAD.MOV.U32 R24, RZ, RZ, R28 ;  /* 0x000000ffff187224 */ /* 0x000fe400078e001c */
[----:B------:R-:W-:Y:S01]  /*37360*/  IMAD.MOV.U32 R23, RZ, RZ, R29 ;  /* 0x000000ffff177224 */ /* 0x000fe200078e001d */
[----:B------:R-:W-:Y:S01]  /*37370*/  STL.64 [R1+0x210], R44 ;  /* 0x0002102c01007387 */ /* 0x000fe20000100a00 */
[----:B------:R-:W-:Y:S01]  /*37380*/  SHF.R.S32.HI R7, RZ, 0x1f, R4 ;  /* 0x0000001fff077819 */ /* 0x000fe20000011404 */
[----:B------:R-:W-:Y:S02]  /*37390*/  VIADD R5, R4, UR28 ;  /* 0x0000001c04057c36 */ /* 0x000fe40008000000 */
[----:B------:R-:W-:Y:S01]  /*373a0*/  STL.64 [R1+0x218], R46 ;  /* 0x0002182e01007387 */ /* 0x000fe20000100a00 */
[----:B------:R-:W-:-:S02]  /*373b0*/  IMAD.MOV.U32 R20, RZ, RZ, R32 ;  /* 0x000000ffff147224 */ /* 0x000fc400078e0020 */
[----:B------:R-:W-:Y:S01]  /*373c0*/  IMAD.MOV.U32 R19, RZ, RZ, R33 ;  /* 0x000000ffff137224 */ /* 0x000fe200078e0021 */
[----:B------:R-:W-:Y:S01]  /*373d0*/  STL.64 [R1+0x220], R48 ;  /* 0x0002203001007387 */ /* 0x000fe20000100a00 */
[----:B------:R-:W-:Y:S02]  /*373e0*/  IMAD.MOV.U32 R18, RZ, RZ, R34 ;  /* 0x000000ffff127224 */ /* 0x000fe400078e0022 */
[----:B------:R-:W-:Y:S01]  /*373f0*/  IMAD.MOV.U32 R17, RZ, RZ, R35 ;  /* 0x000000ffff117224 */ /* 0x000fe200078e0023 */
[----:B------:R-:W-:Y:S01]  /*37400*/  STL.64 [R1+0x228], R50 ;  /* 0x0002283201007387 */ /* 0x000fe20000100a00 */
[----:B------:R-:W-:Y:S02]  /*37410*/  IMAD.MOV.U32 R16, RZ, RZ, R36 ;  /* 0x000000ffff107224 */ /* 0x000fe400078e0024 */
[----:B------:R-:W-:Y:S01]  /*37420*/  IMAD.MOV.U32 R15, RZ, RZ, R37 ;  /* 0x000000ffff0f7224 */ /* 0x000fe200078e0025 */
[----:B------:R-:W-:Y:S01]  /*37430*/  STL.64 [R1+0x230], R52 ;  /* 0x0002303401007387 */ /* 0x000fe20000100a00 */
[----:B------:R-:W-:-:S02]  /*37440*/  IMAD.MOV.U32 R14, RZ, RZ, R38 ;  /* 0x000000ffff0e7224 */ /* 0x000fc400078e0026 */
[----:B------:R-:W-:Y:S01]  /*37450*/  IMAD.MOV.U32 R9, RZ, RZ, R39 ;  /* 0x000000ffff097224 */ /* 0x000fe200078e0027 */
[----:B------:R-:W-:Y:S04]  /*37460*/  STL.64 [R1+0x238], R54 ;  /* 0x0002383601007387 */ /* 0x000fe80000100a00 */
[----:B------:R-:W-:Y:S04]  /*37470*/  STL.64 [R1+0x240], R56 ;  /* 0x0002403801007387 */ /* 0x000fe80000100a00 */
[----:B------:R-:W-:Y:S04]  /*37480*/  STL.64 [R1+0x248], R58 ;  /* 0x0002483a01007387 */ /* 0x000fe80000100a00 */
[----:B------:R-:W-:Y:S04]  /*37490*/  STL.64 [R1+0x250], R60 ;  /* 0x0002503c01007387 */ /* 0x000fe80000100a00 */
[----:B------:R-:W-:Y:S04]  /*374a0*/  STL.64 [R1+0x258], R62 ;  /* 0x0002583e01007387 */ /* 0x000fe80000100a00 */
[----:B------:R0:W-:Y:S04]  /*374b0*/  STL.64 [R1+0x260], R64 ;  /* 0x0002604001007387 */ /* 0x0001e80000100a00 */
[----:B------:R-:W-:Y:S04]  /*374c0*/  STL.64 [R1+0x268], R66 ;  /* 0x0002684201007387 */ /* 0x000fe80000100a00 */
[----:B------:R1:W-:Y:S04]  /*374d0*/  STL.64 [R1+0x270], R68 ;  /* 0x0002704401007387 */ /* 0x0003e80000100a00 */
[----:B------:R-:W-:Y:S01]  /*374e0*/  STL.64 [R1+0x278], R70 ;  /* 0x0002784601007387 */ /* 0x000fe20000100a00 */
[----:B------:R-:W-:-:S02]  /*374f0*/  IMAD.X R29, R6, 0x1, R2, P2 ;  /* 0x00000001061d7824 */ /* 0x000fc400010e0602 */
[----:B0-----:R-:W-:Y:S01]  /*37500*/  IMAD.MOV.U32 R65, RZ, RZ, R40 ;  /* 0x000000ffff417224 */ /* 0x001fe200078e0028 */
[----:B------:R-:W-:Y:S04]  /*37510*/  STL.64 [R1+0x280], R72 ;  /* 0x0002804801007387 */ /* 0x000fe80000100a00 */
        /* <DEDUP_REMOVED lines=9> */
[----:B-1----:R-:W2:Y:S04]  /*375b0*/  LDL.LU.64 R68, [R1+0x1128] ;  /* 0x0011280001447983 */ /* 0x002ea80000300a00 */
[----:B------:R-:W3:Y:S04]  /*375c0*/  LDL.LU.64 R42, [R1+0x1120] ;  /* 0x00112000012a7983 */ /* 0x000ee80000300a00 */
[----:B------:R-:W3:Y:S04]  /*375d0*/  LDL.LU.64 R30, [R1+0x1118] ;  /* 0x00111800011e7983 */ /* 0x000ee80000300a00 */
[----:B------:R-:W3:Y:S04]  /*375e0*/  LDL.LU R28, [R1+0x1110] ;  /* 0x00111000011c7983 */ /* 0x000ee80000300800 */
        /* <DEDUP_REMOVED lines=18> */
[----:B------:R-:W4:Y:S01]  /*37710*/  LDL.LU R46, [R1+0x24c] ;  /* 0x00024c00012e7983 */ /* 0x000f220000300800 */
[----:B--2---:R-:W-:Y:S01]  /*37720*/  IMAD.X R27, R6, 0x1, R69, P5 ;  /* 0x00000001061b7824 */ /* 0x004fe200028e0645 */
[----:B------:R-:W-:-:S02]  /*37730*/  SHF.R.S32.HI R6, RZ, 0x1f, R5 ;  /* 0x0000001fff067819 */ /* 0x000fc40000011405 */
[----:B---3--:R0:W-:Y:S04]  /*37740*/  STL.64 [R1+0x410], R28 ;  /* 0x0004101c01007387 */ /* 0x0081e80000100a00 */
[----:B------:R1:W-:Y:S01]  /*37750*/  STL.64 [R1+0x408], R26 ;  /* 0x0004081a01007387 */ /* 0x0003e20000100a00 */
[C---:B0-----:R-:W-:Y:S02]  /*37760*/  IADD3 R28, P2, PT, R4.reuse, R3, RZ ;  /* 0x00000003041c7210 */ /* 0x041fe40007f5e0ff */
[----:B-1----:R-:W-:-:S03]  /*37770*/  IADD3 R26, P5, PT, R4, R68, RZ ;  /* 0x00000044041a7210 */ /* 0x002fc60007fbe0ff */
[----:B------:R-:W-:Y:S02]  /*37780*/  IMAD.X R29, R7, 0x1, R2, P2 ;  /* 0x00000001071d7824 */ /* 0x000fe400010e0602 */
[----:B------:R-:W-:Y:S02]  /*37790*/  VIADD R4, R5, UR28 ;  /* 0x0000001c05047c36 */ /* 0x000fe40008000000 */
[----:B------:R-:W-:Y:S01]  /*377a0*/  IMAD.X R27, R7, 0x1, R69, P5 ;  /* 0x00000001071b7824 */ /* 0x000fe200028e0645 */
[----:B------:R0:W-:Y:S02]  /*377b0*/  STL.64 [R1+0x400], R28 ;  /* 0x0004001c01007387 */ /* 0x0001e40000100a00 */
[----:B------:R-:W-:Y:S02]  /*377c0*/  SHF.R.S32.HI R7, RZ, 0x1f, R4 ;  /* 0x0000001fff077819 */ /* 0x000fe40000011404 */
[----:B------:R1:W-:Y:S01]  /*377d0*/  STL.64 [R1+0x3f8], R26 ;  /* 0x0003f81a01007387 */ /* 0x0003e20000100a00 */
[----:B0-----:R-:W-:-:S02]  /*377e0*/  IADD3 R28, P2, PT, R5, R3, RZ ;  /* 0x00000003051c7210 */ /* 0x001fc40007f5e0ff */
        /* <DEDUP_REMOVED lines=124> */
[----:B------:R0:W-:Y:S01]  /*37fb0*/  STL.64 [R1+0x300], R28 ;  /* 0x0003001c01007387 */ /* 0x0001e20000100a00 */
[----:B------:R-:W-:Y:S01]  /*37fc0*/  VIADD R90, R4, UR28 ;  /* 0x0000001c045a7c36 */ /* 0x000fe20008000000 */
[----:B------:R-:W-:Y:S02]  /*37fd0*/  F2FP.SATFINITE.E4M3.F32.PACK_AB_MERGE_C R7, R23, R24, RZ ;  /* 0x000000181707723e */ /* 0x000fe400048070ff */
[----:B------:R1:W-:Y:S01]  /*37fe0*/  STL.64 [R1+0x2f8], R26 ;  /* 0x0002f81a01007387 */ /* 0x0003e20000100a00 */
[----:B------:R-:W-:-:S04]  /*37ff0*/  VIADD R86, R90, UR28 ;  /* 0x0000001c5a567c36 */ /* 0x000fc80008000000 */
[----:B------:R-:W-:Y:S01]  /*38000*/  VIADD R82, R86, UR28 ;  /* 0x0000001c56527c36 */ /* 0x000fe20008000000 */
[C---:B0-----:R-:W-:Y:S02]  /*38010*/  IADD3 R28, P2, PT, R5.reuse, R3, RZ ;  /* 0x00000003051c7210 */ /* 0x041fe40007f5e0ff */
[----:B-1----:R-:W-:-:S03]  /*38020*/  IADD3 R26, P5, PT, R5, R68, RZ ;  /* 0x00000044051a7210 */ /* 0x002fc60007fbe0ff */
[C---:B------:R-:W-:Y:S01]  /*38030*/  IMAD.X R29, R6.reuse, 0x1, R2, P2 ;  /* 0x00000001061d7824 */ /* 0x040fe200010e0602 */
[----:B------:R-:W-:Y:S01]  /*38040*/  SHF.R.S32.HI R5, RZ, 0x1f, R4 ;  /* 0x0000001fff057819 */ /* 0x000fe20000011404 */
[----:B------:R-:W-:-:S03]  /*38050*/  IMAD.X R27, R6, 0x1, R69, P5 ;  /* 0x00000001061b7824 */ /* 0x000fc600028e0645 */
[----:B------:R0:W-:Y:S01]  /*38060*/  STL.64 [R1+0x2f0], R28 ;  /* 0x0002f01c01007387 */ /* 0x0001e20000100a00 */
[----:B------:R-:W-:-:S03]  /*38070*/  F2FP.SATFINITE.E4M3.F32.PACK_AB_MERGE_C R6, R21, R22, RZ ;  /* 0x000000161506723e */ /* 0x000fc600048070ff */
[----:B------:R1:W-:Y:S01]  /*38080*/  STL.64 [R1+0x2e8], R26 ;  /* 0x0002e81a01007387 */ /* 0x0003e20000100a00 */
[C---:B0-----:R-:W-:Y:S02]  /*38090*/  IADD3 R28, P5, PT, R4.reuse, R3, RZ ;  /* 0x00000003041c7210 */ /* 0x041fe40007fbe0ff */
[----:B-1----:R-:W-:-:S03]  /*380a0*/  IADD3 R26, P2, PT, R4, R68, RZ ;  /* 0x00000044041a7210 */ /* 0x002fc60007f5e0ff */
[C---:B------:R-:W-:Y:S01]  /*380b0*/  IMAD.X R29, R5.reuse, 0x1, R2, P5 ;  /* 0x00000001051d7824 */ /* 0x040fe200028e0602 */
[----:B------:R-:W-:Y:S02]  /*380c0*/  SHF.R.S32.HI R4, RZ, 0x1f, R90 ;  /* 0x0000001fff047819 */ /* 0x000fe4000001145a */
[CC--:B------:R-:W-:Y:S01]  /*380d0*/  IADD3 R92, P5, PT, R90.reuse, R3.reuse, RZ ;  /* 0x000000035a5c7210 */ /* 0x0c0fe20007fbe0ff */
[--C-:B------:R-:W-:Y:S01]  /*380e0*/  IMAD.X R27, R5, 0x1, R69.reuse, P2 ;  /* 0x00000001051b7824 */ /* 0x100fe200010e0645 */
[----:B------:R-:W-:Y:S01]  /*380f0*/  IADD3 R90, P2, PT, R90, R68, RZ ;  /* 0x000000445a5a7210 */ /* 0x000fe20007f5e0ff */
[----:B------:R-:W-:Y:S01]  /*38100*/  STL.64 [R1+0x2e0], R28 ;  /* 0x0002e01c01007387 */ /* 0x000fe20000100a00 */
[----:B------:R-:W-:Y:S01]  /*38110*/  SHF.R.S32.HI R5, RZ, 0x1f, R86 ;  /* 0x0000001fff057819 */ /* 0x000fe20000011456 */
[----:B------:R-:W-:Y:S01]  /*38120*/  IMAD.X R93, R4, 0x1, R2, P5 ;  /* 0x00000001045d7824 */ /* 0x000fe200028e0602 */
[----:B------:R-:W-:Y:S01]  /*38130*/  IADD3 R88, P5, PT, R86, R3, RZ ;  /* 0x0000000356587210 */ /* 0x000fe20007fbe0ff */
[----:B------:R-:W-:Y:S01]  /*38140*/  IMAD.X R91, R4, 0x1, R69, P2 ;  /* 0x00000001045b7824 */ /* 0x000fe200010e0645 */
[----:B------:R-:W-:Y:S01]  /*38150*/  STL.64 [R1+0x2d8], R26 ;  /* 0x0002d81a01007387 */ /* 0x000fe20000100a00 */
[----:B------:R-:W-:-:S02]  /*38160*/  SHF.R.S32.HI R4, RZ, 0x1f, R82 ;  /* 0x0000001fff047819 */ /* 0x000fc40000011452 */
[--C-:B------:R-:W-:Y:S01]  /*38170*/  IMAD.X R89, R5, 0x1, R2.reuse, P5 ;  /* 0x0000000105597824 */ /* 0x100fe200028e0602 */
[----:B------:R-:W-:Y:S01]  /*38180*/  IADD3 R86, P5, PT, R86, R68, RZ ;  /* 0x0000004456567210 */ /* 0x000fe20007fbe0ff */
[----:B------:R-:W-:Y:S01]  /*38190*/  STL.64 [R1+0xf88], R92 ;  /* 0x000f885c01007387 */ /* 0x000fe20000100a00 */
[----:B------:R-:W-:Y:S01]  /*381a0*/  ISETP.GE.AND P2, PT, R8, UR4, PT ;  /* 0x0000000408007c0c */ /* 0x000fe2000bf46270 */
[----:B------:R-:W0:Y:S01]  /*381b0*/  LDCU.64 UR4, c[0x0][0x398] ;  /* 0x00007300ff0477ac */ /* 0x000e220008000a00 */
[----:B------:R-:W-:Y:S01]  /*381c0*/  F2FP.SATFINITE.E4M3.F32.PACK_AB_MERGE_C R8, R15, R16, RZ ;  /* 0x000000100f08723e */ /* 0x000fe200048070ff */
[----:B------:R-:W-:Y:S01]  /*381d0*/  STL [R1+0xf90], R90 ;  /* 0x000f905a01007387 */ /* 0x000fe20000100800 */
[----:B------:R-:W-:Y:S01]  /*381e0*/  IMAD.X R87, R5, 0x1, R69, P5 ;  /* 0x0000000105577824 */ /* 0x000fe200028e0645 */
[C---:B------:R-:W-:Y:S01]  /*381f0*/  IADD3 R84, P5, PT, R82.reuse, R3, RZ ;  /* 0x0000000352547210 */ /* 0x040fe20007fbe0ff */
[----:B------:R-:W-:Y:S01]  /*38200*/  VIADD R5, R82, UR28 ;  /* 0x0000001c52057c36 */ /* 0x000fe20008000000 */
[----:B------:R-:W-:Y:S03]  /*38210*/  STL [R1+0xf80], R91 ;  /* 0x000f805b01007387 */ /* 0x000fe60000100800 */
[----:B------:R-:W-:Y:S01]  /*38220*/  IMAD.X R85, R4, 0x1, R2, P5 ;  /* 0x0000000104557824 */ /* 0x000fe200028e0602 */
[----:B------:R-:W-:Y:S01]  /*38230*/  STL.64 [R1+0xf98], R88 ;  /* 0x000f985801007387 */ /* 0x000fe20000100a00 */
[----:B------:R-:W-:-:S03]  /*38240*/  IADD3 R82, P5, PT, R82, R68, RZ ;  /* 0x0000004452527210 */ /* 0x000fc60007fbe0ff */
[----:B------:R1:W-:Y:S02]  /*38250*/  STL [R1+0x468], R7 ;  /* 0x0004680701007387 */ /* 0x0003e40000100800 */
[----:B------:R-:W-:Y:S01]  /*38260*/  IMAD.X R83, R4, 0x1, R69, P5 ;  /* 0x0000000104537824 */ /* 0x000fe200028e0645 */
[----:B------:R-:W-:Y:S01]  /*38270*/  IADD3 R80, P5, PT, R5, R3, RZ ;  /* 0x0000000305507210 */ /* 0x000fe20007fbe0ff */
[----:B------:R2:W-:Y:S04]  /*38280*/  STL [R1+0x46c], R6 ;  /* 0x00046c0601007387 */ /* 0x0005e80000100800 */
[----:B------:R-:W-:Y:S01]  /*38290*/  STL [R1+0xfa8], R86 ;  /* 0x000fa85601007387 */ /* 0x000fe20000100800 */
[----:B-1----:R-:W-:-:S03]  /*382a0*/  F2FP.SATFINITE.E4M3.F32.PACK_AB_MERGE_C R7, R19, R20, RZ ;  /* 0x000000141307723e */ /* 0x002fc600048070ff */
[----:B------:R-:W-:Y:S01]  /*382b0*/  STL [R1+0xf7c], R87 ;  /* 0x000f7c5701007387 */ /* 0x000fe20000100800 */
[----:B--2---:R-:W-:-:S03]  /*382c0*/  F2FP.SATFINITE.E4M3.F32.PACK_AB_MERGE_C R6, R17, R18, RZ ;  /* 0x000000121106723e */ /* 0x004fc600048070ff */
[----:B------:R1:W-:Y:S04]  /*382d0*/  STL [R1+0x470], R7 ;  /* 0x0004700701007387 */ /* 0x0003e80000100800 */
[----:B------:R2:W-:Y:S04]  /*382e0*/  STL [R1+0x474], R6 ;  /* 0x0004740601007387 */ /* 0x0005e80000100800 */
[----:B------:R-:W-:Y:S01]  /*382f0*/  STL [R1+0xfac], R84 ;  /* 0x000fac5401007387 */ /* 0x000fe20000100800 */
[----:B-1----:R-:W-:-:S03]  /*38300*/  F2FP.SATFINITE.E4M3.F32.PACK_AB_MERGE_C R7, R9, R14, RZ ;  /* 0x0000000e0907723e */ /* 0x002fc600048070ff */
[----:B------:R-:W-:Y:S01]  /*38310*/  STL [R1+0xf78], R85 ;  /* 0x000f785501007387 */ /* 0x000fe20000100800 */
[----:B--2---:R-:W-:-:S03]  /*38320*/  SHF.R.S32.HI R6, RZ, 0x1f, R5 ;  /* 0x0000001fff067819 */ /* 0x004fc60000011405 */
[----:B------:R-:W-:Y:S04]  /*38330*/  STL [R1+0x478], R8 ;  /* 0x0004780801007387 */ /* 0x000fe80000100800 */
[----:B------:R-:W-:Y:S04]  /*38340*/  STL [R1+0x47c], R7 ;  /* 0x00047c0701007387 */ /* 0x000fe80000100800 */
[----:B------:R-:W-:Y:S04]  /*38350*/  STL.64 [R1+0x1108], R68 ;  /* 0x0011084401007387 */ /* 0x000fe80000100a00 */
[----:B----4-:R-:W-:Y:S04]  /*38360*/  STL.64 [R1+0x1100], R64 ;  /* 0x0011004001007387 */ /* 0x010fe80000100a00 */
        /* <DEDUP_REMOVED lines=12> */
[----:B------:R1:W-:Y:S04]  /*38430*/  STL.64 [R1+0x1098], R10 ;  /* 0x0010980a01007387 */ /* 0x0003e80000100a00 */
[----:B------:R-:W-:Y:S01]  /*38440*/  STL [R1+0xf74], R83 ;  /* 0x000f745301007387 */ /* 0x000fe20000100800 */
[----:B-1----:R-:W1:Y:S03]  /*38450*/  LDTM.x64 R8, tmem[UR10+0x40] ;  /* 0x0000400a000879ee */ /* 0x002e660008340000 */
[----:B-1----:R-:W-:Y:S04]  /*38460*/  STL.64 [R1+0x100], R8 ;  /* 0x0001000801007387 */ /* 0x002fe80000100a00 */
        /* <DEDUP_REMOVED lines=30> */
[----:B------:R-:W-:Y:S04]  /*38650*/  STL.64 [R1+0x1f8], R70 ;  /* 0x0001f84601007387 */ /* 0x000fe80000100a00 */
[----:B-1----:R-:W2:Y:S04]  /*38660*/  LDL.LU.64 R68, [R1+0x1108] ;  /* 0x0011080001447983 */ /* 0x002ea80000300a00 */
[----:B------:R-:W3:Y:S04]  /*38670*/  LDL.LU.64 R64, [R1+0x1100] ;  /* 0x0011000001407983 */ /* 0x000ee80000300a00 */
[----:B------:R-:W4:Y:S04]  /*38680*/  LDL.LU.64 R62, [R1+0x10f8] ;  /* 0x0010f800013e7983 */ /* 0x000f280000300a00 */
[----:B------:R-:W2:Y:S04]  /*38690*/  LDL.LU.64 R60, [R1+0x10f0] ;  /* 0x0010f000013c7983 */ /* 0x000ea80000300a00 */
[----:B------:R-:W5:Y:S04]  /*386a0*/  LDL.LU.64 R58, [R1+0x10e8] ;  /* 0x0010e800013a7983 */ /* 0x000f680000300a00 */
        /* <DEDUP_REMOVED lines=10> */
[----:B------:R-:W5:Y:S04]  /*38750*/  LDL R41, [R1+0x2d0] ;  /* 0x0002d00001297983 */ /* 0x000f680000100800 */
[----:B---3--:R-:W-:Y:S04]  /*38760*/  STL.64 [R1+0x1090], R64 ;  /* 0x0010904001007387 */ /* 0x008fe80000100a00 */
[----:B----4-:R-:W-:Y:S04]  /*38770*/  STL.64 [R1+0x1088], R62 ;  /* 0x0010883e01007387 */ /* 0x010fe80000100a00 */
[----:B--2---:R-:W-:Y:S04]  /*38780*/  STL.64 [R1+0x1080], R60 ;  /* 0x0010803c01007387 */ /* 0x004fe80000100a00 */
[----:B-----5:R-:W-:Y:S04]  /*38790*/  STL.64 [R1+0x1078], R58 ;  /* 0x0010783a01007387 */ /* 0x020fe80000100a00 */
[----:B------:R-:W-:Y:S04]  /*387a0*/  STL.64 [R1+0x1070], R56 ;  /* 0x0010703801007387 */ /* 0x000fe80000100a00 */
[----:B------:R-:W-:Y:S04]  /*387b0*/  STL.64 [R1+0x1068], R54 ;  /* 0x0010683601007387 */ /* 0x000fe80000100a00 */
[----:B------:R-:W-:Y:S04]  /*387c0*/  STL.64 [R1+0x1060], R52 ;  /* 0x0010603401007387 */ /* 0x000fe80000100a00 */
[----:B------:R-:W-:Y:S04]  /*387d0*/  STL.64 [R1+0x1058], R50 ;  /* 0x0010583201007387 */ /* 0x000fe80000100a00 */
[----:B------:R-:W-:Y:S04]  /*387e0*/  STL.64 [R1+0x1050], R48 ;  /* 0x0010503001007387 */ /* 0x000fe80000100a00 */
[----:B------:R-:W-:Y:S04]  /*387f0*/  STL.64 [R1+0x1048], R46 ;  /* 0x0010482e01007387 */ /* 0x000fe80000100a00 */
[----:B------:R-:W-:Y:S04]  /*38800*/  STL.64 [R1+0x1040], R42 ;  /* 0x0010402a01007387 */ /* 0x000fe80000100a00 */
[----:B------:R-:W-:Y:S04]  /*38810*/  STL [R1+0x1038], R41 ;  /* 0x0010382901007387 */ /* 0x000fe80000100800 */
[----:B------:R-:W-:Y:S04]  /*38820*/  STL.64 [R1+0x1030], R30 ;  /* 0x0010301e01007387 */ /* 0x000fe80000100a00 */
[----:B------:R-:W-:Y:S04]  /*38830*/  STL.64 [R1+0x1028], R12 ;  /* 0x0010280c01007387 */ /* 0x000fe80000100a00 */
[----:B------:R-:W-:Y:S04]  /*38840*/  STL.64 [R1+0x1020], R10 ;  /* 0x0010200a01007387 */ /* 0x000fe80000100a00 */
[----:B------:R-:W-:Y:S04]  /*38850*/  STL [R1+0x101c], R6 ;  /* 0x00101c0601007387 */ /* 0x000fe80000100800 */
[----:B------:R1:W-:Y:S02]  /*38860*/  STL [R1+0x1018], R5 ;  /* 0x0010180501007387 */ /* 0x0003e40000100800 */
[----:B-1----:R-:W1:Y:S02]  /*38870*/  LDTM.x64 R4, tmem[UR10+0x80] ;  /* 0x0000800a000479ee */ /* 0x002e640008340000 */
[----:B-1----:R-:W-:Y:S04]  /*38880*/  STL [R1+0x4], R5 ;  /* 0x0000040501007387 */ /* 0x002fe80000100800 */
        /* <DEDUP_REMOVED lines=21> */
[----:B------:R-:W-:Y:S04]  /*389e0*/  STL.64 [R1+0xb0], R48 ;  /* 0x0000b03001007387 */ /* 0x000fe80000100a00 */
[----:B------:R-:W-:Y:S01]  /*389f0*/  STL.64 [R1+0xb8], R50 ;  /* 0x0000b83201007387 */ /* 0x000fe20000100a00 */
[----:B-1----:R-:W-:-:S03]  /*38a00*/  IMAD.MOV.U32 R45, RZ, RZ, R4 ;  /* 0x000000ffff2d7224 */ /* 0x002fc600078e0004 */
        /* <DEDUP_REMOVED lines=19> */
[----:B------:R-:W5:Y:S04]  /*38b40*/  LDL.LU R41, [R1+0x1038] ;  /* 0x0010380001297983 */ /* 0x000f680000300800 */
[----:B------:R-:W5:Y:S04]  /*38b50*/  LDL.LU.64 R30, [R1+0x1030] ;  /* 0x00103000011e7983 */ /* 0x000f680000300a00 */
[----:B------:R-:W5:Y:S04]  /*38b60*/  LDL.LU.64 R12, [R1+0x1028] ;  /* 0x00102800010c7983 */ /* 0x000f680000300a00 */
[----:B------:R-:W5:Y:S04]  /*38b70*/  LDL.LU.64 R10, [R1+0x1020] ;  /* 0x00102000010a7983 */ /* 0x000f680000300a00 */
        /* <DEDUP_REMOVED lines=30> */
[----:B------:R-:W5:Y:S01]  /*38d60*/  LDL.LU R7, [R1+0x74] ;  /* 0x0000740001077983 */ /* 0x000f620000300800 */
[----:B--2---:R-:W-:-:S02]  /*38d70*/  F2FP.SATFINITE.E4M3.F32.PACK_AB_MERGE_C R93, R64, R65, RZ ;  /* 0x00000041405d723e */ /* 0x004fc400048070ff */
[----:B---3--:R-:W-:Y:S02]  /*38d80*/  F2FP.SATFINITE.E4M3.F32.PACK_AB_MERGE_C R89, R62, R63, RZ ;  /* 0x0000003f3e59723e */ /* 0x008fe400048070ff */
[----:B----4-:R-:W-:Y:S02]  /*38d90*/  F2FP.SATFINITE.E4M3.F32.PACK_AB_MERGE_C R92, R60, R61, RZ ;  /* 0x0000003d3c5c723e */ /* 0x010fe400048070ff */
[----:B-----5:R-:W-:Y:S02]  /*38da0*/  F2FP.SATFINITE.E4M3.F32.PACK_AB_MERGE_C R84, R55, R56, RZ ;  /* 0x000000383754723e */ /* 0x020fe400048070ff */
[----:B------:R-:W-:Y:S02]  /*38db0*/  F2FP.SATFINITE.E4M3.F32.PACK_AB_MERGE_C R91, R53, R54, RZ ;  /* 0x00000036355b723e */ /* 0x000fe400048070ff */
[----:B------:R-:W-:Y:S02]  /*38dc0*/  F2FP.SATFINITE.E4M3.F32.PACK_AB_MERGE_C R88, R50, R59, RZ ;  /* 0x0000003b3258723e */ /* 0x000fe400048070ff */
[----:B------:R-:W-:Y:S01]  /*38dd0*/  F2FP.SATFINITE.E4M3.F32.PACK_AB_MERGE_C R85, R51, R52, RZ ;  /* 0x000000343355723e */ /* 0x000fe200048070ff */
[----:B------:R-:W-:Y:S01]  /*38de0*/  IMAD.X R81, R6, 0x1, R2, P5 ;  /* 0x0000000106517824 */ /* 0x000fe200028e0602 */
[C---:B------:R-:W-:Y:S01]  /*38df0*/  IADD3 R78, P5, PT, R5.reuse, R68, RZ ;  /* 0x00000044054e7210 */ /* 0x040fe20007fbe0ff */
[----:B------:R-:W-:-:S03]  /*38e00*/  VIADD R4, R5, UR28 ;  /* 0x0000001c05047c36 */ /* 0x000fc60008000000 */
[----:B------:R1:W-:Y:S01]  /*38e10*/  STL.64 [R1+0xfa0], R80 ;  /* 0x000fa05001007387 */ /* 0x0003e20000100a00 */
[----:B------:R-:W-:Y:S01]  /*38e20*/  IMAD.X R79, R6, 0x1, R69, P5 ;  /* 0x00000001064f7824 */ /* 0x000fe200028e0645 */
[----:B------:R-:W-:Y:S01]  /*38e30*/  SHF.R.S32.HI R5, RZ, 0x1f, R4 ;  /* 0x0000001fff057819 */ /* 0x000fe20000011404 */
[C---:B------:R-:W-:Y:S01]  /*38e40*/  VIADD R50, R4.reuse, UR28 ;  /* 0x0000001c04327c36 */ /* 0x040fe20008000000 */
[C---:B------:R-:W-:Y:S02]  /*38e50*/  IADD3 R76, P5, PT, R4.reuse, R3, RZ ;  /* 0x00000003044c7210 */ /* 0x040fe40007fbe0ff */
[----:B------:R-:W-:Y:S03]  /*38e60*/  STL.64 [R1+0xfb0], R78 ;  /* 0x000fb04e01007387 */ /* 0x000fe60000100a00 */
[----:B------:R-:W-:Y:S01]  /*38e70*/  IMAD.X R77, R5, 0x1, R2, P5 ;  /* 0x00000001054d7824 */ /* 0x000fe200028e0602 */
[----:B------:R-:W-:Y:S01]  /*38e80*/  IADD3 R74, P5, PT, R4, R68, RZ ;  /* 0x00000044044a7210 */ /* 0x000fe20007fbe0ff */
[----:B------:R-:W-:Y:S01]  /*38e90*/  STL [R1+0xfe0], R92 ;  /* 0x000fe05c01007387 */ /* 0x000fe20000100800 */
[----:B------:R-:W-:-:S02]  /*38ea0*/  SHF.R.S32.HI R4, RZ, 0x1f, R50 ;  /* 0x0000001fff047819 */ /* 0x000fc40000011432 */
[----:B-1----:R-:W-:Y:S01]  /*38eb0*/  F2FP.SATFINITE.E4M3.F32.PACK_AB_MERGE_C R81, R57, R58, RZ ;  /* 0x0000003a3951723e */ /* 0x002fe200048070ff */
[----:B------:R-:W-:Y:S01]  /*38ec0*/  IMAD.X R75, R5, 0x1, R69, P5 ;  /* 0x00000001054b7824 */ /* 0x000fe200028e0645 */
[----:B------:R-:W-:Y:S01]  /*38ed0*/  IADD3 R72, P5, PT, R50, R3, RZ ;  /* 0x0000000332487210 */ /* 0x000fe20007fbe0ff */
[----:B------:R-:W-:Y:S04]  /*38ee0*/  STL [R1+0xff4], R93 ;  /* 0x000ff45d01007387 */ /* 0x000fe80000100800 */
[----:B------:R-:W-:Y:S01]  /*38ef0*/  STL [R1+0xfd4], R88 ;  /* 0x000fd45801007387 */ /* 0x000fe20000100800 */
[----:B------:R-:W-:Y:S01]  /*38f00*/  IMAD.X R73, R4, 0x1, R2, P5 ;  /* 0x0000000104497824 */ /* 0x000fe200028e0602 */
[----:B------:R-:W-:Y:S02]  /*38f10*/  IADD3 R70, P5, PT, R50, R68, RZ ;  /* 0x0000004432467210 */ /* 0x000fe40007fbe0ff */
[----:B------:R-:W-:Y:S04]  /*38f20*/  STL [R1+0xff0], R89 ;  /* 0x000ff05901007387 */ /* 0x000fe80000100800 */
[----:B------:R1:W-:Y:S04]  /*38f30*/  STL [R1+0xf70], R77 ;  /* 0x000f704d01007387 */ /* 0x0003e80000100800 */
[----:B------:R-:W-:Y:S04]  /*38f40*/  STL [R1+0x200], R50 ;  /* 0x0002003201007387 */ /* 0x000fe80000100800 */
[----:B------:R-:W-:Y:S01]  /*38f50*/  STL [R1+0xfd0], R81 ;  /* 0x000fd05101007387 */ /* 0x000fe20000100800 */
[----:B-1----:R-:W-:-:S03]  /*38f60*/  F2FP.SATFINITE.E4M3.F32.PACK_AB_MERGE_C R77, R48, R49, RZ ;  /* 0x00000031304d723e */ /* 0x002fc600048070ff */
[----:B------:R-:W-:Y:S04]  /*38f70*/  STL [R1+0xf6c], R75 ;  /* 0x000f6c4b01007387 */ /* 0x000fe80000100800 */
[----:B------:R-:W-:Y:S01]  /*38f80*/  STL.64 [R1+0xfc8], R84 ;  /* 0x000fc85401007387 */ /* 0x000fe20000100a00 */
[----:B------:R-:W-:-:S03]  /*38f90*/  IMAD.X R71, R4, 0x1, R69, P5 ;  /* 0x0000000104477824 */ /* 0x000fc600028e0645 */
[----:B------:R-:W-:Y:S04]  /*38fa0*/  STL.64 [R1+0xfc0], R72 ;  /* 0x000fc04801007387 */ /* 0x000fe80000100a00 */
[----:B------:R1:W-:Y:S04]  /*38fb0*/  STL.64 [R1+0xfb8], R2 ;  /* 0x000fb80201007387 */ /* 0x0003e80000100a00 */
[----:B------:R-:W-:Y:S04]  /*38fc0*/  STL.64 [R1+0xfd8], R76 ;  /* 0x000fd84c01007387 */ /* 0x000fe80000100a00 */
[----:B------:R-:W2:Y:S01]  /*38fd0*/  LDL.LU R92, [R1+0x468] ;  /* 0x00046800015c7983 */ /* 0x000ea20000300800 */
[----:B-1----:R-:W-:-:S05]  /*38fe0*/  F2FP.SATFINITE.E4M3.F32.PACK_AB_MERGE_C R2, R46, R47, RZ ;  /* 0x0000002f2e02723e */ /* 0x002fca00048070ff */
[----:B------:R-:W-:Y:S04]  /*38ff0*/  STL [R1+0x228], R2 ;  /* 0x0002280201007387 */ /* 0x000fe80000100800 */
[----:B------:R1:W-:Y:S04]  /*39000*/  STL.64 [R1+0xff8], R70 ;  /* 0x000ff84601007387 */ /* 0x0003e80000100a00 */
[----:B------:R3:W-:Y:S01]  /*39010*/  STL.64 [R1+0xfe8], R68 ;  /* 0x000fe84401007387 */ /* 0x0007e20000100a00 */
[----:B------:R-:W-:Y:S02]  /*39020*/  F2FP.SATFINITE.E4M3.F32.PACK_AB_MERGE_C R84, R44, R45, RZ ;  /* 0x0000002d2c54723e */ /* 0x000fe400048070ff */
[----:B-1----:R-:W-:-:S02]  /*39030*/  F2FP.SATFINITE.E4M3.F32.PACK_AB_MERGE_C R70, R35, R36, RZ ;  /* 0x000000242346723e */ /* 0x002fc400048070ff */
[----:B---3--:R-:W-:Y:S02]  /*39040*/  F2FP.SATFINITE.E4M3.F32.PACK_AB_MERGE_C R69, R33, R34, RZ ;  /* 0x000000222145723e */ /* 0x008fe400048070ff */
[----:B------:R-:W-:Y:S01]  /*39050*/  F2FP.SATFINITE.E4M3.F32.PACK_AB_MERGE_C R68, R29, R32, RZ ;  /* 0x000000201d44723e */ /* 0x000fe200048070ff */
[----:B------:R-:W-:Y:S01]  /*39060*/  STL [R1+0x1008], R70 ;  /* 0x0010084601007387 */ /* 0x000fe20000100800 */
[----:B------:R-:W-:Y:S01]  /*39070*/  ISETP.GE.AND P5, PT, R41, UR14, PT ;  /* 0x0000000e29007c0c */ /* 0x000fe2000bfa6270 */
[----:B------:R-:W-:Y:S01]  /*39080*/  IMAD.MOV.U32 R88, RZ, RZ, R42 ;  /* 0x000000ffff587224 */ /* 0x000fe200078e002a */
[----:B------:R-:W-:Y:S01]  /*39090*/  F2FP.SATFINITE.E4M3.F32.PACK_AB_MERGE_C R71, R39, R40, RZ ;  /* 0x000000282747723e */ /* 0x000fe200048070ff */
[----:B------:R1:W-:Y:S01]  /*390a0*/  STL.64 [R1+0x1000], R68 ;  /* 0x0010004401007387 */ /* 0x0003e20000100a00 */
[----:B------:R-:W-:Y:S01]  /*390b0*/  IMAD.MOV.U32 R89, RZ, RZ, R43 ;  /* 0x000000ffff597224 */ /* 0x000fe200078e002b */
[----:B------:R-:W-:Y:S01]  /*390c0*/  F2FP.SATFINITE.E4M3.F32.PACK_AB_MERGE_C R73, R37, R38, RZ ;  /* 0x000000262549723e */ /* 0x000fe200048070ff */
        /* <DEDUP_REMOVED lines=8> */
[----:B-1----:R-:W-:Y:S01]  /*39150*/  IMAD.MOV.U32 R68, RZ, RZ, R30 ;  /* 0x000000ffff447224 */ /* 0x002fe200078e001e */
[----:B------:R-:W-:Y:S01]  /*39160*/  F2FP.SATFINITE.E4M3.F32.PACK_AB_MERGE_C R86, R19, R20, RZ ;  /* 0x000000141356723e */ /* 0x000fe200048070ff */
[----:B------:R-:W-:Y:S01]  /*39170*/  IMAD.MOV.U32 R69, RZ, RZ, R31 ;  /* 0x000000ffff457224 */ /* 0x000fe200078e001f */
[----:B------:R-:W-:-:S02]  /*39180*/  F2FP.SATFINITE.E4M3.F32.PACK_AB_MERGE_C R90, R17, R18, RZ ;  /* 0x00000012115a723e */ /* 0x000fc400048070ff */
[----:B------:R-:W-:Y:S02]  /*39190*/  F2FP.SATFINITE.E4M3.F32.PACK_AB_MERGE_C R87, R15, R16, RZ ;  /* 0x000000100f57723e */ /* 0x000fe400048070ff */
[----:B------:R-:W-:Y:S02]  /*391a0*/  F2FP.SATFINITE.E4M3.F32.PACK_AB_MERGE_C R83, R9, R14, RZ ;  /* 0x0000000e0953723e */ /* 0x000fe400048070ff */
[----:B------:R-:W-:Y:S02]  /*391b0*/  F2FP.SATFINITE.E4M3.F32.PACK_AB_MERGE_C R75, R7, R8, RZ ;  /* 0x00000008074b723e */ /* 0x000fe400048070ff */
[----:B------:R-:W1:Y:S01]  /*391c0*/  LDTM.x64 R4, tmem[UR10+0xc0] ;  /* 0x0000c00a000479ee */ /* 0x000e620008340000 */
[----:B------:R3:W-:Y:S01]  /*391d0*/  STL.64 [R1+0x1010], R72 ;  /* 0x0010104801007387 */ /* 0x0007e20000100a00 */
[C---:B------:R-:W-:Y:S01]  /*391e0*/  ISETP.LT.AND P5, PT, R0.reuse, UR33, !P5 ;  /* 0x0000002100007c0c */ /* 0x040fe2000efa1270 */
[----:B------:R-:W-:Y:S01]  /*391f0*/  NOP ;  /* 0x0000000000007918 */ /* 0x000fe20000000000 */
[----:B------:R-:W4:Y:S01]  /*39200*/  LDCU.64 UR10, c[0x0][0x398] ;  /* 0x00007300ff0a77ac */ /* 0x000f220008000a00 */
[----:B---3--:R-:W3:Y:S04]  /*39210*/  LDL.LU.64 R72, [R1+0x450] ;  /* 0x0004500001487983 */ /* 0x008ee80000300a00 */
[----:B------:R-:W5:Y:S04]  /*39220*/  LDL.LU R79, [R1+0x46c] ;  /* 0x00046c00014f7983 */ /* 0x000f680000300800 */
[----:B-1----:R1:W-:Y:S04]  /*39230*/  STL [R1+0xf68], R66 ;  /* 0x000f684201007387 */ /* 0x0023e80000100800 */
[----:B-1----:R-:W3:Y:S04]  /*39240*/  LDL.LU R66, [R1+0x2d0] ;  /* 0x0002d00001427983 */ /* 0x002ee80000300800 */
[----:B------:R1:W-:Y:S04]  /*39250*/  STL [R1+0xf64], R67 ;  /* 0x000f644301007387 */ /* 0x0003e80000100800 */
[----:B-1----:R-:W0:Y:S04]  /*39260*/  LDL.LU R67, [R1+0x2d4] ;  /* 0x0002d40001437983 */ /* 0x002e280000300800 */
[----:B--2---:R1:W-:Y:S01]  /*39270*/  @P5 STG.E.U8 desc[UR20][R88.64], R92 ;  /* 0x0000005c58005986 */ /* 0x0043e2000c101114 */
[----:B------:R-:W-:Y:S01]  /*39280*/  ISETP.GE.AND P5, PT, R0, UR15, PT ;  /* 0x0000000f00007c0c */ /* 0x000fe2000bfa6270 */
[----:B------:R-:W2:Y:S02]  /*39290*/  LDCU.64 UR14, c[0x0][0x398] ;  /* 0x00007300ff0e77ac */ /* 0x000ea40008000a00 */
[----:B-1----:R-:W2:Y:S01]  /*392a0*/  LDL.LU.64 R88, [R1+0x438] ;  /* 0x0004380001587983 */ /* 0x002ea20000300a00 */
[----:B0-----:R-:W-:Y:S01]  /*392b0*/  ISETP.LT.AND P5, PT, R67, UR4, !P5 ;  /* 0x0000000443007c0c */ /* 0x001fe2000efa1270 */
[----:B------:R-:W0:-:S12]  /*392c0*/  LDCU UR4, c[0x0][0x39c] ;  /* 0x00007380ff0477ac */ /* 0x000e180008000800 */
[----:B------:R1:W-:Y:S01]  /*392d0*/  @P5 STG.E.U8 desc[UR20][R68.64], R84 ;  /* 0x0000005444005986 */ /* 0x0003e2000c101114 */
[----:B---3--:R-:W-:Y:S01]  /*392e0*/  ISETP.LT.AND P5, PT, R66, UR6, !P0 ;  /* 0x0000000642007c0c */ /* 0x008fe2000c7a1270 */
[----:B------:R-:W3:Y:S01]  /*392f0*/  LDCU UR6, c[0x0][0x398] ;  /* 0x00007300ff0677ac */ /* 0x000ee20008000800 */
[----:B-1----:R-:W-:Y:S02]  /*39300*/  PRMT R68, R92, 0x9910, RZ ;  /* 0x000099105c447816 */ /* 0x002fe400000000ff */
[----:B------:R-:W3:Y:S02]  /*39310*/  LDL.LU.64 R92, [R1+0x430] ;  /* 0x00043000015c7983 */ /* 0x000ee40000300a00 */
[----:B------:R-:W-:-:S07]  /*39320*/  SHF.R.S32.HI R68, RZ, 0x8, R68 ;  /* 0x00000008ff447819 */ /* 0x000fce0000011444 */
[----:B------:R1:W-:Y:S04]  /*39330*/  @P5 STG.E.U8 desc[UR20][R72.64], R68 ;  /* 0x0000004448005986 */ /* 0x0003e8000c101114 */
[----:B-1----:R-:W3:Y:S01]  /*39340*/  LDL.LU.64 R72, [R1+0x428] ;  /* 0x0004280001487983 */ /* 0x002ee20000300a00 */
[----:B------:R-:W-:Y:S01]  /*39350*/  VIADD R68, R0, 0x6 ;  /* 0x0000000600447836 */ /* 0x000fe20000000000 */
[----:B------:R-:W-:Y:S01]  /*39360*/  ISETP.LT.AND P0, PT, R67, UR12, !P0 ;  /* 0x0000000c43007c0c */ /* 0x000fe2000c701270 */
[----:B------:R-:W1:Y:S03]  /*39370*/  LDCU UR12, c[0x0][0x398] ;  /* 0x00007300ff0c77ac */ /* 0x000e660008000800 */
[----:B0-----:R-:W-:Y:S01]  /*39380*/  ISETP.GE.AND P5, PT, R68, UR4, PT ;  /* 0x0000000444007c0c */ /* 0x001fe2000bfa6270 */
[----:B------:R-:W0:Y:S01]  /*39390*/  LDCU UR4, c[0x0][0x39c] ;  /* 0x00007380ff0477ac */ /* 0x000e220008000800 */
[----:B------:R-:W-:-:S02]  /*393a0*/  PRMT R68, R84, 0x9910, RZ ;  /* 0x0000991054447816 */ /* 0x000fc400000000ff */
[----:B-----5:R-:W-:Y:S01]  /*393b0*/  PRMT R70, R79, 0x9910, RZ ;  /* 0x000099104f467816 */ /* 0x020fe200000000ff */
[----:B------:R-:W5:Y:S01]  /*393c0*/  LDL.LU.64 R84, [R1+0x420] ;  /* 0x0004200001547983 */ /* 0x000f620000300a00 */
[----:B------:R-:W-:-:S05]  /*393d0*/  SHF.R.S32.HI R68, RZ, 0x8, R68 ;  /* 0x00000008ff447819 */ /* 0x000fca0000011444 */
[----:B------:R0:W-:Y:S01]  /*393e0*/  @P0 STG.E.U8 desc[UR20][R80.64], R68 ;  /* 0x0000004450000986 */ /* 0x0001e2000c101114 */
[----:B----4-:R-:W-:Y:S01]  /*393f0*/  ISETP.LT.AND P0, PT, R66, UR10, !P3 ;  /* 0x0000000a42007c0c */ /* 0x010fe2000df01270 */
[----:B------:R-:W4:Y:S01]  /*39400*/  LDCU UR10, c[0x0][0x398] ;  /* 0x00007300ff0a77ac */ /* 0x000f220008000800 */
[----:B------:R-:W-:Y:S02]  /*39410*/  ISETP.LT.AND P3, PT, R67, UR16, !P3 ;  /* 0x0000001043007c0c */ /* 0x000fe4000df61270 */
[----:B------:R-:W-:Y:S01]  /*39420*/  SHF.R.S32.HI R70, RZ, 0x8, R70 ;  /* 0x00000008ff467819 */ /* 0x000fe20000011446 */
[----:B------:R-:W1:Y:S01]  /*39430*/  LDCU UR16, c[0x0][0x398] ;  /* 0x00007300ff1077ac */ /* 0x000e620008000800 */
[----:B0-----:R-:W-:Y:S01]  /*39440*/  VIADD R68, R0, 0x7 ;  /* 0x0000000700447836 */ /* 0x001fe20000000000 */
[----:B------:R-:W5:Y:S06]  /*39450*/  LDL.LU R80, [R1+0x470] ;  /* 0x0004700001507983 */ /* 0x000f6c0000300800 */
[----:B------:R0:W-:Y:S01]  /*39460*/  @P0 STG.E.U8 desc[UR20][R76.64], R79 ;  /* 0x0000004f4c000986 */ /* 0x0001e2000c101114 */
[----:B------:R-:W-:Y:S01]  /*39470*/  ISETP.GE.AND P0, PT, R68, UR4, PT ;  /* 0x0000000444007c0c */ /* 0x000fe2000bf06270 */
[----:B------:R-:W1:Y:S02]  /*39480*/  LDCU UR4, c[0x0][0x39c] ;  /* 0x00007380ff0477ac */ /* 0x000e640008000800 */
[----:B------:R-:W4:Y:S01]  /*39490*/  LDL.LU.64 R68, [R1+0x418] ;  /* 0x0004180001447983 */ /* 0x000f220000300a00 */
[----:B0-----:R-:W-:-:S04]  /*394a0*/  PRMT R76, R71, 0x9910, RZ ;  /* 0x00009910474c7816 */ /* 0x001fc800000000ff */
[----:B------:R-:W-:Y:S01]  /*394b0*/  SHF.R.S32.HI R76, RZ, 0x8, R76 ;  /* 0x00000008ff4c7819 */ /* 0x000fe2000001144c */
[----:B--2---:R0:W-:Y:S01]  /*394c0*/  @P3 STG.E.U8 desc[UR20][R88.64], R71 ;  /* 0x0000004758003986 */ /* 0x0041e2000c101114 */
[----:B------:R-:W-:Y:S01]  /*394d0*/  ISETP.LT.AND P3, PT, R66, UR14, !P4 ;  /* 0x0000000e42007c0c */ /* 0x000fe2000e761270 */
[C---:B------:R-:W-:Y:S01]  /*394e0*/  VIADD R79, R0.reuse, 0x9 ;  /* 0x00000009004f7836 */ /* 0x040fe20000000000 */
[----:B------:R-:W-:Y:S01]  /*394f0*/  ISETP.LT.AND P4, PT, R67, UR22, !P4 ;  /* 0x0000001643007c0c */ /* 0x000fe2000e781270 */
[----:B------:R-:W2:Y:S01]  /*39500*/  LDCU UR14, c[0x0][0x398] ;  /* 0x00007300ff0e77ac */ /* 0x000ea20008000800 */
[----:B0-----:R-:W2:Y:S09]  /*39510*/  LDL.LU.64 R88, [R1+0x410] ;  /* 0x0004100001587983 */ /* 0x001eb20000300a00 */
[----:B---3--:R0:W-:Y:S02]  /*39520*/  @P3 STG.E.U8 desc[UR20][R92.64], R70 ;  /* 0x000000465c003986 */ /* 0x0081e4000c101114 */
[----:B0-----:R-:W-:-:S05]  /*39530*/  VIADD R70, R0, 0x8 ;  /* 0x0000000800467836 */ /* 0x001fca0000000000 */
[----:B-1----:R-:W-:Y:S01]  /*39540*/  ISETP.GE.AND P3, PT, R70, UR4, PT ;  /* 0x0000000446007c0c */ /* 0x002fe2000bf66270 */
[----:B------:R-:W0:Y:S01]  /*39550*/  LDCU UR4, c[0x0][0x39c] ;  /* 0x00007380ff0477ac */ /* 0x000e220008000800 */
[----:B------:R-:W3:Y:S04]  /*39560*/  LDL.LU.64 R70, [R1+0x408] ;  /* 0x0004080001467983 */ /* 0x000ee80000300a00 */
[----:B------:R-:W2:Y:S04]  /*39570*/  LDL.LU R92, [R1+0x474] ;  /* 0x00047400015c7983 */ /* 0x000ea80000300800 */
[----:B------:R1:W-:Y:S04]  /*39580*/  @P4 STG.E.U8 desc[UR20][R72.64], R76 ;  /* 0x0000004c48004986 */ /* 0x0003e8000c101114 */
[----:B-1----:R-:W4:Y:S01]  /*39590*/  LDL.LU.64 R72, [R1+0x1010] ;  /* 0x0010100001487983 */ /* 0x002f220000300a00 */
[C---:B------:R-:W-:Y:S01]  /*395a0*/  ISETP.LT.AND P4, PT, R66.reuse, UR18, !P6 ;  /* 0x0000001242007c0c */ /* 0x040fe2000f781270 */
[----:B------:R-:W1:Y:S01]  /*395b0*/  LDCU UR18, c[0x0][0x398] ;  /* 0x00007300ff1277ac */ /* 0x000e620008000800 */
[----:B------:R-:W-:Y:S01]  /*395c0*/  ISETP.LT.AND P6, PT, R67, UR26, !P6 ;  /* 0x0000001a43007c0c */ /* 0x000fe2000f7c1270 */
[----:B------:R-:W2:Y:S10]  /*395d0*/  LDL.LU.64 R76, [R1+0x400] ;  /* 0x00040000014c7983 */ /* 0x000eb40000300a00 */
[----:B-----5:R5:W-:Y:S01]  /*395e0*/  @P4 STG.E.U8 desc[UR20][R84.64], R80 ;  /* 0x0000005054004986 */ /* 0x020be2000c101114 */
[----:B0-----:R-:W-:Y:S01]  /*395f0*/  ISETP.GE.AND P4, PT, R79, UR4, PT ;  /* 0x000000044f007c0c */ /* 0x001fe2000bf86270 */
[----:B------:R-:W0:Y:S02]  /*39600*/  LDCU UR4, c[0x0][0x39c] ;  /* 0x00007380ff0477ac */ /* 0x000e240008000800 */
[----:B-----5:R-:W5:Y:S04]  /*39610*/  LDL.LU.64 R84, [R1+0x3f8] ;  /* 0x0003f80001547983 */ /* 0x020f680000300a00 */
[----:B----4-:R4:W-:Y:S01]  /*39620*/  @P6 STG.E.U8 desc[UR20][R68.64], R73 ;  /* 0x0000004944006986 */ /* 0x0109e2000c101114 */
[----:B------:R-:W-:-:S02]  /*39630*/  ISETP.LT.AND P6, PT, R66, UR24, !P2 ;  /* 0x0000001842007c0c */ /* 0x000fc4000d7c1270 */
[----:B------:R-:W-:Y:S02]  /*39640*/  ISETP.LT.AND P2, PT, R67, UR30, !P2 ;  /* 0x0000001e43007c0c */ /* 0x000fe4000d741270 */
[----:B----4-:R-:W-:Y:S02]  /*39650*/  PRMT R68, R80, 0x9910, RZ ;  /* 0x0000991050447816 */ /* 0x010fe400000000ff */
[----:B------:R-:W4:Y:S02]  /*39660*/  LDL.LU.64 R80, [R1+0x3f0] ;  /* 0x0003f00001507983 */ /* 0x000f240000300a00 */
[----:B------:R-:W-:Y:S01]  /*39670*/  SHF.R.S32.HI R69, RZ, 0x8, R68 ;  /* 0x00000008ff457819 */ /* 0x000fe20000011444 */
[----:B------:R-:W-:-:S04]  /*39680*/  VIADD R68, R0, 0xa ;  /* 0x0000000a00447836 */ /* 0x000fc80000000000 */
[----:B--2---:R2:W-:Y:S01]  /*39690*/  @P6 STG.E.U8 desc[UR20][R88.64], R69 ;  /* 0x0000004558006986 */ /* 0x0045e2000c101114 */
[----:B0-----:R-:W-:Y:S01]  /*396a0*/  ISETP.GE.AND P6, PT, R68, UR4, PT ;  /* 0x0000000444007c0c */ /* 0x001fe2000bfc6270 */
[----:B------:R-:W0:Y:S01]  /*396b0*/  LDCU UR4, c[0x0][0x39c] ;  /* 0x00007380ff0477ac */ /* 0x000e220008000800 */
[----:B------:R-:W-:-:S04]  /*396c0*/  PRMT R68, R73, 0x9910, RZ ;  /* 0x0000991049447816 */ /* 0x000fc800000000ff */
[----:B------:R-:W-:Y:S01]  /*396d0*/  SHF.R.S32.HI R68, RZ, 0x8, R68 ;  /* 0x00000008ff447819 */ /* 0x000fe20000011444 */
[----:B--2---:R-:W2:Y:S04]  /*396e0*/  LDL.LU.64 R88, [R1+0x3e8] ;  /* 0x0003e80001587983 */ /* 0x004ea80000300a00 */
[----:B---3--:R3:W-:Y:S04]  /*396f0*/  @P2 STG.E.U8 desc[UR20][R70.64], R68 ;  /* 0x0000004446002986 */ /* 0x0087e8000c101114 */
[----:B---3--:R-:W5:Y:S04]  /*39700*/  LDL.LU R70, [R1+0x1008] ;  /* 0x0010080001467983 */ /* 0x008f680000300800 */
[----:B------:R-:W3:Y:S04]  /*39710*/  LDL.LU.64 R68, [R1+0x3e0] ;  /* 0x0003e00001447983 */ /* 0x000ee80000300a00 */
[----:B------:R-:W3:Y:S01]  /*39720*/  LDL.LU R79, [R1+0x478] ;  /* 0x00047800014f7983 */ /* 0x000ee20000300800 */
[----:B------:R-:W-:Y:S01]  /*39730*/  ISETP.LT.AND P2, PT, R66, UR32, !P5 ;  /* 0x0000002042007c0c */ /* 0x000fe2000ef41270 */
[----:B------:R-:W-:-:S12]  /*39740*/  VIADD R71, R0, 0xb ;  /* 0x0000000b00477836 */ /* 0x000fd80000000000 */
[----:B------:R1:W-:Y:S01]  /*39750*/  @P2 STG.E.U8 desc[UR20][R76.64], R92 ;  /* 0x0000005c4c002986 */ /* 0x0003e2000c101114 */
[----:B0-----:R-:W-:Y:S01]  /*39760*/  ISETP.GE.AND P2, PT, R71, UR4, PT ;  /* 0x0000000447007c0c */ /* 0x001fe2000bf46270 */
[----:B------:R-:W0:Y:S02]  /*39770*/  LDCU UR4, c[0x0][0x398] ;  /* 0x00007300ff0477ac */ /* 0x000e240008000800 */
[----:B-1----:R-:W2:Y:S01]  /*39780*/  LDL.LU.64 R76, [R1+0x3d8] ;  /* 0x0003d800014c7983 */ /* 0x002ea20000300a00 */
[----:B0-----:R-:W-:Y:S01]  /*39790*/  ISETP.LT.AND P5, PT, R67, UR4, !P5 ;  /* 0x0000000443007c0c */ /* 0x001fe2000efa1270 */
[----:B------:R-:W0:Y:S01]  /*397a0*/  LDCU UR4, c[0x0][0x39c] ;  /* 0x00007380ff0477ac */ /* 0x000e220008000800 */
[----:B------:R-:W-:Y:S02]  /*397b0*/  PRMT R71, R92, 0x9910, RZ ;  /* 0x000099105c477816 */ /* 0x000fe400000000ff */
[----:B------:R-:W2:Y:S02]  /*397c0*/  LDL.LU.64 R92, [R1+0x3d0] ;  /* 0x0003d000015c7983 */ /* 0x000ea40000300a00 */
[----:B------:R-:W-:Y:S01]  /*397d0*/  SHF.R.S32.HI R73, RZ, 0x8, R71 ;  /* 0x00000008ff497819 */ /* 0x000fe20000011447 */
[----:B------:R-:W-:-:S06]  /*397e0*/  VIADD R71, R0, 0xc ;  /* 0x0000000c00477836 */ /* 0x000fcc0000000000 */
[----:B-----5:R1:W-:Y:S01]  /*397f0*/  @P5 STG.E.U8 desc[UR20][R84.64], R70 ;  /* 0x0000004654005986 */ /* 0x0203e2000c101114 */
[----:B------:R-:W-:Y:S01]  /*39800*/  ISETP.LT.AND P5, PT, R66, UR6, !P0 ;  /* 0x0000000642007c0c */ /* 0x000fe2000c7a1270 */
[----:B------:R-:W5:Y:S01]  /*39810*/  LDCU UR6, c[0x0][0x398] ;  /* 0x00007300ff0677ac */ /* 0x000f620008000800 */
[----:B-1----:R-:W-:Y:S01]  /*39820*/  PRMT R70, R70, 0x9910, RZ ;  /* 0x0000991046467816 */ /* 0x002fe200000000ff */
[----:B------:R-:W3:Y:S10]  /*39830*/  LDL.LU.64 R84, [R1+0x3c8] ;  /* 0x0003c80001547983 */ /* 0x000ef40000300a00 */
[----:B----4-:R1:W-:Y:S01]  /*39840*/  @P5 STG.E.U8 desc[UR20][R80.64], R73 ;  /* 0x0000004950005986 */ /* 0x0103e2000c101114 */
[----:B0-----:R-:W-:Y:S01]  /*39850*/  ISETP.GE.AND P5, PT, R71, UR4, PT ;  /* 0x0000000447007c0c */ /* 0x001fe2000bfa6270 */
[----:B------:R-:W0:Y:S01]  /*39860*/  LDCU UR4, c[0x0][0x398] ;  /* 0x00007300ff0477ac */ /* 0x000e220008000800 */
[----:B------:R-:W-:Y:S01]  /*39870*/  SHF.R.S32.HI R70, RZ, 0x8, R70 ;  /* 0x00000008ff467819 */ /* 0x000fe20000011446 */
[----:B-1----:R-:W4:Y:S01]  /*39880*/  LDL.LU R80, [R1+0x47c] ;  /* 0x00047c0001507983 */ /* 0x002f220000300800 */
[----:B0-----:R-:W-:Y:S01]  /*39890*/  ISETP.LT.AND P0, PT, R67, UR4, !P0 ;  /* 0x0000000443007c0c */ /* 0x001fe2000c701270 */
[----:B------:R-:W0:-:S12]  /*398a0*/  LDCU UR4, c[0x0][0x39c] ;  /* 0x00007380ff0477ac */ /* 0x000e180008000800 */
[----:B--2---:R1:W-:Y:S01]  /*398b0*/  @P0 STG.E.U8 desc[UR20][R88.64], R70 ;  /* 0x0000004658000986 */ /* 0x0043e2000c101114 */
[----:B-----5:R-:W-:Y:S01]  /*398c0*/  ISETP.LT.AND P0, PT, R66, UR6, !P3 ;  /* 0x0000000642007c0c */ /* 0x020fe2000df01270 */
[----:B------:R-:W2:Y:S02]  /*398d0*/  LDCU UR6, c[0x0][0x398] ;  /* 0x00007300ff0677ac */ /* 0x000ea40008000800 */
[----:B-1----:R-:W4:Y:S10]  /*398e0*/  LDL.LU.64 R88, [R1+0x3c0] ;  /* 0x0003c00001587983 */ /* 0x002f340000300a00 */
[----:B---3--:R1:W-:Y:S04]  /*398f0*/  @P0 STG.E.U8 desc[UR20][R68.64], R79 ;  /* 0x0000004f44000986 */ /* 0x0083e8000c101114 */
[----:B-1----:R-:W3:Y:S01]  /*39900*/  LDL.LU.64 R68, [R1+0x1000] ;  /* 0x0010000001447983 */ /* 0x002ee20000300a00 */
[----:B------:R-:W-:-:S05]  /*39910*/  VIADD R70, R0, 0xd ;  /* 0x0000000d00467836 */ /* 0x000fca0000000000 */
[----:B0-----:R-:W-:Y:S01]  /*39920*/  ISETP.GE.AND P0, PT, R70, UR4, PT ;  /* 0x0000000446007c0c */ /* 0x001fe2000bf06270 */
[----:B------:R-:W0:Y:S01]  /*39930*/  LDCU UR4, c[0x0][0x398] ;  /* 0x00007300ff0477ac */ /* 0x000e220008000800 */
[----:B------:R-:W5:Y:S01]  /*39940*/  LDL.LU.64 R70, [R1+0x3b8] ;  /* 0x0003b80001467983 */ /* 0x000f620000300a00 */
[----:B0-----:R-:W-:Y:S01]  /*39950*/  ISETP.LT.AND P3, PT, R67, UR4, !P3 ;  /* 0x0000000443007c0c */ /* 0x001fe2000df61270 */
[----:B------:R-:W0:Y:S01]  /*39960*/  LDCU UR4, c[0x0][0x39c] ;  /* 0x00007380ff0477ac */ /* 0x000e220008000800 */
[----:B------:R-:W-:-:S04]  /*39970*/  PRMT R73, R79, 0x9910, RZ ;  /* 0x000099104f497816 */ /* 0x000fc800000000ff */
[----:B------:R-:W-:Y:S01]  /*39980*/  SHF.R.S32.HI R79, RZ, 0x8, R73 ;  /* 0x00000008ff4f7819 */ /* 0x000fe20000011449 */
[----:B------:R-:W-:-:S06]  /*39990*/  VIADD R73, R0, 0xe ;  /* 0x0000000e00497836 */ /* 0x000fcc0000000000 */
[----:B---3--:R1:W-:Y:S04]  /*399a0*/  @P3 STG.E.U8 desc[UR20][R76.64], R69 ;  /* 0x000000454c003986 */ /* 0x0083e8000c101114 */
[----:B-1----:R-:W3:Y:S01]  /*399b0*/  LDL.LU.64 R76, [R1+0x3b0] ;  /* 0x0003b000014c7983 */ /* 0x002ee20000300a00 */
[----:B--2---:R-:W-:Y:S01]  /*399c0*/  ISETP.LT.AND P3, PT, R66, UR6, !P4 ;  /* 0x0000000642007c0c */ /* 0x004fe2000e761270 */
[----:B------:R-:W1:-:S12]  /*399d0*/  LDCU UR6, c[0x0][0x398] ;  /* 0x00007300ff0677ac */ /* 0x000e580008000800 */
[----:B------:R2:W-:Y:S04]  /*399e0*/  @P3 STG.E.U8 desc[UR20][R92.64], R79 ;  /* 0x0000004f5c003986 */ /* 0x0005e8000c101114 */
[----:B--2---:R-:W2:Y:S01]  /*399f0*/  LDL.LU.64 R92, [R1+0x3a8] ;  /* 0x0003a800015c7983 */ /* 0x004ea20000300a00 */
[----:B0-----:R-:W-:Y:S01]  /*39a00*/  ISETP.GE.AND P3, PT, R73, UR4, PT ;  /* 0x0000000449007c0c */ /* 0x001fe2000bf66270 */
[----:B------:R-:W0:Y:S01]  /*39a10*/  LDCU UR4, c[0x0][0x398] ;  /* 0x00007300ff0477ac */ /* 0x000e220008000800 */
[----:B------:R-:W-:-:S04]  /*39a20*/  PRMT R69, R69, 0x9910, RZ ;  /* 0x0000991045457816 */ /* 0x000fc800000000ff */
[----:B------:R-:W-:Y:S02]  /*39a30*/  SHF.R.S32.HI R69, RZ, 0x8, R69 ;  /* 0x00000008ff457819 */ /* 0x000fe40000011445 */
[----:B0-----:R-:W-:Y:S01]  /*39a40*/  ISETP.LT.AND P4, PT, R67, UR4, !P4 ;  /* 0x0000000443007c0c */ /* 0x001fe2000e781270 */
[----:B------:R-:W0:-:S12]  /*39a50*/  LDCU UR4, c[0x0][0x39c] ;  /* 0x00007380ff0477ac */ /* 0x000e180008000800 */
[----:B------:R0:W-:Y:S01]  /*39a60*/  @P4 STG.E.U8 desc[UR20][R84.64], R69 ;  /* 0x0000004554004986 */ /* 0x0001e2000c101114 */
[----:B-1----:R-:W-:Y:S01]  /*39a70*/  ISETP.LT.AND P4, PT, R66, UR6, !P6 ;  /* 0x0000000642007c0c */ /* 0x002fe2000f781270 */
[----:B------:R-:W1:Y:S01]  /*39a80*/  LDCU UR6, c[0x0][0x398] ;  /* 0x00007300ff0677ac */ /* 0x000e620008000800 */
[----:B0-----:R-:W-:Y:S01]  /*39a90*/  VIADD R69, R0, 0xf ;  /* 0x0000000f00457836 */ /* 0x001fe20000000000 */
[----:B------:R-:W2:Y:S10]  /*39aa0*/  LDL.LU.64 R84, [R1+0x3a0] ;  /* 0x0003a00001547983 */ /* 0x000eb40000300a00 */
[----:B----4-:R0:W-:Y:S01]  /*39ab0*/  @P4 STG.E.U8 desc[UR20][R88.64], R80 ;  /* 0x0000005058004986 */ /* 0x0101e2000c101114 */
[----:B------:R-:W-:Y:S01]  /*39ac0*/  ISETP.GE.AND P4, PT, R69, UR4, PT ;  /* 0x0000000445007c0c */ /* 0x000fe2000bf86270 */
[----:B------:R-:W4:Y:S02]  /*39ad0*/  LDCU UR4, c[0x0][0x398] ;  /* 0x00007300ff0477ac */ /* 0x000f240008000800 */
[----:B0-----:R-:W2:Y:S01]  /*39ae0*/  LDL.LU.64 R88, [R1+0x398] ;  /* 0x0003980001587983 */ /* 0x001ea20000300a00 */
[----:B----4-:R-:W-:Y:S01]  /*39af0*/  ISETP.LT.AND P6, PT, R67, UR4, !P6 ;  /* 0x0000000443007c0c */ /* 0x010fe2000f7c1270 */
[----:B------:R-:W0:Y:S01]  /*39b00*/  LDCU UR4, c[0x0][0x39c] ;  /* 0x00007380ff0477ac */ /* 0x000e220008000800 */
[----:B------:R-:W-:-:S11]  /*39b10*/  PRMT R69, R80, 0x9910, RZ ;  /* 0x0000991050457816 */ /* 0x000fd600000000ff */
[----:B-----5:R4:W-:Y:S01]  /*39b20*/  @P6 STG.E.U8 desc[UR20][R70.64], R68 ;  /* 0x0000004446006986 */ /* 0x0209e2000c101114 */
[----:B-1----:R-:W-:Y:S01]  /*39b30*/  ISETP.LT.AND P6, PT, R66, UR6, !P2 ;  /* 0x0000000642007c0c */ /* 0x002fe2000d7c1270 */
[----:B------:R-:W1:Y:S01]  /*39b40*/  LDCU UR6, c[0x0][0x398] ;  /* 0x00007300ff0677ac */ /* 0x000e620008000800 */
[----:B------:R-:W-:Y:S01]  /*39b50*/  SHF.R.S32.HI R73, RZ, 0x8, R69 ;  /* 0x00000008ff497819 */ /* 0x000fe20000011445 */
[----:B------:R-:W-:Y:S01]  /*39b60*/  VIADD R69, R0, 0x10 ;  /* 0x0000001000457836 */ /* 0x000fe20000000000 */
[----:B----4-:R-:W-:Y:S01]  /*39b70*/  PRMT R68, R68, 0x9910, RZ ;  /* 0x0000991044447816 */ /* 0x010fe200000000ff */
[----:B------:R-:W4:Y:S03]  /*39b80*/  LDL.LU.64 R70, [R1+0xff8] ;  /* 0x000ff80001467983 */ /* 0x000f260000300a00 */
[----:B------:R-:W-:Y:S01]  /*39b90*/  SHF.R.S32.HI R68, RZ, 0x8, R68 ;  /* 0x00000008ff447819 */ /* 0x000fe20000011444 */
[----:B------:R-:W5:Y:S04]  /*39ba0*/  LDL.LU.64 R80, [R1+0x390] ;  /* 0x0003900001507983 */ /* 0x000f680000300a00 */
[----:B---3--:R3:W-:Y:S01]  /*39bb0*/  @P6 STG.E.U8 desc[UR20][R76.64], R73 ;  /* 0x000000494c006986 */ /* 0x0087e2000c101114 */
[----:B0-----:R-:W-:Y:S01]  /*39bc0*/  ISETP.GE.AND P6, PT, R69, UR4, PT ;  /* 0x0000000445007c0c */ /* 0x001fe2000bfc6270 */
[----:B------:R-:W0:Y:S02]  /*39bd0*/  LDCU UR4, c[0x0][0x398] ;  /* 0x00007300ff0477ac */ /* 0x000e240008000800 */
[----:B---3--:R-:W3:Y:S01]  /*39be0*/  LDL.LU.64 R76, [R1+0x388] ;  /* 0x00038800014c7983 */ /* 0x008ee20000300a00 */
[----:B0-----:R-:W-:Y:S01]  /*39bf0*/  ISETP.LT.AND P2, PT, R67, UR4, !P2 ;  /* 0x0000000443007c0c */ /* 0x001fe2000d741270 */
[----:B------:R-:W0:-:S12]  /*39c00*/  LDCU UR4, c[0x0][0x39c] ;  /* 0x00007380ff0477ac */ /* 0x000e180008000800 */
[----:B--2---:R2:W-:Y:S04]  /*39c10*/  @P2 STG.E.U8 desc[UR20][R92.64], R68 ;  /* 0x000000445c002986 */ /* 0x0045e8000c101114 */
[----:B--2---:R-:W2:Y:S01]  /*39c20*/  LDL.LU R93, [R1+0xff4] ;  /* 0x000ff400015d7983 */ /* 0x004ea20000300800 */
[----:B-1----:R-:W-:Y:S01]  /*39c30*/  ISETP.LT.AND P2, PT, R66, UR6, !P5 ;  /* 0x0000000642007c0c */ /* 0x002fe2000ef41270 */
[----:B------:R-:W-:Y:S01]  /*39c40*/  VIADD R73, R0, 0x11 ;  /* 0x0000001100497836 */ /* 0x000fe20000000000 */
[----:B------:R-:W1:Y:S01]  /*39c50*/  LDCU UR6, c[0x0][0x398] ;  /* 0x00007300ff0677ac */ /* 0x000e620008000800 */
[----:B------:R-:W3:Y:S10]  /*39c60*/  LDL.LU.64 R68, [R1+0x380] ;  /* 0x0003800001447983 */ /* 0x000ef40000300a00 */
[----:B--2---:R2:W-:Y:S01]  /*39c70*/  @P2 STG.E.U8 desc[UR20][R84.64], R93 ;  /* 0x0000005d54002986 */ /* 0x0045e2000c101114 */
[----:B0-----:R-:W-:Y:S01]  /*39c80*/  ISETP.GE.AND P2, PT, R73, UR4, PT ;  /* 0x0000000449007c0c */ /* 0x001fe2000bf46270 */
[----:B------:R-:W0:Y:S02]  /*39c90*/  LDCU UR4, c[0x0][0x398] ;  /* 0x00007300ff0477ac */ /* 0x000e240008000800 */
[----:B--2---:R-:W2:Y:S01]  /*39ca0*/  LDL.LU.64 R84, [R1+0x378] ;  /* 0x0003780001547983 */ /* 0x004ea20000300a00 */
[----:B0-----:R-:W-:Y:S01]  /*39cb0*/  ISETP.LT.AND P5, PT, R67, UR4, !P5 ;  /* 0x0000000443007c0c */ /* 0x001fe2000efa1270 */
[----:B------:R-:W0:-:S12]  /*39cc0*/  LDCU UR4, c[0x0][0x39c] ;  /* 0x00007380ff0477ac */ /* 0x000e180008000800 */
[----:B------:R0:W-:Y:S04]  /*39cd0*/  @P5 STG.E.U8 desc[UR20][R88.64], R72 ;  /* 0x0000004858005986 */ /* 0x0001e8000c101114 */
[----:B0-----:R-:W2:Y:S01]  /*39ce0*/  LDL.LU R89, [R1+0xff0] ;  /* 0x000ff00001597983 */ /* 0x001ea20000300800 */
[----:B------:R-:W-:-:S03]  /*39cf0*/  PRMT R73, R93, 0x9910, RZ ;  /* 0x000099105d497816 */ /* 0x000fc600000000ff */
[----:B------:R-:W4:Y:S01]  /*39d00*/  LDL.LU.64 R92, [R1+0x370] ;  /* 0x00037000015c7983 */ /* 0x000f220000300a00 */
[----:B-1----:R-:W-:Y:S01]  /*39d10*/  ISETP.LT.AND P5, PT, R66, UR6, !P0 ;  /* 0x0000000642007c0c */ /* 0x002fe2000c7a1270 */
[----:B------:R-:W0:Y:S01]  /*39d20*/  LDCU UR6, c[0x0][0x398] ;  /* 0x00007300ff0677ac */ /* 0x000e220008000800 */
[----:B------:R-:W-:Y:S01]  /*39d30*/  SHF.R.S32.HI R79, RZ, 0x8, R73 ;  /* 0x00000008ff4f7819 */ /* 0x000fe20000011449 */
[----:B------:R-:W-:-:S10]  /*39d40*/  VIADD R73, R0, 0x12 ;  /* 0x0000001200497836 */ /* 0x000fd40000000000 */
[----:B-----5:R1:W-:Y:S01]  /*39d50*/  @P5 STG.E.U8 desc[UR20][R80.64], R79 ;  /* 0x0000004f50005986 */ /* 0x0203e2000c101114 */
[----:B------:R-:W-:Y:S01]  /*39d60*/  ISETP.GE.AND P5, PT, R73, UR4, PT ;  /* 0x0000000449007c0c */ /* 0x000fe2000bfa6270 */
[----:B------:R-:W5:Y:S01]  /*39d70*/  LDCU UR4, c[0x0][0x398] ;  /* 0x00007300ff0477ac */ /* 0x000f620008000800 */
[----:B------:R-:W-:-:S04]  /*39d80*/  PRMT R72, R72, 0x9910, RZ ;  /* 0x0000991048487816 */ /* 0x000fc800000000ff */
[----:B------:R-:W-:Y:S01]  /*39d90*/  SHF.R.S32.HI R72, RZ, 0x8, R72 ;  /* 0x00000008ff487819 */ /* 0x000fe20000011448 */
[----:B-1----:R-:W4:Y:S01]  /*39da0*/  LDL.LU.64 R80, [R1+0x368] ;  /* 0x0003680001507983 */ /* 0x002f220000300a00 */
[----:B-----5:R-:W-:Y:S01]  /*39db0*/  ISETP.LT.AND P0, PT, R67, UR4, !P0 ;  /* 0x0000000443007c0c */ /* 0x020fe2000c701270 */
[----:B------:R-:W1:-:S12]  /*39dc0*/  LDCU UR4, c[0x0][0x39c] ;  /* 0x00007380ff0477ac */ /* 0x000e580008000800 */
[----:B---3--:R3:W-:Y:S01]  /*39dd0*/  @P0 STG.E.U8 desc[UR20][R76.64], R72 ;  /* 0x000000484c000986 */ /* 0x0087e2000c101114 */
[----:B0-----:R-:W-:Y:S01]  /*39de0*/  ISETP.LT.AND P0, PT, R66, UR6, !P3 ;  /* 0x0000000642007c0c */ /* 0x001fe2000df01270 */
[----:B------:R-:W0:Y:S01]  /*39df0*/  LDCU UR6, c[0x0][0x398] ;  /* 0x00007300ff0677ac */ /* 0x000e220008000800 */
[----:B---3--:R-:W-:Y:S01]  /*39e00*/  VIADD R72, R0, 0x13 ;  /* 0x0000001300487836 */ /* 0x008fe20000000000 */
[----:B------:R-:W3:Y:S10]  /*39e10*/  LDL.LU.64 R76, [R1+0x360] ;  /* 0x00036000014c7983 */ /* 0x000ef40000300a00 */
[----:B--2---:R2:W-:Y:S01]  /*39e20*/  @P0 STG.E.U8 desc[UR20][R68.64], R89 ;  /* 0x0000005944000986 */ /* 0x0045e2000c101114 */
[----:B-1----:R-:W-:Y:S01]  /*39e30*/  ISETP.GE.AND P0, PT, R72, UR4, PT ;  /* 0x0000000448007c0c */ /* 0x002fe2000bf06270 */
[----:B------:R-:W1:Y:S01]  /*39e40*/  LDCU UR4, c[0x0][0x398] ;  /* 0x00007300ff0477ac */ /* 0x000e620008000800 */
[----:B------:R-:W-:Y:S01]  /*39e50*/  PRMT R79, R89, 0x9910, RZ ;  /* 0x00009910594f7816 */ /* 0x000fe200000000ff */
[----:B--2---:R-:W2:Y:S04]  /*39e60*/  LDL.LU.64 R68, [R1+0xfe8] ;  /* 0x000fe80001447983 */ /* 0x004ea80000300a00 */
[----:B------:R-:W5:Y:S01]  /*39e70*/  LDL.LU.64 R72, [R1+0x358] ;  /* 0x0003580001487983 */ /* 0x000f620000300a00 */
[----:B-1----:R-:W-:-:S03]  /*39e80*/  ISETP.LT.AND P3, PT, R67, UR4, !P3 ;  /* 0x0000000443007c0c */ /* 0x002fc6000df61270 */
[----:B------:R-:W2:Y:S01]  /*39e90*/  LDL.LU.64 R88, [R1+0x350] ;  /* 0x0003500001587983 */ /* 0x000ea20000300a00 */
[----:B------:R-:W1:Y:S09]  /*39ea0*/  LDCU UR4, c[0x0][0x39c] ;  /* 0x00007380ff0477ac */ /* 0x000e720008000800 */
[----:B------:R1:W-:Y:S01]  /*39eb0*/  @P3 STG.E.U8 desc[UR20][R84.64], R78 ;  /* 0x0000004e54003986 */ /* 0x0003e2000c101114 */
[----:B0-----:R-:W-:Y:S01]  /*39ec0*/  ISETP.LT.AND P3, PT, R66, UR6, !P4 ;  /* 0x0000000642007c0c */ /* 0x001fe2000e761270 */
[----:B------:R-:W0:Y:S01]  /*39ed0*/  LDCU UR6, c[0x0][0x398] ;  /* 0x00007300ff0677ac */ /* 0x000e220008000800 */
[----:B-1----:R-:W-:-:S11]  /*39ee0*/  SHF.R.S32.HI R84, RZ, 0x8, R79 ;  /* 0x00000008ff547819 */ /* 0x002fd6000001144f */
[----:B----4-:R1:W-:Y:S04]  /*39ef0*/  @P3 STG.E.U8 desc[UR20][R92.64], R84 ;  /* 0x000000545c003986 */ /* 0x0103e8000c101114 */
[----:B-1----:R-:W3:Y:S01]  /*39f00*/  LDL.LU R92, [R1+0xfe0] ;  /* 0x000fe000015c7983 */ /* 0x002ee20000300800 */
[----:B------:R-:W-:Y:S01]  /*39f10*/  VIADD R79, R0, 0x14 ;  /* 0x00000014004f7836 */ /* 0x000fe20000000000 */
[----:B------:R-:W-:Y:S02]  /*39f20*/  PRMT R78, R78, 0x9910, RZ ;  /* 0x000099104e4e7816 */ /* 0x000fe400000000ff */
[----:B------:R-:W4:Y:S02]  /*39f30*/  LDL.LU.64 R84, [R1+0x348] ;  /* 0x0003480001547983 */ /* 0x000f240000300a00 */
[----:B------:R-:W-:Y:S01]  /*39f40*/  ISETP.GE.AND P3, PT, R79, UR4, PT ;  /* 0x000000044f007c0c */ /* 0x000fe2000bf66270 */
[----:B------:R-:W1:Y:S01]  /*39f50*/  LDCU UR4, c[0x0][0x398] ;  /* 0x00007300ff0477ac */ /* 0x000e620008000800 */
[----:B------:R-:W-:-:S02]  /*39f60*/  SHF.R.S32.HI R78, RZ, 0x8, R78 ;  /* 0x00000008ff4e7819 */ /* 0x000fc4000001144e */
[----:B-1----:R-:W-:Y:S01]  /*39f70*/  ISETP.LT.AND P4, PT, R67, UR4, !P4 ;  /* 0x0000000443007c0c */ /* 0x002fe2000e781270 */
[----:B------:R-:W1:-:S12]  /*39f80*/  LDCU UR4, c[0x0][0x39c] ;  /* 0x00007380ff0477ac */ /* 0x000e580008000800 */
[----:B------:R1:W-:Y:S01]  /*39f90*/  @P4 STG.E.U8 desc[UR20][R80.64], R78 ;  /* 0x0000004e50004986 */ /* 0x0003e2000c101114 */
[----:B0-----:R-:W-:Y:S01]  /*39fa0*/  ISETP.LT.AND P4, PT, R66, UR6, !P6 ;  /* 0x0000000642007c0c */ /* 0x001fe2000f781270 */
[----:B------:R-:W0:Y:S01]  /*39fb0*/  LDCU UR6, c[0x0][0x398] ;  /* 0x00007300ff0677ac */ /* 0x000e220008000800 */
[----:B-1----:R-:W-:Y:S01]  /*39fc0*/  VIADD R80, R0, 0x15 ;  /* 0x0000001500507836 */ /* 0x002fe20000000000 */
[----:B------:R-:W2:Y:S10]  /*39fd0*/  LDL.LU.64 R78, [R1+0x340] ;  /* 0x00034000014e7983 */ /* 0x000eb40000300a00 */
[----:B---3--:R1:W-:Y:S01]  /*39fe0*/  @P4 STG.E.U8 desc[UR20][R76.64], R92 ;  /* 0x0000005c4c004986 */ /* 0x0083e2000c101114 */
[----:B------:R-:W-:Y:S01]  /*39ff0*/  ISETP.GE.AND P4, PT, R80, UR4, PT ;  /* 0x0000000450007c0c */ /* 0x000fe2000bf86270 */
[----:B------:R-:W3:Y:S02]  /*3a000*/  LDCU UR4, c[0x0][0x398] ;  /* 0x00007300ff0477ac */ /* 0x000ee40008000800 */
[----:B-1----:R-:W4:Y:S04]  /*3a010*/  LDL.LU.64 R76, [R1+0xfd8] ;  /* 0x000fd800014c7983 */ /* 0x002f280000300a00 */
[----:B------:R-:W4:Y:S01]  /*3a020*/  LDL.LU.64 R80, [R1+0x338] ;  /* 0x0003380001507983 */ /* 0x000f220000300a00 */
[----:B---3--:R-:W-:Y:S01]  /*3a030*/  ISETP.LT.AND P6, PT, R67, UR4, !P6 ;  /* 0x0000000443007c0c */ /* 0x008fe2000f7c1270 */
[----:B------:R-:W1:-:S12]  /*3a040*/  LDCU UR4, c[0x0][0x39c] ;  /* 0x00007380ff0477ac */ /* 0x000e580008000800 */
[----:B-----5:R3:W-:Y:S01]  /*3a050*/  @P6 STG.E.U8 desc[UR20][R72.64], R3 ;  /* 0x0000000348006986 */ /* 0x0207e2000c101114 */
[----:B0-----:R-:W-:Y:S01]  /*3a060*/  ISETP.LT.AND P6, PT, R66, UR6, !P2 ;  /* 0x0000000642007c0c */ /* 0x001fe2000d7c1270 */
[----:B------:R-:W0:Y:S01]  /*3a070*/  LDCU UR6, c[0x0][0x398] ;  /* 0x00007300ff0677ac */ /* 0x000e220008000800 */
[----:B---3--:R-:W-:Y:S02]  /*3a080*/  PRMT R72, R92, 0x9910, RZ ;  /* 0x000099105c487816 */ /* 0x008fe400000000ff */
[----:B------:R-:W3:Y:S02]  /*3a090*/  LDL.LU.64 R92, [R1+0x330] ;  /* 0x00033000015c7983 */ /* 0x000ee40000300a00 */
[----:B------:R-:W-:-:S07]  /*3a0a0*/  SHF.R.S32.HI R73, RZ, 0x8, R72 ;  /* 0x00000008ff497819 */ /* 0x000fce0000011448 */
[----:B--2---:R2:W-:Y:S04]  /*3a0b0*/  @P6 STG.E.U8 desc[UR20][R88.64], R73 ;  /* 0x0000004958006986 */ /* 0x0045e8000c101114 */
[----:B--2---:R-:W2:Y:S01]  /*3a0c0*/  LDL.LU R88, [R1+0xfd4] ;  /* 0x000fd40001587983 */ /* 0x004ea20000300800 */
[----:B------:R-:W-:-:S05]  /*3a0d0*/  VIADD R72, R0, 0x16 ;  /* 0x0000001600487836 */ /* 0x000fca0000000000 */
[----:B-1----:R-:W-:Y:S01]  /*3a0e0*/  ISETP.GE.AND P6, PT, R72, UR4, PT ;  /* 0x0000000448007c0c */ /* 0x002fe2000bfc6270 */
[----:B------:R-:W1:Y:S01]  /*3a0f0*/  LDCU UR4, c[0x0][0x398] ;  /* 0x00007300ff0477ac */ /* 0x000e620008000800 */
[----:B------:R-:W-:Y:S01]  /*3a100*/  PRMT R3, R3, 0x9910, RZ ;  /* 0x0000991003037816 */ /* 0x000fe200000000ff */
[----:B------:R-:W5:Y:S03]  /*3a110*/  LDL.LU.64 R72, [R1+0x328] ;  /* 0x0003280001487983 */ /* 0x000f660000300a00 */
[----:B------:R-:W-:Y:S02]  /*3a120*/  SHF.R.S32.HI R3, RZ, 0x8, R3 ;  /* 0x00000008ff037819 */ /* 0x000fe40000011403 */
[----:B-1----:R-:W-:Y:S01]  /*3a130*/  ISETP.LT.AND P2, PT, R67, UR4, !P2 ;  /* 0x0000000443007c0c */ /* 0x002fe2000d741270 */
[----:B------:R-:W1:-:S12]  /*3a140*/  LDCU UR4, c[0x0][0x39c] ;  /* 0x00007380ff0477ac */ /* 0x000e580008000800 */
[----:B----4-:R4:W-:Y:S01]  /*3a150*/  @P2 STG.E.U8 desc[UR20][R84.64], R3 ;  /* 0x0000000354002986 */ /* 0x0109e2000c101114 */
[----:B0-----:R-:W-:Y:S01]  /*3a160*/  ISETP.LT.AND P2, PT, R66, UR6, !P5 ;  /* 0x0000000642007c0c */ /* 0x001fe2000ef41270 */
[----:B------:R-:W0:Y:S01]  /*3a170*/  LDCU UR6, c[0x0][0x398] ;  /* 0x00007300ff0677ac */ /* 0x000e220008000800 */
[----:B----4-:R-:W-:Y:S01]  /*3a180*/  VIADD R3, R0, 0x17 ;  /* 0x0000001700037836 */ /* 0x010fe20000000000 */
[----:B------:R-:W4:Y:S10]  /*3a190*/  LDL.LU.64 R84, [R1+0x320] ;  /* 0x0003200001547983 */ /* 0x000f340000300a00 */
[----:B--2---:R2:W-:Y:S01]  /*3a1a0*/  @P2 STG.E.U8 desc[UR20][R78.64], R88 ;  /* 0x000000584e002986 */ /* 0x0045e2000c101114 */
[----:B-1----:R-:W-:Y:S01]  /*3a1b0*/  ISETP.GE.AND P2, PT, R3, UR4, PT ;  /* 0x0000000403007c0c */ /* 0x002fe2000bf46270 */
[----:B------:R-:W1:Y:S02]  /*3a1c0*/  LDCU UR4, c[0x0][0x398] ;  /* 0x00007300ff0477ac */ /* 0x000e640008000800 */
[----:B--2---:R-:W2:Y:S01]  /*3a1d0*/  LDL.LU.64 R78, [R1+0x318] ;  /* 0x00031800014e7983 */ /* 0x004ea20000300a00 */
[----:B-1----:R-:W-:Y:S01]  /*3a1e0*/  ISETP.LT.AND P5, PT, R67, UR4, !P5 ;  /* 0x0000000443007c0c */ /* 0x002fe2000efa1270 */
[----:B------:R-:W1:-:S12]  /*3a1f0*/  LDCU UR4, c[0x0][0x39c] ;  /* 0x00007380ff0477ac */ /* 0x000e580008000800 */
[----:B------:R0:W-:Y:S04]  /*3a200*/  @P5 STG.E.U8 desc[UR20][R80.64], R2 ;  /* 0x0000000250005986 */ /* 0x0001e8000c101114 */
[----:B0-----:R-:W4:Y:S01]  /*3a210*/  LDL.LU R81, [R1+0xfd0] ;  /* 0x000fd00001517983 */ /* 0x001f220000300800 */
[----:B------:R-:W-:-:S03]  /*3a220*/  PRMT R3, R88, 0x9910, RZ ;  /* 0x0000991058037816 */ /* 0x000fc600000000ff */
[----:B------:R-:W2:Y:S01]  /*3a230*/  LDL.LU.64 R88, [R1+0x310] ;  /* 0x0003100001587983 */ /* 0x000ea20000300a00 */
[----:B------:R-:W-:Y:S01]  /*3a240*/  ISETP.LT.AND P5, PT, R66, UR6, !P0 ;  /* 0x0000000642007c0c */ /* 0x000fe2000c7a1270 */
[----:B------:R-:W0:Y:S01]  /*3a250*/  LDCU UR6, c[0x0][0x398] ;  /* 0x00007300ff0677ac */ /* 0x000e220008000800 */
[----:B------:R-:W-:-:S11]  /*3a260*/  SHF.R.S32.HI R80, RZ, 0x8, R3 ;  /* 0x00000008ff507819 */ /* 0x000fd60000011403 */
[----:B---3--:R3:W-:Y:S04]  /*3a270*/  @P5 STG.E.U8 desc[UR20][R92.64], R80 ;  /* 0x000000505c005986 */ /* 0x0087e8000c101114 */
[----:B---3--:R-:W3:Y:S01]  /*3a280*/  LDL.LU.64 R92, [R1+0x308] ;  /* 0x00030800015c7983 */ /* 0x008ee20000300a00 */
[----:B------:R-:W-:-:S05]  /*3a290*/  VIADD R3, R0, 0x18 ;  /* 0x0000001800037836 */ /* 0x000fca0000000000 */
[----:B-1----:R-:W-:Y:S01]  /*3a2a0*/  ISETP.GE.AND P5, PT, R3, UR4, PT ;  /* 0x0000000403007c0c */ /* 0x002fe2000bfa6270 */
[----:B------:R-:W1:Y:S01]  /*3a2b0*/  LDCU UR4, c[0x0][0x398] ;  /* 0x00007300ff0477ac */ /* 0x000e620008000800 */
[----:B------:R-:W-:-:S04]  /*3a2c0*/  PRMT R2, R2, 0x9910, RZ ;  /* 0x0000991002027816 */ /* 0x000fc800000000ff */
[----:B------:R-:W-:Y:S02]  /*3a2d0*/  SHF.R.S32.HI R2, RZ, 0x8, R2 ;  /* 0x00000008ff027819 */ /* 0x000fe40000011402 */
[----:B-1----:R-:W-:Y:S01]  /*3a2e0*/  ISETP.LT.AND P0, PT, R67, UR4, !P0 ;  /* 0x0000000443007c0c */ /* 0x002fe2000c701270 */
[----:B------:R-:W1:-:S12]  /*3a2f0*/  LDCU UR4, c[0x0][0x39c] ;  /* 0x00007380ff0477ac */ /* 0x000e580008000800 */
[----:B-----5:R5:W-:Y:S01]  /*3a300*/  @P0 STG.E.U8 desc[UR20][R72.64], R2 ;  /* 0x0000000248000986 */ /* 0x020be2000c101114 */
[----:B0-----:R-:W-:Y:S01]  /*3a310*/  ISETP.LT.AND P0, PT, R66, UR6, !P3 ;  /* 0x0000000642007c0c */ /* 0x001fe2000df01270 */
[----:B------:R-:W0:Y:S02]  /*3a320*/  LDCU UR6, c[0x0][0x398] ;  /* 0x00007300ff0677ac */ /* 0x000e240008000800 */
[----:B-----5:R-:W5:Y:S01]  /*3a330*/  LDL.LU.64 R72, [R1+0x300] ;  /* 0x0003000001487983 */ /* 0x020f620000300a00 */
[----:B------:R-:W-:-:S09]  /*3a340*/  VIADD R2, R0, 0x19 ;  /* 0x0000001900027836 */ /* 0x000fd20000000000 */
[----:B----4-:R4:W-:Y:S04]  /*3a350*/  @P0 STG.E.U8 desc[UR20][R84.64], R81 ;  /* 0x0000005154000986 */ /* 0x0109e8000c101114 */
[----:B----4-:R-:W5:Y:S01]  /*3a360*/  LDL.LU.64 R84, [R1+0xfc8] ;  /* 0x000fc80001547983 */ /* 0x010f620000300a00 */
[----:B-1----:R-:W-:Y:S01]  /*3a370*/  ISETP.GE.AND P0, PT, R2, UR4, PT ;  /* 0x0000000402007c0c */ /* 0x002fe2000bf06270 */
[----:B------:R-:W1:Y:S02]  /*3a380*/  LDCU UR4, c[0x0][0x398] ;  /* 0x00007300ff0477ac */ /* 0x000e640008000800 */
[----:B------:R-:W4:Y:S01]  /*3a390*/  LDL.LU.64 R2, [R1+0x2f8] ;  /* 0x0002f80001027983 */ /* 0x000f220000300a00 */
[----:B-1----:R-:W-:Y:S01]  /*3a3a0*/  ISETP.LT.AND P3, PT, R67, UR4, !P3 ;  /* 0x0000000443007c0c */ /* 0x002fe2000df61270 */
[----:B------:R-:W1:-:S12]  /*3a3b0*/  LDCU UR4, c[0x0][0x39c] ;  /* 0x00007380ff0477ac */ /* 0x000e580008000800 */
[----:B--2---:R2:W-:Y:S04]  /*3a3c0*/  @P3 STG.E.U8 desc[UR20][R78.64], R86 ;  /* 0x000000564e003986 */ /* 0x0045e8000c101114 */
[----:B--2---:R-:W2:Y:S01]  /*3a3d0*/  LDL.LU.64 R78, [R1+0x2f0] ;  /* 0x0002f000014e7983 */ /* 0x004ea20000300a00 */
[----:B0-----:R-:W-:Y:S01]  /*3a3e0*/  ISETP.LT.AND P3, PT, R66, UR6, !P4 ;  /* 0x0000000642007c0c */ /* 0x001fe2000e761270 */
[----:B------:R-:W0:Y:S01]  /*3a3f0*/  LDCU UR6, c[0x0][0x398] ;  /* 0x00007300ff0677ac */ /* 0x000e220008000800 */
[----:B------:R-:W-:-:S04]  /*3a400*/  PRMT R80, R81, 0x9910, RZ ;  /* 0x0000991051507816 */ /* 0x000fc800000000ff */
[----:B------:R-:W-:Y:S01]  /*3a410*/  SHF.R.S32.HI R81, RZ, 0x8, R80 ;  /* 0x00000008ff517819 */ /* 0x000fe20000011450 */
[----:B------:R-:W-:-:S06]  /*3a420*/  VIADD R80, R0, 0x1a ;  /* 0x0000001a00507836 */ /* 0x000fcc0000000000 */
[----:B------:R0:W-:Y:S01]  /*3a430*/  @P3 STG.E.U8 desc[UR20][R88.64], R81 ;  /* 0x0000005158003986 */ /* 0x0001e2000c101114 */
[----:B-1----:R-:W-:Y:S01]  /*3a440*/  ISETP.GE.AND P3, PT, R80, UR4, PT ;  /* 0x0000000450007c0c */ /* 0x002fe2000bf66270 */
[----:B------:R-:W1:Y:S02]  /*3a450*/  LDCU UR4, c[0x0][0x398] ;  /* 0x00007300ff0477ac */ /* 0x000e640008000800 */
[----:B0-----:R-:W2:Y:S04]  /*3a460*/  LDL.LU.64 R80, [R1+0x2e8] ;  /* 0x0002e80001507983 */ /* 0x001ea80000300a00 */
[----:B------:R-:W2:Y:S01]  /*3a470*/  LDL.LU.64 R88, [R1+0x2e0] ;  /* 0x0002e00001587983 */ /* 0x000ea20000300a00 */
[----:B-1----:R-:W-:Y:S01]  /*3a480*/  ISETP.LT.AND P4, PT, R67, UR4, !P4 ;  /* 0x0000000443007c0c */ /* 0x002fe2000e781270 */
[----:B------:R-:W0:Y:S01]  /*3a490*/  LDCU UR4, c[0x0][0x39c] ;  /* 0x00007380ff0477ac */ /* 0x000e220008000800 */
[----:B------:R-:W-:-:S04]  /*3a4a0*/  PRMT R86, R86, 0x9910, RZ ;  /* 0x0000991056567816 */ /* 0x000fc800000000ff */
[----:B------:R-:W-:-:S07]  /*3a4b0*/  SHF.R.S32.HI R86, RZ, 0x8, R86 ;  /* 0x00000008ff567819 */ /* 0x000fce0000011456 */
[----:B---3--:R1:W-:Y:S04]  /*3a4c0*/  @P4 STG.E.U8 desc[UR20][R92.64], R86 ;  /* 0x000000565c004986 */ /* 0x0083e8000c101114 */
[----:B-1----:R-:W3:Y:S01]  /*3a4d0*/  LDL.LU.64 R92, [R1+0x2d8] ;  /* 0x0002d800015c7983 */ /* 0x002ee20000300a00 */
[----:B------:R-:W-:Y:S01]  /*3a4e0*/  ISETP.LT.AND P4, PT, R66, UR6, !P6 ;  /* 0x0000000642007c0c */ /* 0x000fe2000f781270 */
[----:B------:R-:W-:Y:S01]  /*3a4f0*/  VIADD R86, R0, 0x1b ;  /* 0x0000001b00567836 */ /* 0x000fe20000000000 */
[----:B------:R-:W1:Y:S11]  /*3a500*/  LDCU UR6, c[0x0][0x398] ;  /* 0x00007300ff0677ac */ /* 0x000e760008000800 */
[----:B-----5:R5:W-:Y:S01]  /*3a510*/  @P4 STG.E.U8 desc[UR20][R72.64], R84 ;  /* 0x0000005448004986 */ /* 0x020be2000c101114 */
[----:B0-----:R-:W-:Y:S01]  /*3a520*/  ISETP.GE.AND P4, PT, R86, UR4, PT ;  /* 0x0000000456007c0c */ /* 0x001fe2000bf86270 */
[----:B------:R-:W0:Y:S01]  /*3a530*/  LDCU UR4, c[0x0][0x398] ;  /* 0x00007300ff0477ac */ /* 0x000e220008000800 */
[----:B-----5:R-:W-:Y:S01]  /*3a540*/  PRMT R84, R84, 0x9910, RZ ;  /* 0x0000991054547816 */ /* 0x020fe200000000ff */
[----:B------:R-:W5:Y:S01]  /*3a550*/  LDL.LU.64 R72, [R1+0xfc0] ;  /* 0x000fc00001487983 */ /* 0x000f620000300a00 */
[----:B0-----:R-:W-:Y:S01]  /*3a560*/  ISETP.LT.AND P6, PT, R67, UR4, !P6 ;  /* 0x0000000443007c0c */ /* 0x001fe2000f7c1270 */
[----:B------:R-:W0:Y:S01]  /*3a570*/  LDCU UR4, c[0x0][0x39c] ;  /* 0x00007380ff0477ac */ /* 0x000e220008000800 */
[----:B------:R-:W-:Y:S01]  /*3a580*/  SHF.R.S32.HI R84, RZ, 0x8, R84 ;  /* 0x00000008ff547819 */ /* 0x000fe20000011454 */
[----:B------:R-:W-:-:S10]  /*3a590*/  VIADD R86, R0, 0x1c ;  /* 0x0000001c00567836 */ /* 0x000fd40000000000 */
[----:B----4-:R4:W-:Y:S01]  /*3a5a0*/  @P6 STG.E.U8 desc[UR20][R2.64], R90 ;  /* 0x0000005a02006986 */ /* 0x0109e2000c101114 */
[----:B-1----:R-:W-:Y:S01]  /*3a5b0*/  ISETP.LT.AND P6, PT, R66, UR6, !P2 ;  /* 0x0000000642007c0c */ /* 0x002fe2000d7c1270 */
[----:B------:R-:W1:Y:S01]  /*3a5c0*/  LDCU UR6, c[0x0][0x398] ;  /* 0x00007300ff0677ac */ /* 0x000e620008000800 */
[----:B----4-:R-:W-:Y:S01]  /*3a5d0*/  PRMT R90, R90, 0x9910, RZ ;  /* 0x000099105a5a7816 */ /* 0x010fe200000000ff */
[----:B------:R-:W4:Y:S10]  /*3a5e0*/  LDL.LU.64 R2, [R1+0xfb8] ;  /* 0x000fb80001027983 */ /* 0x000f340000300a00 */
[----:B--2---:R2:W-:Y:S01]  /*3a5f0*/  @P6 STG.E.U8 desc[UR20][R78.64], R84 ;  /* 0x000000544e006986 */ /* 0x0045e2000c101114 */
[----:B0-----:R-:W-:Y:S01]  /*3a600*/  ISETP.GE.AND P6, PT, R86, UR4, PT ;  /* 0x0000000456007c0c */ /* 0x001fe2000bfc6270 */
[----:B------:R-:W0:Y:S01]  /*3a610*/  LDCU UR4, c[0x0][0x398] ;  /* 0x00007300ff0477ac */ /* 0x000e220008000800 */
[----:B------:R-:W-:Y:S01]  /*3a620*/  SHF.R.S32.HI R90, RZ, 0x8, R90 ;  /* 0x00000008ff5a7819 */ /* 0x000fe2000001145a */
[----:B--2---:R-:W2:Y:S04]  /*3a630*/  LDL.LU.64 R78, [R1+0xfb0] ;  /* 0x000fb000014e7983 */ /* 0x004ea80000300a00 */
[----:B------:R-:W2:Y:S01]  /*3a640*/  LDL.LU R84, [R1+0xfac] ;  /* 0x000fac0001547983 */ /* 0x000ea20000300800 */
[C---:B0-----:R-:W-:Y:S01]  /*3a650*/  ISETP.LT.AND P2, PT, R67.reuse, UR4, !P2 ;  /* 0x0000000443007c0c */ /* 0x041fe2000d741270 */
[----:B------:R-:W0:Y:S02]  /*3a660*/  LDCU UR4, c[0x0][0x39c] ;  /* 0x00007380ff0477ac */ /* 0x000e240008000800 */
[----:B------:R-:W2:Y:S10]  /*3a670*/  LDL.LU R86, [R1+0xfa8] ;  /* 0x000fa80001567983 */ /* 0x000eb40000300800 */
[----:B------:R0:W-:Y:S01]  /*3a680*/  @P2 STG.E.U8 desc[UR20][R80.64], R90 ;  /* 0x0000005a50002986 */ /* 0x0001e2000c101114 */
[----:B-1----:R-:W-:Y:S01]  /*3a690*/  ISETP.LT.AND P2, PT, R66, UR6, !P5 ;  /* 0x0000000642007c0c */ /* 0x002fe2000ef41270 */
[----:B------:R-:W1:Y:S01]  /*3a6a0*/  LDCU UR6, c[0x0][0x398] ;  /* 0x00007300ff0677ac */ /* 0x000e620008000800 */
[----:B0-----:R-:W-:Y:S01]  /*3a6b0*/  VIADD R90, R0, 0x1d ;  /* 0x0000001d005a7836 */ /* 0x001fe20000000000 */
[----:B------:R-:W2:Y:S10]  /*3a6c0*/  LDL.LU.64 R80, [R1+0xfa0] ;  /* 0x000fa00001507983 */ /* 0x000eb40000300a00 */
[----:B------:R0:W-:Y:S01]  /*3a6d0*/  @P2 STG.E.U8 desc[UR20][R88.64], R91 ;  /* 0x0000005b58002986 */ /* 0x0001e2000c101114 */
[----:B------:R-:W-:Y:S01]  /*3a6e0*/  ISETP.GE.AND P2, PT, R90, UR4, PT ;  /* 0x000000045a007c0c */ /* 0x000fe2000bf46270 */
[----:B------:R-:W1:Y:S02]  /*3a6f0*/  LDCU UR4, c[0x0][0x398] ;  /* 0x00007300ff0477ac */ /* 0x000e640008000800 */
[----:B0-----:R-:W2:Y:S04]  /*3a700*/  LDL.LU.64 R88, [R1+0xf98] ;  /* 0x000f980001587983 */ /* 0x001ea80000300a00 */
[----:B------:R-:W2:Y:S01]  /*3a710*/  LDL.LU R90, [R1+0xf90] ;  /* 0x000f9000015a7983 */ /* 0x000ea20000300800 */
[----:B-1----:R-:W-:Y:S01]  /*3a720*/  ISETP.LT.AND P5, PT, R67, UR4, !P5 ;  /* 0x0000000443007c0c */ /* 0x002fe2000efa1270 */
[----:B------:R-:W0:-:S12]  /*3a730*/  LDCU UR4, c[0x0][0x39c] ;  /* 0x00007380ff0477ac */ /* 0x000e180008000800 */
[----:B---3--:R1:W-:Y:S04]  /*3a740*/  @P5 STG.E.U8 desc[UR20][R92.64], R87 ;  /* 0x000000575c005986 */ /* 0x0083e8000c101114 */
[----:B-1----:R-:W3:Y:S01]  /*3a750*/  LDL.LU.64 R92, [R1+0xf88] ;  /* 0x000f8800015c7983 */ /* 0x002ee20000300a00 */
[----:B------:R-:W-:Y:S01]  /*3a760*/  ISETP.LT.AND P5, PT, R66, UR6, !P0 ;  /* 0x0000000642007c0c */ /* 0x000fe2000c7a1270 */
[----:B------:R-:W1:Y:S01]  /*3a770*/  LDCU UR6, c[0x0][0x398] ;  /* 0x00007300ff0677ac */ /* 0x000e620008000800 */
[----:B------:R-:W-:-:S04]  /*3a780*/  PRMT R91, R91, 0x9910, RZ ;  /* 0x000099105b5b7816 */ /* 0x000fc800000000ff */
[----:B------:R-:W-:-:S07]  /*3a790*/  SHF.R.S32.HI R91, RZ, 0x8, R91 ;  /* 0x00000008ff5b7819 */ /* 0x000fce000001145b */
[----:B---3--:R3:W-:Y:S04]  /*3a7a0*/  @P5 STG.E.U8 desc[UR20][R92.64], R91 ;  /* 0x0000005b5c005986 */ /* 0x0087e8000c101114 */
[----:B---3--:R-:W2:Y:S01]  /*3a7b0*/  LDL.LU R91, [R1+0xf80] ;  /* 0x000f8000015b7983 */ /* 0x008ea20000300800 */
[----:B------:R-:W-:-:S03]  /*3a7c0*/  PRMT R92, R87, 0x9910, RZ ;  /* 0x00009910575c7816 */ /* 0x000fc600000000ff */
[----:B------:R-:W3:Y:S01]  /*3a7d0*/  LDL.LU R87, [R1+0xf7c] ;  /* 0x000f7c0001577983 */ /* 0x000ee20000300800 */
[----:B------:R-:W-:-:S05]  /*3a7e0*/  VIADD R93, R0, 0x1e ;  /* 0x0000001e005d7836 */ /* 0x000fca0000000000 */
[----:B0-----:R-:W-:Y:S01]  /*3a7f0*/  ISETP.GE.AND P5, PT, R93, UR4, PT ;  /* 0x000000045d007c0c */ /* 0x001fe2000bfa6270 */
[----:B------:R-:W0:Y:S01]  /*3a800*/  LDCU UR4, c[0x0][0x398] ;  /* 0x00007300ff0477ac */ /* 0x000e220008000800 */
[----:B------:R-:W-:Y:S02]  /*3a810*/  SHF.R.S32.HI R92, RZ, 0x8, R92 ;  /* 0x00000008ff5c7819 */ /* 0x000fe4000001145c */
[----:B0-----:R-:W-:Y:S01]  /*3a820*/  ISETP.LT.AND P0, PT, R67, UR4, !P0 ;  /* 0x0000000443007c0c */ /* 0x001fe2000c701270 */
[----:B------:R-:W0:-:S12]  /*3a830*/  LDCU UR4, c[0x0][0x39c] ;  /* 0x00007380ff0477ac */ /* 0x000e180008000800 */
[----:B--2---:R2:W-:Y:S01]  /*3a840*/  @P0 STG.E.U8 desc[UR20][R90.64], R92 ;  /* 0x0000005c5a000986 */ /* 0x0045e2000c101114 */
[----:B-1----:R-:W-:Y:S01]  /*3a850*/  ISETP.LT.AND P0, PT, R66, UR6, !P3 ;  /* 0x0000000642007c0c */ /* 0x002fe2000df01270 */
[----:B------:R-:W1:Y:S01]  /*3a860*/  LDCU UR6, c[0x0][0x398] ;  /* 0x00007300ff0677ac */ /* 0x000e620008000800 */
[----:B--2---:R-:W-:-:S11]  /*3a870*/  VIADD R90, R0, 0x1f ;  /* 0x0000001f005a7836 */ /* 0x004fd60000000000 */
[----:B------:R-:W-:Y:S01]  /*3a880*/  @P0 STG.E.U8 desc[UR20][R88.64], R85 ;  /* 0x0000005558000986 */ /* 0x000fe2000c101114 */
[----:B0-----:R-:W-:Y:S01]  /*3a890*/  ISETP.GE.AND P0, PT, R90, UR4, PT ;  /* 0x000000045a007c0c */ /* 0x001fe2000bf06270 */
[----:B------:R-:W0:Y:S02]  /*3a8a0*/  LDCU UR4, c[0x0][0x398] ;  /* 0x00007300ff0477ac */ /* 0x000e240008000800 */
[----:B0-----:R-:W-:Y:S01]  /*3a8b0*/  ISETP.LT.AND P3, PT, R67, UR4, !P3 ;  /* 0x0000000443007c0c */ /* 0x001fe2000df61270 */
[----:B------:R-:W0:-:S12]  /*3a8c0*/  LDCU UR4, c[0x0][0x39c] ;  /* 0x00007380ff0477ac */ /* 0x000e180008000800 */
[----:B---3--:R2:W-:Y:S02]  /*3a8d0*/  @P3 STG.E.U8 desc[UR20][R86.64], R83 ;  /* 0x0000005356003986 */ /* 0x0085e4000c101114 */
[----:B--2---:R-:W-:Y:S02]  /*3a8e0*/  PRMT R86, R85, 0x9910, RZ ;  /* 0x0000991055567816 */ /* 0x004fe400000000ff */
[----:B------:R-:W2:Y:S01]  /*3a8f0*/  LDL.LU R85, [R1+0xf78] ;  /* 0x000f780001557983 */ /* 0x000ea20000300800 */
[----:B------:R-:W-:-:S03]  /*3a900*/  PRMT R87, R83, 0x9910, RZ ;  /* 0x0000991053577816 */ /* 0x000fc600000000ff */
[----:B------:R-:W3:Y:S01]  /*3a910*/  LDL.LU R83, [R1+0xf74] ;  /* 0x000f740001537983 */ /* 0x000ee20000300800 */
[C---:B-1----:R-:W-:Y:S01]  /*3a920*/  ISETP.LT.AND P3, PT, R66.reuse, UR6, !P4 ;  /* 0x0000000642007c0c */ /* 0x042fe2000e761270 */
[----:B------:R-:W1:Y:S01]  /*3a930*/  LDCU UR6, c[0x0][0x39c] ;  /* 0x00007380ff0677ac */ /* 0x000e620008000800 */
[----:B------:R-:W-:Y:S01]  /*3a940*/  SHF.R.S32.HI R86, RZ, 0x8, R86 ;  /* 0x00000008ff567819 */ /* 0x000fe20000011456 */
[----:B------:R-:W3:Y:S01]  /*3a950*/  LDL.LU R92, [R1+0x78] ;  /* 0x00007800015c7983 */ /* 0x000ee20000300800 */
[C---:B------:R-:W-:Y:S01]  /*3a960*/  ISETP.LT.AND P4, PT, R67.reuse, UR9, !P4 ;  /* 0x0000000943007c0c */ /* 0x040fe2000e781270 */
[----:B------:R-:W0:Y:S02]  /*3a970*/  LDCU UR9, c[0x0][0x398] ;  /* 0x00007300ff0977ac */ /* 0x000e240008000800 */
[----:B------:R-:W3:Y:S04]  /*3a980*/  LDL.LU R91, [R1+0x7c] ;  /* 0x00007c00015b7983 */ /* 0x000ee80000300800 */
[----:B------:R-:W3:Y:S04]  /*3a990*/  LDL.LU R93, [R1+0x200] ;  /* 0x00020000015d7983 */ /* 0x000ee80000300800 */
[----:B------:R-:W5:Y:S04]  /*3a9a0*/  LDL.LU R88, [R1+0x228] ;  /* 0x0002280001587983 */ /* 0x000f680000300800 */
[----:B--2---:R2:W-:Y:S01]  /*3a9b0*/  @P3 STG.E.U8 desc[UR20][R84.64], R86 ;  /* 0x0000005654003986 */ /* 0x0045e2000c101114 */
[----:B------:R-:W-:Y:S01]  /*3a9c0*/  ISETP.LT.AND P3, PT, R66, UR10, !P6 ;  /* 0x0000000a42007c0c */ /* 0x000fe2000f761270 */
[----:B------:R-:W0:Y:S01]  /*3a9d0*/  LDCU UR10, c[0x0][0x398] ;  /* 0x00007300ff0a77ac */ /* 0x000e220008000800 */
[----:B------:R-:W-:Y:S01]  /*3a9e0*/  ISETP.LT.AND P6, PT, R67, UR12, !P6 ;  /* 0x0000000c43007c0c */ /* 0x000fe2000f7c1270 */
[----:B------:R-:W0:Y:S01]  /*3a9f0*/  LDCU UR12, c[0x0][0x398] ;  /* 0x00007300ff0c77ac */ /* 0x000e220008000800 */
[----:B--2---:R-:W-:-:S05]  /*3aa00*/  IMAD.MOV.U32 R85, RZ, RZ, R87 ;  /* 0x000000ffff557224 */ /* 0x004fca00078e0057 */
[----:B------:R-:W-:-:S05]  /*3aa10*/  SHF.R.S32.HI R85, RZ, 0x8, R85 ;  /* 0x00000008ff557819 */ /* 0x000fca0000011455 */
[----:B---3--:R-:W-:Y:S04]  /*3aa20*/  @P4 STG.E.U8 desc[UR20][R82.64], R85 ;  /* 0x0000005552004986 */ /* 0x008fe8000c101114 */
[----:B------:R2:W-:Y:S04]  /*3aa30*/  @P3 STG.E.U8 desc[UR20][R80.64], R77 ;  /* 0x0000004d50003986 */ /* 0x0005e8000c101114 */
[----:B------:R3:W-:Y:S01]  /*3aa40*/  @P6 STG.E.U8 desc[UR20][R78.64], R75 ;  /* 0x0000004b4e006986 */ /* 0x0007e2000c101114 */
[----:B--2---:R-:W-:-:S03]  /*3aa50*/  PRMT R80, R77, 0x9910, RZ ;  /* 0x000099104d507816 */ /* 0x004fc600000000ff */
[----:B------:R-:W2:Y:S02]  /*3aa60*/  LDL.LU R77, [R1+0xf70] ;  /* 0x000f7000014d7983 */ /* 0x000ea40000300800 */
[----:B---3--:R-:W-:Y:S01]  /*3aa70*/  IMAD.MOV.U32 R79, RZ, RZ, R80 ;  /* 0x000000ffff4f7224 */ /* 0x008fe200078e0050 */
[----:B------:R-:W-:Y:S02]  /*3aa80*/  PRMT R80, R75, 0x9910, RZ ;  /* 0x000099104b507816 */ /* 0x000fe400000000ff */
[----:B------:R-:W3:Y:S01]  /*3aa90*/  LDL.LU R75, [R1+0xf6c] ;  /* 0x000f6c00014b7983 */ /* 0x000ee20000300800 */
[----:B------:R-:W-:Y:S01]  /*3aaa0*/  ISETP.LT.AND P3, PT, R66, UR14, !P2 ;  /* 0x0000000e42007c0c */ /* 0x000fe2000d761270 */
[C---:B------:R-:W-:Y:S01]  /*3aab0*/  VIADD R84, R0.reuse, 0x20 ;  /* 0x0000002000547836 */ /* 0x040fe20000000000 */
[C---:B------:R-:W-:Y:S01]  /*3aac0*/  ISETP.LT.AND P2, PT, R67.reuse, UR16, !P2 ;  /* 0x0000001043007c0c */ /* 0x040fe2000d741270 */
[----:B------:R-:W3:Y:S01]  /*3aad0*/  LDL.LU R89, [R1+0x250] ;  /* 0x0002500001597983 */ /* 0x000ee20000300800 */
[----:B------:R-:W-:Y:S01]  /*3aae0*/  SHF.R.S32.HI R79, RZ, 0x8, R79 ;  /* 0x00000008ff4f7819 */ /* 0x000fe2000001144f */
[----:B------:R-:W-:Y:S01]  /*3aaf0*/  VIADD R78, R0, 0x21 ;  /* 0x00000021004e7836 */ /* 0x000fe20000000000 */
[----:B0-----:R-:W-:Y:S01]  /*3ab00*/  ISETP.LT.AND P6, PT, R66, UR9, !P5 ;  /* 0x0000000942007c0c */ /* 0x001fe2000efc1270 */
[----:B------:R-:W0:Y:S01]  /*3ab10*/  LDCU UR14, c[0x0][0x398] ;  /* 0x00007300ff0e77ac */ /* 0x000e220008000800 */
[----:B------:R-:W-:-:S02]  /*3ab20*/  ISETP.LT.AND P5, PT, R67, UR10, !P5 ;  /* 0x0000000a43007c0c */ /* 0x000fc4000efa1270 */
[----:B------:R-:W-:Y:S01]  /*3ab30*/  ISETP.GE.AND P4, PT, R84, UR4, PT ;  /* 0x0000000454007c0c */ /* 0x000fe2000bf86270 */
[----:B------:R-:W0:Y:S01]  /*3ab40*/  LDCU UR4, c[0x0][0x39c] ;  /* 0x00007380ff0477ac */ /* 0x000e220008000800 */
[----:B------:R-:W0:Y:S01]  /*3ab50*/  LDCU UR9, c[0x0][0x398] ;  /* 0x00007300ff0977ac */ /* 0x000e220008000800 */
[----:B------:R-:W0:Y:S01]  /*3ab60*/  LDCU UR10, c[0x0][0x398] ;  /* 0x00007300ff0a77ac */ /* 0x000e220008000800 */
[----:B--2---:R2:W-:Y:S02]  /*3ab70*/  @P3 STG.E.U8 desc[UR20][R76.64], R79 ;  /* 0x0000004f4c003986 */ /* 0x0045e4000c101114 */
[----:B--2---:R-:W-:Y:S02]  /*3ab80*/  SHF.R.S32.HI R76, RZ, 0x8, R80 ;  /* 0x00000008ff4c7819 */ /* 0x004fe40000011450 */
[----:B------:R-:W-:Y:S02]  /*3ab90*/  F2FP.SATFINITE.E4M3.F32.PACK_AB_MERGE_C R77, R91, R92, RZ ;  /* 0x0000005c5b4d723e */ /* 0x000fe400048070ff */
[----:B------:R-:W2:Y:S04]  /*3aba0*/  LDL.LU R92, [R1+0x254] ;  /* 0x00025400015c7983 */ /* 0x000ea80000300800 */
[----:B---3--:R3:W-:Y:S04]  /*3abb0*/  @P2 STG.E.U8 desc[UR20][R74.64], R76 ;  /* 0x0000004c4a002986 */ /* 0x0087e8000c101114 */
[----:B------:R-:W2:Y:S01]  /*3abc0*/  LDL.LU R91, [R1+0x80] ;  /* 0x00008000015b7983 */ /* 0x000ea20000300800 */
[----:B---3--:R-:W-:-:S03]  /*3abd0*/  VIADD R74, R93, UR28 ;  /* 0x0000001c5d4a7c36 */ /* 0x008fc60008000000 */
[----:B------:R-:W3:Y:S04]  /*3abe0*/  LDL.LU R93, [R1+0x84] ;  /* 0x00008400015d7983 */ /* 0x000ee80000300800 */
[----:B-----5:R4:W-:Y:S04]  /*3abf0*/  @P6 STG.E.U8 desc[UR20][R72.64], R88 ;  /* 0x0000005848006986 */ /* 0x0209e8000c101114 */
[----:B------:R5:W-:Y:S01]  /*3ac00*/  @P5 STG.E.U8 desc[UR20][R70.64], R77 ;  /* 0x0000004d46005986 */ /* 0x000be2000c101114 */
[----:B------:R-:W-:Y:S02]  /*3ac10*/  ISETP.LT.AND P5, PT, R66, UR12, !P0 ;  /* 0x0000000c42007c0c */ /* 0x000fe4000c7a1270 */
[----:B------:R-:W-:Y:S01]  /*3ac20*/  PRMT R76, R88, 0x9910, RZ ;  /* 0x00009910584c7816 */ /* 0x000fe200000000ff */
[----:B------:R-:W-:Y:S01]  /*3ac30*/  VIADD R75, R0, 0x22 ;  /* 0x00000022004b7836 */ /* 0x000fe20000000000 */
[----:B-1----:R-:W-:Y:S01]  /*3ac40*/  ISETP.GE.AND P3, PT, R78, UR6, PT ;  /* 0x000000064e007c0c */ /* 0x002fe2000bf66270 */
[----:B------:R-:W1:Y:S01]  /*3ac50*/  LDCU UR6, c[0x0][0x39c] ;  /* 0x00007380ff0677ac */ /* 0x000e620008000800 */
[----:B----4-:R-:W-:-:S02]  /*3ac60*/  IADD3 R72, P2, PT, R74, R3, RZ ;  /* 0x000000034a487210 */ /* 0x010fc40007f5e0ff */
[----:B-----5:R-:W-:Y:S01]  /*3ac70*/  SHF.R.S32.HI R71, RZ, 0x1f, R74 ;  /* 0x0000001fff477819 */ /* 0x020fe2000001144a */
[----:B------:R-:W4:Y:S01]  /*3ac80*/  LDCU UR12, c[0x0][0x398] ;  /* 0x00007300ff0c77ac */ /* 0x000f220008000800 */
[----:B------:R-:W-:-:S03]  /*3ac90*/  SHF.R.S32.HI R76, RZ, 0x8, R76 ;  /* 0x00000008ff4c7819 */ /* 0x000fc6000001144c */
[----:B------:R-:W-:Y:S01]  /*3aca0*/  IMAD.X R73, R71, 0x1, R2, P2 ;  /* 0x0000000147497824 */ /* 0x000fe200010e0602 */
[----:B------:R-:W-:Y:S02]  /*3acb0*/  PRMT R77, R77, 0x9910, RZ ;  /* 0x000099104d4d7816 */ /* 0x000fe400000000ff */
[----:B0-----:R-:W-:Y:S01]  /*3acc0*/  ISETP.GE.AND P2, PT, R75, UR4, PT ;  /* 0x000000044b007c0c */ /* 0x001fe2000bf46270 */
[----:B------:R-:W0:Y:S01]  /*3acd0*/  LDCU UR4, c[0x0][0x39c] ;  /* 0x00007380ff0477ac */ /* 0x000e220008000800 */
[----:B------:R2:W-:Y:S01]  /*3ace0*/  @P5 STG.E.U8 desc[UR20][R72.64], R76 ;  /* 0x0000004c48005986 */ /* 0x0005e2000c101114 */
[----:B------:R-:W-:Y:S02]  /*3acf0*/  SHF.R.S32.HI R75, RZ, 0x8, R77 ;  /* 0x00000008ff4b7819 */ /* 0x000fe4000001144d */
[----:B--2---:R-:W-:Y:S02]  /*3ad00*/  F2FP.SATFINITE.E4M3.F32.PACK_AB_MERGE_C R76, R92, R89, RZ ;  /* 0x000000595c4c723e */ /* 0x004fe400048070ff */
[----:B------:R-:W2:Y:S04]  /*3ad10*/  LDL.LU R89, [R1+0x258] ;  /* 0x0002580001597983 */ /* 0x000ea80000300800 */
[----:B------:R-:W2:Y:S01]  /*3ad20*/  LDL.LU R92, [R1+0x25c] ;  /* 0x00025c00015c7983 */ /* 0x000ea20000300800 */
[----:B---3--:R-:W-:-:S03]  /*3ad30*/  F2FP.SATFINITE.E4M3.F32.PACK_AB_MERGE_C R77, R93, R91, RZ ;  /* 0x0000005b5d4d723e */ /* 0x008fc600048070ff */
[----:B------:R-:W3:Y:S04]  /*3ad40*/  LDL.LU R91, [R1+0x88] ;  /* 0x00008800015b7983 */ /* 0x000ee80000300800 */
[----:B------:R-:W3:Y:S01]  /*3ad50*/  LDL.LU R93, [R1+0x8c] ;  /* 0x00008c00015d7983 */ /* 0x000ee20000300800 */
[----:B------:R-:W-:Y:S02]  /*3ad60*/  ISETP.LT.AND P0, PT, R67, UR18, !P0 ;  /* 0x0000001243007c0c */ /* 0x000fe4000c701270 */
[C---:B------:R-:W-:Y:S01]  /*3ad70*/  IADD3 R70, P6, PT, R74.reuse, R68, RZ ;  /* 0x000000444a467210 */ /* 0x040fe20007fde0ff */
[----:B------:R-:W-:-:S04]  /*3ad80*/  VIADD R74, R74, UR28 ;  /* 0x0000001c4a4a7c36 */ /* 0x000fc80008000000 */
[----:B------:R-:W-:Y:S01]  /*3ad90*/  IMAD.X R71, R71, 0x1, R69, P6 ;  /* 0x0000000147477824 */ /* 0x000fe200030e0645 */
[----:B------:R-:W-:Y:S02]  /*3ada0*/  IADD3 R72, P6, PT, R74, R3, RZ ;  /* 0x000000034a487210 */ /* 0x000fe40007fde0ff */
[----:B------:R-:W-:Y:S01]  /*3adb0*/  ISETP.LT.AND P5, PT, R66, UR14, !P4 ;  /* 0x0000000e42007c0c */ /* 0x000fe2000e7a1270 */
[----:B------:R-:W5:Y:S02]  /*3adc0*/  LDCU UR14, c[0x0][0x398] ;  /* 0x00007300ff0e77ac */ /* 0x000f640008000800 */
[----:B------:R0:W-:Y:S01]  /*3add0*/  @P0 STG.E.U8 desc[UR20][R70.64], R75 ;  /* 0x0000004b46000986 */ /* 0x0001e2000c101114 */
[----:B------:R-:W-:Y:S01]  /*3ade0*/  ISETP.LT.AND P4, PT, R67, UR9, !P4 ;  /* 0x0000000943007c0c */ /* 0x000fe2000e781270 */
[----:B------:R-:W2:Y:S01]  /*3adf0*/  LDCU UR9, c[0x0][0x398] ;  /* 0x00007300ff0977ac */ /* 0x000ea20008000800 */
[----:B0-----:R-:W-:Y:S01]  /*3ae00*/  VIADD R70, R0, 0x23 ;  /* 0x0000002300467836 */ /* 0x001fe20000000000 */
[----:B------:R-:W-:-:S04]  /*3ae10*/  SHF.R.S32.HI R71, RZ, 0x1f, R74 ;  /* 0x0000001fff477819 */ /* 0x000fc8000001144a */
[----:B-1----:R-:W-:Y:S01]  /*3ae20*/  ISETP.GE.AND P0, PT, R70, UR6, PT ;  /* 0x0000000646007c0c */ /* 0x002fe2000bf06270 */
[C---:B------:R-:W-:Y:S01]  /*3ae30*/  IMAD.X R73, R71.reuse, 0x1, R2, P6 ;  /* 0x0000000147497824 */ /* 0x040fe200030e0602 */
[C---:B------:R-:W-:Y:S01]  /*3ae40*/  IADD3 R70, P6, PT, R74.reuse, R68, RZ ;  /* 0x000000444a467210 */ /* 0x040fe20007fde0ff */
[----:B------:R-:W-:Y:S01]  /*3ae50*/  VIADD R74, R74, UR28 ;  /* 0x0000001c4a4a7c36 */ /* 0x000fe20008000000 */
[----:B------:R-:W0:Y:S03]  /*3ae60*/  LDCU UR6, c[0x0][0x398] ;  /* 0x00007300ff0677ac */ /* 0x000e260008000800 */
[----:B------:R-:W-:Y:S01]  /*3ae70*/  IMAD.X R71, R71, 0x1, R69, P6 ;  /* 0x0000000147477824 */ /* 0x000fe200030e0645 */
[----:B------:R1:W-:Y:S04]  /*3ae80*/  @P5 STG.E.U8 desc[UR20][R72.64], R76 ;  /* 0x0000004c48005986 */ /* 0x0003e8000c101114 */
[----:B------:R0:W-:Y:S01]  /*3ae90*/  @P4 STG.E.U8 desc[UR20][R70.64], R77 ;  /* 0x0000004d46004986 */ /* 0x0001e2000c101114 */
[----:B------:R-:W-:Y:S01]  /*3aea0*/  ISETP.LT.AND P4, PT, R66, UR10, !P3 ;  /* 0x0000000a42007c0c */ /* 0x000fe2000df81270 */
[----:B------:R-:W-:Y:S01]  /*3aeb0*/  VIADD R75, R0, 0x24 ;  /* 0x00000024004b7836 */ /* 0x000fe20000000000 */
[----:B------:R-:W2:Y:S01]  /*3aec0*/  LDCU UR10, c[0x0][0x398] ;  /* 0x00007300ff0a77ac */ /* 0x000ea20008000800 */
[----:B-1----:R-:W-:-:S02]  /*3aed0*/  IADD3 R72, P6, PT, R74, R3, RZ ;  /* 0x000000034a487210 */ /* 0x002fc40007fde0ff */
[----:B------:R-:W-:Y:S02]  /*3aee0*/  PRMT R76, R76, 0x9910, RZ ;  /* 0x000099104c4c7816 */ /* 0x000fe400000000ff */
[----:B0-----:R-:W-:Y:S02]  /*3aef0*/  SHF.R.S32.HI R71, RZ, 0x1f, R74 ;  /* 0x0000001fff477819 */ /* 0x001fe4000001144a */
[----:B------:R-:W-:-:S03]  /*3af00*/  SHF.R.S32.HI R76, RZ, 0x8, R76 ;  /* 0x00000008ff4c7819 */ /* 0x000fc6000001144c */
[----:B------:R-:W-:Y:S01]  /*3af10*/  IMAD.X R73, R71, 0x1, R2, P6 ;  /* 0x0000000147497824 */ /* 0x000fe200030e0602 */
[----:B------:R-:W-:Y:S01]  /*3af20*/  ISETP.GE.AND P5, PT, R75, UR4, PT ;  /* 0x000000044b007c0c */ /* 0x000fe2000bfa6270 */
[----:B------:R-:W0:Y:S01]  /*3af30*/  LDCU UR4, c[0x0][0x39c] ;  /* 0x00007380ff0477ac */ /* 0x000e220008000800 */
[----:B------:R-:W-:Y:S02]  /*3af40*/  PRMT R75, R77, 0x9910, RZ ;  /* 0x000099104d4b7816 */ /* 0x000fe400000000ff */
[----:B------:R3:W-:Y:S01]  /*3af50*/  @P4 STG.E.U8 desc[UR20][R72.64], R76 ;  /* 0x0000004c48004986 */ /* 0x0007e2000c101114 */
[----:B--2---:R-:W-:-:S03]  /*3af60*/  F2FP.SATFINITE.E4M3.F32.PACK_AB_MERGE_C R77, R92, R89, RZ ;  /* 0x000000595c4d723e */ /* 0x004fc600048070ff */
[----:B------:R-:W2:Y:S04]  /*3af70*/  LDL.LU R89, [R1+0x260] ;  /* 0x0002600001597983 */ /* 0x000ea80000300800 */
[----:B------:R-:W2:Y:S01]  /*3af80*/  LDL.LU R92, [R1+0x264] ;  /* 0x00026400015c7983 */ /* 0x000ea20000300800 */
[----:B---3--:R-:W-:-:S03]  /*3af90*/  F2FP.SATFINITE.E4M3.F32.PACK_AB_MERGE_C R76, R93, R91, RZ ;  /* 0x0000005b5d4c723e */ /* 0x008fc600048070ff */
[----:B------:R-:W3:Y:S04]  /*3afa0*/  LDL.LU R91, [R1+0x90] ;  /* 0x00009000015b7983 */ /* 0x000ee80000300800 */
[----:B------:R-:W3:Y:S01]  /*3afb0*/  LDL.LU R93, [R1+0x94] ;  /* 0x00009400015d7983 */ /* 0x000ee20000300800 */
[----:B------:R-:W-:Y:S01]  /*3afc0*/  ISETP.LT.AND P3, PT, R67, UR6, !P3 ;  /* 0x0000000643007c0c */ /* 0x000fe2000df61270 */
[----:B------:R-:W1:Y:S01]  /*3afd0*/  LDCU UR6, c[0x0][0x39c] ;  /* 0x00007380ff0677ac */ /* 0x000e620008000800 */
[C---:B------:R-:W-:Y:S01]  /*3afe0*/  IADD3 R70, P6, PT, R74.reuse, R68, RZ ;  /* 0x000000444a467210 */ /* 0x040fe20007fde0ff */
[----:B------:R-:W-:Y:S01]  /*3aff0*/  VIADD R74, R74, UR28 ;  /* 0x0000001c4a4a7c36 */ /* 0x000fe20008000000 */
[----:B------:R-:W-:-:S03]  /*3b000*/  SHF.R.S32.HI R75, RZ, 0x8, R75 ;  /* 0x00000008ff4b7819 */ /* 0x000fc6000001144b */
[----:B------:R-:W-:Y:S01]  /*3b010*/  IMAD.X R71, R71, 0x1, R69, P6 ;  /* 0x0000000147477824 */ /* 0x000fe200030e0645 */
[----:B------:R-:W-:Y:S01]  /*3b020*/  ISETP.LT.AND P4, PT, R66, UR9, !P2 ;  /* 0x0000000942007c0c */ /* 0x000fe2000d781270 */
[----:B------:R-:W0:Y:S01]  /*3b030*/  LDCU UR9, c[0x0][0x398] ;  /* 0x00007300ff0977ac */ /* 0x000e220008000800 */
[----:B----4-:R-:W-:-:S03]  /*3b040*/  ISETP.LT.AND P2, PT, R67, UR12, !P2 ;  /* 0x0000000c43007c0c */ /* 0x010fc6000d741270 */
[----:B------:R4:W-:Y:S01]  /*3b050*/  @P3 STG.E.U8 desc[UR20][R70.64], R75 ;  /* 0x0000004b46003986 */ /* 0x0009e2000c101114 */
[C---:B------:R-:W-:Y:S01]  /*3b060*/  IADD3 R72, P3, PT, R74.reuse, R3, RZ ;  /* 0x000000034a487210 */ /* 0x040fe20007f7e0ff */
[----:B------:R-:W0:Y:S01]  /*3b070*/  LDCU UR12, c[0x0][0x398] ;  /* 0x00007300ff0c77ac */ /* 0x000e220008000800 */
[----:B----4-:R-:W-:Y:S02]  /*3b080*/  SHF.R.S32.HI R71, RZ, 0x1f, R74 ;  /* 0x0000001fff477819 */ /* 0x010fe4000001144a */
[----:B------:R-:W-:Y:S01]  /*3b090*/  IADD3 R70, P6, PT, R74, R68, RZ ;  /* 0x000000444a467210 */ /* 0x000fe20007fde0ff */
[----:B------:R-:W-:Y:S02]  /*3b0a0*/  VIADD R75, R0, 0x25 ;  /* 0x00000025004b7836 */ /* 0x000fe40000000000 */
[C---:B------:R-:W-:Y:S02]  /*3b0b0*/  IMAD.X R73, R71.reuse, 0x1, R2, P3 ;  /* 0x0000000147497824 */ /* 0x040fe400018e0602 */
[----:B------:R-:W-:Y:S01]  /*3b0c0*/  IMAD.X R71, R71, 0x1, R69, P6 ;  /* 0x0000000147477824 */ /* 0x000fe200030e0645 */
[----:B0-----:R-:W-:Y:S01]  /*3b0d0*/  ISETP.GE.AND P3, PT, R75, UR4, PT ;  /* 0x000000044b007c0c */ /* 0x001fe2000bf66270 */
[----:B------:R-:W0:Y:S01]  /*3b0e0*/  LDCU UR4, c[0x0][0x39c] ;  /* 0x00007380ff0477ac */ /* 0x000e220008000800 */
[----:B------:R-:W-:Y:S01]  /*3b0f0*/  @P4 STG.E.U8 desc[UR20][R72.64], R77 ;  /* 0x0000004d48004986 */ /* 0x000fe2000c101114 */
[----:B------:R-:W-:-:S03]  /*3b100*/  VIADD R74, R74, UR28 ;  /* 0x0000001c4a4a7c36 */ /* 0x000fc60008000000 */
[----:B------:R4:W-:Y:S01]  /*3b110*/  @P2 STG.E.U8 desc[UR20][R70.64], R76 ;  /* 0x0000004c46002986 */ /* 0x0009e2000c101114 */
[----:B------:R-:W-:Y:S01]  /*3b120*/  ISETP.LT.AND P4, PT, R66, UR10, !P0 ;  /* 0x0000000a42007c0c */ /* 0x000fe2000c781270 */
[----:B------:R-:W-:Y:S01]  /*3b130*/  VIADD R75, R0, 0x26 ;  /* 0x00000026004b7836 */ /* 0x000fe20000000000 */
[----:B----4-:R-:W-:Y:S01]  /*3b140*/  PRMT R70, R77, 0x9910, RZ ;  /* 0x000099104d467816 */ /* 0x010fe200000000ff */
[----:B------:R-:W4:Y:S01]  /*3b150*/  LDCU UR10, c[0x0][0x398] ;  /* 0x00007300ff0a77ac */ /* 0x000f220008000800 */
[----:B------:R-:W-:Y:S02]  /*3b160*/  PRMT R77, R76, 0x9910, RZ ;  /* 0x000099104c4d7816 */ /* 0x000fe400000000ff */
[----:B------:R-:W-:Y:S01]  /*3b170*/  SHF.R.S32.HI R71, RZ, 0x1f, R74 ;  /* 0x0000001fff477819 */ /* 0x000fe2000001144a */
[----:B------:R-:W-:Y:S01]  /*3b180*/  IMAD.MOV.U32 R76, RZ, RZ, R70 ;  /* 0x000000ffff4c7224 */ /* 0x000fe200078e0046 */
[----:B------:R-:W-:-:S04]  /*3b190*/  IADD3 R72, P2, PT, R74, R3, RZ ;  /* 0x000000034a487210 */ /* 0x000fc80007f5e0ff */
[----:B------:R-:W-:Y:S01]  /*3b1a0*/  SHF.R.S32.HI R76, RZ, 0x8, R76 ;  /* 0x00000008ff4c7819 */ /* 0x000fe2000001144c */
[----:B------:R-:W-:Y:S01]  /*3b1b0*/  IMAD.X R73, R71, 0x1, R2, P2 ;  /* 0x0000000147497824 */ /* 0x000fe200010e0602 */
[----:B0-----:R-:W-:Y:S01]  /*3b1c0*/  ISETP.GE.AND P2, PT, R75, UR4, PT ;  /* 0x000000044b007c0c */ /* 0x001fe2000bf46270 */
[----:B------:R-:W0:Y:S01]  /*3b1d0*/  LDCU UR4, c[0x0][0x39c] ;  /* 0x00007380ff0477ac */ /* 0x000e220008000800 */
[----:B------:R-:W-:Y:S02]  /*3b1e0*/  SHF.R.S32.HI R75, RZ, 0x8, R77 ;  /* 0x00000008ff4b7819 */ /* 0x000fe4000001144d */
[----:B------:R2:W-:Y:S02]  /*3b1f0*/  @P4 STG.E.U8 desc[UR20][R72.64], R76 ;  /* 0x0000004c48004986 */ /* 0x0005e4000c101114 */
[----:B--2---:R-:W-:Y:S02]  /*3b200*/  F2FP.SATFINITE.E4M3.F32.PACK_AB_MERGE_C R76, R92, R89, RZ ;  /* 0x000000595c4c723e */ /* 0x004fe400048070ff */
[----:B------:R-:W2:Y:S04]  /*3b210*/  LDL.LU R89, [R1+0x268] ;  /* 0x0002680001597983 */ /* 0x000ea80000300800 */
[----:B------:R-:W2:Y:S01]  /*3b220*/  LDL.LU R92, [R1+0x26c] ;  /* 0x00026c00015c7983 */ /* 0x000ea20000300800 */
[----:B---3--:R-:W-:-:S03]  /*3b230*/  F2FP.SATFINITE.E4M3.F32.PACK_AB_MERGE_C R77, R93, R91, RZ ;  /* 0x0000005b5d4d723e */ /* 0x008fc600048070ff */
[----:B------:R-:W3:Y:S04]  /*3b240*/  LDL.LU R91, [R1+0x98] ;  /* 0x00009800015b7983 */ /* 0x000ee80000300800 */
[----:B------:R-:W3:Y:S01]  /*3b250*/  LDL.LU R93, [R1+0x9c] ;  /* 0x00009c00015d7983 */ /* 0x000ee20000300800 */
[----:B-----5:R-:W-:Y:S01]  /*3b260*/  ISETP.LT.AND P0, PT, R67, UR14, !P0 ;  /* 0x0000000e43007c0c */ /* 0x020fe2000c701270 */
[----:B------:R-:W5:Y:S01]  /*3b270*/  LDCU UR14, c[0x0][0x398] ;  /* 0x00007300ff0e77ac */ /* 0x000f620008000800 */
[C---:B------:R-:W-:Y:S01]  /*3b280*/  IADD3 R70, P6, PT, R74.reuse, R68, RZ ;  /* 0x000000444a467210 */ /* 0x040fe20007fde0ff */
[----:B------:R-:W-:-:S04]  /*3b290*/  VIADD R74, R74, UR28 ;  /* 0x0000001c4a4a7c36 */ /* 0x000fc80008000000 */
[----:B------:R-:W-:Y:S01]  /*3b2a0*/  IMAD.X R71, R71, 0x1, R69, P6 ;  /* 0x0000000147477824 */ /* 0x000fe200030e0645 */
[----:B------:R-:W-:Y:S02]  /*3b2b0*/  IADD3 R72, P6, PT, R74, R3, RZ ;  /* 0x000000034a487210 */ /* 0x000fe40007fde0ff */
[----:B------:R-:W-:Y:S01]  /*3b2c0*/  ISETP.LT.AND P4, PT, R66, UR9, !P5 ;  /* 0x0000000942007c0c */ /* 0x000fe2000ef81270 */
[----:B------:R-:W0:Y:S02]  /*3b2d0*/  LDCU UR9, c[0x0][0x398] ;  /* 0x00007300ff0977ac */ /* 0x000e240008000800 */
[----:B------:R1:W-:Y:S01]  /*3b2e0*/  @P0 STG.E.U8 desc[UR20][R70.64], R75 ;  /* 0x0000004b46000986 */ /* 0x0003e2000c101114 */
[----:B------:R-:W-:Y:S01]  /*3b2f0*/  ISETP.LT.AND P5, PT, R67, UR12, !P5 ;  /* 0x0000000c43007c0c */ /* 0x000fe2000efa1270 */
[----:B------:R-:W0:Y:S01]  /*3b300*/  LDCU UR12, c[0x0][0x398] ;  /* 0x00007300ff0c77ac */ /* 0x000e220008000800 */
[----:B-1----:R-:W-:Y:S01]  /*3b310*/  VIADD R70, R0, 0x27 ;  /* 0x0000002700467836 */ /* 0x002fe20000000000 */
[----:B------:R-:W-:-:S04]  /*3b320*/  SHF.R.S32.HI R71, RZ, 0x1f, R74 ;  /* 0x0000001fff477819 */ /* 0x000fc8000001144a */
[----:B------:R-:W-:Y:S01]  /*3b330*/  ISETP.GE.AND P0, PT, R70, UR6, PT ;  /* 0x0000000646007c0c */ /* 0x000fe2000bf06270 */
[C---:B------:R-:W-:Y:S01]  /*3b340*/  IMAD.X R73, R71.reuse, 0x1, R2, P6 ;  /* 0x0000000147497824 */ /* 0x040fe200030e0602 */
[C---:B------:R-:W-:Y:S01]  /*3b350*/  IADD3 R70, P6, PT, R74.reuse, R68, RZ ;  /* 0x000000444a467210 */ /* 0x040fe20007fde0ff */
[----:B------:R-:W-:Y:S01]  /*3b360*/  VIADD R74, R74, UR28 ;  /* 0x0000001c4a4a7c36 */ /* 0x000fe20008000000 */
[----:B------:R-:W1:Y:S03]  /*3b370*/  LDCU UR6, c[0x0][0x398] ;  /* 0x00007300ff0677ac */ /* 0x000e660008000800 */
[----:B------:R-:W-:Y:S01]  /*3b380*/  IMAD.X R71, R71, 0x1, R69, P6 ;  /* 0x0000000147477824 */ /* 0x000fe200030e0645 */
[----:B------:R0:W-:Y:S04]  /*3b390*/  @P4 STG.E.U8 desc[UR20][R72.64], R76 ;  /* 0x0000004c48004986 */ /* 0x0001e8000c101114 */
[----:B------:R1:W-:Y:S01]  /*3b3a0*/  @P5 STG.E.U8 desc[UR20][R70.64], R77 ;  /* 0x0000004d46005986 */ /* 0x0003e2000c101114 */
[----:B----4-:R-:W-:Y:S01]  /*3b3b0*/  ISETP.LT.AND P5, PT, R66, UR10, !P3 ;  /* 0x0000000a42007c0c */ /* 0x010fe2000dfa1270 */
[----:B------:R-:W-:Y:S01]  /*3b3c0*/  VIADD R75, R0, 0x28 ;  /* 0x00000028004b7836 */ /* 0x000fe20000000000 */
[----:B------:R-:W4:Y:S01]  /*3b3d0*/  LDCU UR10, c[0x0][0x398] ;  /* 0x00007300ff0a77ac */ /* 0x000f220008000800 */
[----:B0-----:R-:W-:-:S02]  /*3b3e0*/  IADD3 R72, P6, PT, R74, R3, RZ ;  /* 0x000000034a487210 */ /* 0x001fc40007fde0ff */
[----:B------:R-:W-:Y:S02]  /*3b3f0*/  PRMT R76, R76, 0x9910, RZ ;  /* 0x000099104c4c7816 */ /* 0x000fe400000000ff */
[----:B-1----:R-:W-:Y:S02]  /*3b400*/  SHF.R.S32.HI R71, RZ, 0x1f, R74 ;  /* 0x0000001fff477819 */ /* 0x002fe4000001144a */
        /* <DEDUP_REMOVED lines=20> */
[----:B------:R-:W-:-:S03]  /*3b550*/  ISETP.LT.AND P2, PT, R67, UR12, !P2 ;  /* 0x0000000c43007c0c */ /* 0x000fc6000d741270 */
[----:B------:R1:W-:Y:S01]  /*3b560*/  @P3 STG.E.U8 desc[UR20][R70.64], R75 ;  /* 0x0000004b46003986 */ /* 0x0003e2000c101114 */
[C---:B------:R-:W-:Y:S01]  /*3b570*/  IADD3 R72, P3, PT, R74.reuse, R3, RZ ;  /* 0x000000034a487210 */ /* 0x040fe20007f7e0ff */
[----:B------:R-:W0:Y:S01]  /*3b580*/  LDCU UR12, c[0x0][0x398] ;  /* 0x00007300ff0c77ac */ /* 0x000e220008000800 */
[----:B-1----:R-:W-:Y:S02]  /*3b590*/  SHF.R.S32.HI R71, RZ, 0x1f, R74 ;  /* 0x0000001fff477819 */ /* 0x002fe4000001144a */
        /* <DEDUP_REMOVED lines=9> */
[----:B----4-:R-:W-:Y:S01]  /*3b630*/  ISETP.LT.AND P5, PT, R66, UR10, !P0 ;  /* 0x0000000a42007c0c */ /* 0x010fe2000c7a1270 */
[----:B------:R-:W-:Y:S01]  /*3b640*/  VIADD R75, R0, 0x2a ;  /* 0x0000002a004b7836 */ /* 0x000fe20000000000 */
[----:B-1----:R-:W-:Y:S01]  /*3b650*/  PRMT R70, R77, 0x9910, RZ ;  /* 0x000099104d467816 */ /* 0x002fe200000000ff */
[----:B------:R-:W1:Y:S01]  /*3b660*/  LDCU UR10, c[0x0][0x398] ;  /* 0x00007300ff0a77ac */ /* 0x000e620008000800 */
        /* <DEDUP_REMOVED lines=17> */
[----:B------:R-:W4:Y:S01]  /*3b780*/  LDCU UR14, c[0x0][0x398] ;  /* 0x00007300ff0e77ac */ /* 0x000f220008000800 */
        /* <DEDUP_REMOVED lines=8> */
[----:B------:R-:W1:Y:S01]  /*3b810*/  LDCU UR12, c[0x0][0x398] ;  /* 0x00007300ff0c77ac */ /* 0x000e620008000800 */
[----:B0-----:R-:W-:Y:S01]  /*3b820*/  VIADD R70, R0, 0x2b ;  /* 0x0000002b00467836 */ /* 0x001fe20000000000 */
[----:B------:R-:W-:-:S04]  /*3b830*/  SHF.R.S32.HI R71, RZ, 0x1f, R74 ;  /* 0x0000001fff477819 */ /* 0x000fc8000001144a */
[----:B------:R-:W-:Y:S01]  /*3b840*/  ISETP.GE.AND P0, PT, R70, UR6, PT ;  /* 0x0000000646007c0c */ /* 0x000fe2000bf06270 */
[C---:B------:R-:W-:Y:S01]  /*3b850*/  IMAD.X R73, R71.reuse, 0x1, R2, P6 ;  /* 0x0000000147497824 */ /* 0x040fe200030e0602 */
[C---:B------:R-:W-:Y:S01]  /*3b860*/  IADD3 R70, P6, PT, R74.reuse, R68, RZ ;  /* 0x000000444a467210 */ /* 0x040fe20007fde0ff */
[----:B------:R-:W-:Y:S01]  /*3b870*/  VIADD R74, R74, UR28 ;  /* 0x0000001c4a4a7c36 */ /* 0x000fe20008000000 */
[----:B------:R-:W0:Y:S03]  /*3b880*/  LDCU UR6, c[0x0][0x398] ;  /* 0x00007300ff0677ac */ /* 0x000e260008000800 */
[----:B------:R-:W-:Y:S01]  /*3b890*/  IMAD.X R71, R71, 0x1, R69, P6 ;  /* 0x0000000147477824 */ /* 0x000fe200030e0645 */
[----:B------:R4:W-:Y:S04]  /*3b8a0*/  @P5 STG.E.U8 desc[UR20][R72.64], R76 ;  /* 0x0000004c48005986 */ /* 0x0009e8000c101114 */
[----:B------:R0:W-:Y:S01]  /*3b8b0*/  @P4 STG.E.U8 desc[UR20][R70.64], R77 ;  /* 0x0000004d46004986 */ /* 0x0001e2000c101114 */
[----:B-1----:R-:W-:Y:S01]  /*3b8c0*/  ISETP.LT.AND P4, PT, R66, UR10, !P3 ;  /* 0x0000000a42007c0c */ /* 0x002fe2000df81270 */
[----:B------:R-:W-:Y:S01]  /*3b8d0*/  VIADD R75, R0, 0x2c ;  /* 0x0000002c004b7836 */ /* 0x000fe20000000000 */
[----:B------:R-:W1:Y:S01]  /*3b8e0*/  LDCU UR10, c[0x0][0x398] ;  /* 0x00007300ff0a77ac */ /* 0x000e620008000800 */
[----:B----4-:R-:W-:-:S02]  /*3b8f0*/  IADD3 R72, P6, PT, R74, R3, RZ ;  /* 0x000000034a487210 */ /* 0x010fc40007fde0ff */
        /* <DEDUP_REMOVED lines=15> */
[----:B------:R-:W4:Y:S01]  /*3b9f0*/  LDCU UR6, c[0x0][0x39c] ;  /* 0x00007380ff0677ac */ /* 0x000f220008000800 */
[----:B------:R-:W-:Y:S02]  /*3ba00*/  IADD3 R70, P6, PT, R74, R68, RZ ;  /* 0x000000444a467210 */ /* 0x000fe40007fde0ff */
[----:B------:R-:W-:-:S03]  /*3ba10*/  SHF.R.S32.HI R75, RZ, 0x8, R75 ;  /* 0x00000008ff4b7819 */ /* 0x000fc6000001144b */
[----:B------:R-:W-:Y:S02]  /*3ba20*/  IMAD.X R71, R71, 0x1, R69, P6 ;  /* 0x0000000147477824 */ /* 0x000fe400030e0645 */
[----:B------:R-:W-:-:S04]  /*3ba30*/  VIADD R74, R74, UR28 ;  /* 0x0000001c4a4a7c36 */ /* 0x000fc80008000000 */
[----:B------:R0:W-:Y:S01]  /*3ba40*/  @P3 STG.E.U8 desc[UR20][R70.64], R75 ;  /* 0x0000004b46003986 */ /* 0x0001e2000c101114 */
[----:B-----5:R-:W-:Y:S01]  /*3ba50*/  ISETP.LT.AND P3, PT, R66, UR9, !P2 ;  /* 0x0000000942007c0c */ /* 0x020fe2000d761270 */
[----:B------:R-:W5:Y:S01]  /*3ba60*/  LDCU UR9, c[0x0][0x398] ;  /* 0x00007300ff0977ac */ /* 0x000f620008000800 */
[----:B------:R-:W-:Y:S02]  /*3ba70*/  ISETP.LT.AND P2, PT, R67, UR12, !P2 ;  /* 0x0000000c43007c0c */ /* 0x000fe4000d741270 */
[C---:B------:R-:W-:Y:S01]  /*3ba80*/  IADD3 R72, P4, PT, R74.reuse, R3, RZ ;  /* 0x000000034a487210 */ /* 0x040fe20007f9e0ff */
[----:B------:R-:W1:Y:S01]  /*3ba90*/  LDCU UR12, c[0x0][0x398] ;  /* 0x00007300ff0c77ac */ /* 0x000e620008000800 */
[----:B0-----:R-:W-:Y:S02]  /*3baa0*/  SHF.R.S32.HI R71, RZ, 0x1f, R74 ;  /* 0x0000001fff477819 */ /* 0x001fe4000001144a */
[----:B------:R-:W-:Y:S01]  /*3bab0*/  IADD3 R70, P6, PT, R74, R68, RZ ;  /* 0x000000444a467210 */ /* 0x000fe20007fde0ff */
[----:B------:R-:W-:-:S02]  /*3bac0*/  VIADD R75, R0, 0x2d ;  /* 0x0000002d004b7836 */ /* 0x000fc40000000000 */
[C---:B------:R-:W-:Y:S02]  /*3bad0*/  IMAD.X R73, R71.reuse, 0x1, R2, P4 ;  /* 0x0000000147497824 */ /* 0x040fe400020e0602 */
[----:B------:R-:W-:Y:S01]  /*3bae0*/  IMAD.X R71, R71, 0x1, R69, P6 ;  /* 0x0000000147477824 */ /* 0x000fe200030e0645 */
[----:B------:R-:W-:Y:S01]  /*3baf0*/  ISETP.GE.AND P4, PT, R75, UR4, PT ;  /* 0x000000044b007c0c */ /* 0x000fe2000bf86270 */
[----:B------:R-:W0:Y:S01]  /*3bb00*/  LDCU UR4, c[0x0][0x39c] ;  /* 0x00007380ff0477ac */ /* 0x000e220008000800 */
[----:B------:R-:W-:Y:S01]  /*3bb10*/  @P3 STG.E.U8 desc[UR20][R72.64], R77 ;  /* 0x0000004d48003986 */ /* 0x000fe2000c101114 */
[----:B------:R-:W-:-:S03]  /*3bb20*/  VIADD R74, R74, UR28 ;  /* 0x0000001c4a4a7c36 */ /* 0x000fc60008000000 */
[----:B------:R4:W-:Y:S01]  /*3bb30*/  @P2 STG.E.U8 desc[UR20][R70.64], R76 ;  /* 0x0000004c46002986 */ /* 0x0009e2000c101114 */
[----:B-1----:R-:W-:Y:S01]  /*3bb40*/  ISETP.LT.AND P3, PT, R66, UR10, !P0 ;  /* 0x0000000a42007c0c */ /* 0x002fe2000c761270 */
[----:B------:R-:W-:Y:S01]  /*3bb50*/  VIADD R75, R0, 0x2e ;  /* 0x0000002e004b7836 */ /* 0x000fe20000000000 */
[----:B----4-:R-:W-:Y:S01]  /*3bb60*/  PRMT R70, R77, 0x9910, RZ ;  /* 0x000099104d467816 */ /* 0x010fe200000000ff */
        /* <DEDUP_REMOVED lines=17> */
[----:B------:R-:W-:Y:S01]  /*3bc80*/  ISETP.LT.AND P0, PT, R67, UR14, !P0 ;  /* 0x0000000e43007c0c */ /* 0x000fe2000c701270 */
[----:B------:R-:W4:Y:S01]  /*3bc90*/  LDCU UR14, c[0x0][0x398] ;  /* 0x00007300ff0e77ac */ /* 0x000f220008000800 */
[C---:B------:R-:W-:Y:S01]  /*3bca0*/  IADD3 R70, P6, PT, R74.reuse, R68, RZ ;  /* 0x000000444a467210 */ /* 0x040fe20007fde0ff */
[----:B------:R-:W-:-:S04]  /*3bcb0*/  VIADD R74, R74, UR28 ;  /* 0x0000001c4a4a7c36 */ /* 0x000fc80008000000 */
[----:B------:R-:W-:Y:S01]  /*3bcc0*/  IMAD.X R71, R71, 0x1, R69, P6 ;  /* 0x0000000147477824 */ /* 0x000fe200030e0645 */
[----:B------:R-:W-:Y:S02]  /*3bcd0*/  IADD3 R72, P6, PT, R74, R3, RZ ;  /* 0x000000034a487210 */ /* 0x000fe40007fde0ff */
[----:B-----5:R-:W-:Y:S01]  /*3bce0*/  ISETP.LT.AND P3, PT, R66, UR9, !P5 ;  /* 0x0000000942007c0c */ /* 0x020fe2000ef61270 */
        /* <DEDUP_REMOVED lines=37> */
[----:B------:R-:W-:Y:S01]  /*3bf40*/  VIADD R74, R74, UR28 ;  /* 0x0000001c4a4a7c36 */ /* 0x000fe20008000000 */
[----:B-----5:R-:W-:Y:S01]  /*3bf50*/  ISETP.LT.AND P5, PT, R66, UR9, !P2 ;  /* 0x0000000942007c0c */ /* 0x020fe2000d7a1270 */
[----:B------:R-:W5:Y:S02]  /*3bf60*/  LDCU UR9, c[0x0][0x398] ;  /* 0x00007300ff0977ac */ /* 0x000f640008000800 */
[----:B------:R0:W-:Y:S01]  /*3bf70*/  @P4 STG.E.U8 desc[UR20][R70.64], R75 ;  /* 0x0000004b46004986 */ /* 0x0001e2000c101114 */
[----:B------:R-:W-:Y:S01]  /*3bf80*/  ISETP.LT.AND P4, PT, R67, UR12, !P2 ;  /* 0x0000000c43007c0c */ /* 0x000fe2000d781270 */
[----:B------:R-:W1:Y:S01]  /*3bf90*/  LDCU UR12, c[0x0][0x398] ;  /* 0x00007300ff0c77ac */ /* 0x000e620008000800 */
[----:B------:R-:W-:Y:S02]  /*3bfa0*/  IADD3 R72, P2, PT, R74, R3, RZ ;  /* 0x000000034a487210 */ /* 0x000fe40007f5e0ff */
[----:B0-----:R-:W-:-:S02]  /*3bfb0*/  SHF.R.S32.HI R71, RZ, 0x1f, R74 ;  /* 0x0000001fff477819 */ /* 0x001fc4000001144a */
[----:B------:R-:W-:Y:S01]  /*3bfc0*/  IADD3 R70, P6, PT, R74, R68, RZ ;  /* 0x000000444a467210 */ /* 0x000fe20007fde0ff */
[----:B------:R-:W-:Y:S02]  /*3bfd0*/  VIADD R75, R0, 0x31 ;  /* 0x00000031004b7836 */ /* 0x000fe40000000000 */
        /* <DEDUP_REMOVED lines=9> */
[----:B------:R-:W-:Y:S01]  /*3c070*/  ISETP.LT.AND P4, PT, R67, UR14, !P0 ;  /* 0x0000000e43007c0c */ /* 0x000fe2000c781270 */
[----:B------:R-:W1:Y:S01]  /*3c080*/  LDCU UR10, c[0x0][0x398] ;  /* 0x00007300ff0a77ac */ /* 0x000e620008000800 */
        /* <DEDUP_REMOVED lines=18> */
[C---:B------:R-:W-:Y:S01]  /*3c1b0*/  IADD3 R70, P6, PT, R74.reuse, R68, RZ ;  /* 0x000000444a467210 */ /* 0x040fe20007fde0ff */
[----:B------:R-:W-:-:S04]  /*3c1c0*/  VIADD R74, R74, UR28 ;  /* 0x0000001c4a4a7c36 */ /* 0x000fc80008000000 */
[----:B------:R-:W-:Y:S01]  /*3c1d0*/  IMAD.X R71, R71, 0x1, R69, P6 ;  /* 0x0000000147477824 */ /* 0x000fe200030e0645 */
[----:B------:R-:W-:-:S04]  /*3c1e0*/  IADD3 R72, P6, PT, R74, R3, RZ ;  /* 0x000000034a487210 */ /* 0x000fc80007fde0ff */
[----:B------:R0:W-:Y:S01]  /*3c1f0*/  @P4 STG.E.U8 desc[UR20][R70.64], R75 ;  /* 0x0000004b46004986 */ /* 0x0001e2000c101114 */
[----:B-----5:R-:W-:Y:S01]  /*3c200*/  ISETP.LT.AND P5, PT, R66, UR9, !P3 ;  /* 0x0000000942007c0c */ /* 0x020fe2000dfa1270 */
[----:B------:R-:W5:Y:S01]  /*3c210*/  LDCU UR9, c[0x0][0x398] ;  /* 0x00007300ff0977ac */ /* 0x000f620008000800 */
        /* <DEDUP_REMOVED lines=77> */
[----:B-----5:R-:W-:Y:S01]  /*3c6f0*/  ISETP.LT.AND P6, PT, R66, UR9, !P5 ;  /* 0x0000000942007c0c */ /* 0x020fe2000efc1270 */
[----:B------:R-:W5:Y:S04]  /*3c700*/  LDCU UR9, c[0x0][0x398] ;  /* 0x00007300ff0977ac */ /* 0x000f680008000800 */
[----:B------:R0:W-:Y:S01]  /*3c710*/  @P4 STG.E.U8 desc[UR20][R70.64], R75 ;  /* 0x0000004b46004986 */ /* 0x0001e2000c101114 */
[----:B------:R-:W-:Y:S02]  /*3c720*/  IADD3 R72, P4, PT, R74, R3, RZ ;  /* 0x000000034a487210 */ /* 0x000fe40007f9e0ff */
        /* <DEDUP_REMOVED lines=33> */
[----:B------:R-:W-:Y:S01]  /*3c940*/  VIADD R74, R74, UR28 ;  /* 0x0000001c4a4a7c36 */ /* 0x000fe20008000000 */
[----:B------:R-:W-:-:S03]  /*3c950*/  SHF.R.S32.HI R75, RZ, 0x8, R75 ;  /* 0x00000008ff4b7819 */ /* 0x000fc6000001144b */
[----:B------:R-:W-:Y:S01]  /*3c960*/  IMAD.X R71, R71, 0x1, R69, P6 ;  /* 0x0000000147477824 */ /* 0x000fe200030e0645 */
[----:B-----5:R-:W-:Y:S01]  /*3c970*/  ISETP.LT.AND P5, PT, R66, UR9, !P2 ;  /* 0x0000000942007c0c */ /* 0x020fe2000d7a1270 */
[----:B------:R-:W5:Y:S01]  /*3c980*/  LDCU UR9, c[0x0][0x398] ;  /* 0x00007300ff0977ac */ /* 0x000f620008000800 */
[----:B------:R-:W-:-:S03]  /*3c990*/  ISETP.LT.AND P2, PT, R67, UR12, !P2 ;  /* 0x0000000c43007c0c */ /* 0x000fc6000d741270 */
[----:B------:R0:W-:Y:S01]  /*3c9a0*/  @P0 STG.E.U8 desc[UR20][R70.64], R75 ;  /* 0x0000004b46000986 */ /* 0x0001e2000c101114 */
[C---:B------:R-:W-:Y:S01]  /*3c9b0*/  IADD3 R72, P0, PT, R74.reuse, R3, RZ ;  /* 0x000000034a487210 */ /* 0x040fe20007f1e0ff */
[----:B------:R-:W1:Y:S01]  /*3c9c0*/  LDCU UR12, c[0x0][0x398] ;  /* 0x00007300ff0c77ac */ /* 0x000e620008000800 */
[----:B0-----:R-:W-:Y:S02]  /*3c9d0*/  SHF.R.S32.HI R71, RZ, 0x1f, R74 ;  /* 0x0000001fff477819 */ /* 0x001fe4000001144a */
        /* <DEDUP_REMOVED lines=109> */
[----:B------:R-:W3:Y:S04]  /*3d0b0*/  LDL.LU R93, [R1+0xfc] ;  /* 0x0000fc00015d7983 */ /* 0x000ee80000300800 */
[----:B------:R-:W4:Y:S04]  /*3d0c0*/  LDL.LU R90, [R1+0x100] ;  /* 0x00010000015a7983 */ /* 0x000f280000300800 */
[----:B------:R-:W4:Y:S01]  /*3d0d0*/  LDL.LU R88, [R1+0x104] ;  /* 0x0001040001587983 */ /* 0x000f220000300800 */
[----:B------:R-:W-:Y:S01]  /*3d0e0*/  ISETP.LT.AND P3, PT, R67, UR14, !P3 ;  /* 0x0000000e43007c0c */ /* 0x000fe2000df61270 */
[----:B------:R-:W0:Y:S01]  /*3d0f0*/  LDCU UR14, c[0x0][0x398] ;  /* 0x00007300ff0e77ac */ /* 0x000e220008000800 */
[----:B------:R-:W-:-:S05]  /*3d100*/  IADD3 R70, P6, PT, R74, R68, RZ ;  /* 0x000000444a467210 */ /* 0x000fca0007fde0ff */
[----:B------:R-:W-:Y:S02]  /*3d110*/  IMAD.X R71, R71, 0x1, R69, P6 ;  /* 0x0000000147477824 */ /* 0x000fe400030e0645 */
[----:B------:R-:W-:-:S04]  /*3d120*/  VIADD R74, R74, UR28 ;  /* 0x0000001c4a4a7c36 */ /* 0x000fc80008000000 */
[----:B------:R0:W-:Y:S01]  /*3d130*/  @P3 STG.E.U8 desc[UR20][R70.64], R75 ;  /* 0x0000004b46003986 */ /* 0x0001e2000c101114 */
[----:B------:R-:W-:Y:S02]  /*3d140*/  IADD3 R72, P4, PT, R74, R3, RZ ;  /* 0x000000034a487210 */ /* 0x000fe40007f9e0ff */
[----:B-----5:R-:W-:Y:S01]  /*3d150*/  ISETP.LT.AND P6, PT, R66, UR9, !P5 ;  /* 0x0000000942007c0c */ /* 0x020fe2000efc1270 */
[----:B------:R-:W5:Y:S01]  /*3d160*/  LDCU UR9, c[0x0][0x398] ;  /* 0x00007300ff0977ac */ /* 0x000f620008000800 */
[----:B------:R-:W-:Y:S01]  /*3d170*/  ISETP.LT.AND P5, PT, R67, UR12, !P5 ;  /* 0x0000000c43007c0c */ /* 0x000fe2000efa1270 */
[----:B------:R-:W1:Y:S01]  /*3d180*/  LDCU UR12, c[0x0][0x398] ;  /* 0x00007300ff0c77ac */ /* 0x000e620008000800 */
[----:B0-----:R-:W-:Y:S01]  /*3d190*/  VIADD R70, R0, 0x3f ;  /* 0x0000003f00467836 */ /* 0x001fe20000000000 */
[----:B------:R-:W-:-:S04]  /*3d1a0*/  SHF.R.S32.HI R71, RZ, 0x1f, R74 ;  /* 0x0000001fff477819 */ /* 0x000fc8000001144a */
[----:B------:R-:W-:Y:S01]  /*3d1b0*/  ISETP.GE.AND P3, PT, R70, UR6, PT ;  /* 0x0000000646007c0c */ /* 0x000fe2000bf66270 */
[----:B------:R-:W0:Y:S01]  /*3d1c0*/  LDCU UR6, c[0x0][0x398] ;  /* 0x00007300ff0677ac */ /* 0x000e220008000800 */
[----:B------:R-:W-:Y:S01]  /*3d1d0*/  IMAD.X R73, R71, 0x1, R2, P4 ;  /* 0x0000000147497824 */ /* 0x000fe200020e0602 */
[C---:B------:R-:W-:Y:S01]  /*3d1e0*/  IADD3 R70, P4, PT, R74.reuse, R68, RZ ;  /* 0x000000444a467210 */ /* 0x040fe20007f9e0ff */
[----:B------:R-:W-:-:S04]  /*3d1f0*/  VIADD R74, R74, UR28 ;  /* 0x0000001c4a4a7c36 */ /* 0x000fc80008000000 */
[----:B------:R-:W-:Y:S01]  /*3d200*/  IMAD.X R71, R71, 0x1, R69, P4 ;  /* 0x0000000147477824 */ /* 0x000fe200020e0645 */
[----:B------:R0:W-:Y:S01]  /*3d210*/  @P6 STG.E.U8 desc[UR20][R72.64], R76 ;  /* 0x0000004c48006986 */ /* 0x0001e2000c101114 */
[----:B------:R-:W-:-:S03]  /*3d220*/  VIADD R75, R0, 0x40 ;  /* 0x00000040004b7836 */ /* 0x000fc60000000000 */
[----:B------:R5:W-:Y:S01]  /*3d230*/  @P5 STG.E.U8 desc[UR20][R70.64], R77 ;  /* 0x0000004d46005986 */ /* 0x000be2000c101114 */
[----:B-1----:R-:W-:Y:S01]  /*3d240*/  ISETP.LT.AND P5, PT, R66, UR10, !P0 ;  /* 0x0000000a42007c0c */ /* 0x002fe2000c7a1270 */
[----:B------:R-:W1:Y:S01]  /*3d250*/  LDCU UR10, c[0x0][0x398] ;  /* 0x00007300ff0a77ac */ /* 0x000e620008000800 */
[----:B------:R-:W-:Y:S02]  /*3d260*/  ISETP.GE.AND P4, PT, R75, UR4, PT ;  /* 0x000000044b007c0c */ /* 0x000fe4000bf86270 */
[----:B0-----:R-:W-:Y:S01]  /*3d270*/  IADD3 R72, P6, PT, R74, R3, RZ ;  /* 0x000000034a487210 */ /* 0x001fe20007fde0ff */
[----:B------:R-:W0:Y:S01]  /*3d280*/  LDCU UR4, c[0x0][0x39c] ;  /* 0x00007380ff0477ac */ /* 0x000e220008000800 */
[----:B-----5:R-:W-:Y:S02]  /*3d290*/  SHF.R.S32.HI R71, RZ, 0x1f, R74 ;  /* 0x0000001fff477819 */ /* 0x020fe4000001144a */
[----:B------:R-:W-:Y:S01]  /*3d2a0*/  ISETP.LT.AND P0, PT, R67, UR6, !P0 ;  /* 0x0000000643007c0c */ /* 0x000fe2000c701270 */
[----:B------:R-:W5:Y:S01]  /*3d2b0*/  LDCU UR6, c[0x0][0x39c] ;  /* 0x00007380ff0677ac */ /* 0x000f620008000800 */
[----:B------:R-:W-:Y:S01]  /*3d2c0*/  PRMT R76, R76, 0x9910, RZ ;  /* 0x000099104c4c7816 */ /* 0x000fe200000000ff */
[----:B------:R-:W-:Y:S01]  /*3d2d0*/  IMAD.X R73, R71, 0x1, R2, P6 ;  /* 0x0000000147497824 */ /* 0x000fe200030e0602 */
[----:B------:R-:W-:-:S02]  /*3d2e0*/  IADD3 R70, P6, PT, R74, R68, RZ ;  /* 0x000000444a467210 */ /* 0x000fc40007fde0ff */
[----:B------:R-:W-:Y:S02]  /*3d2f0*/  PRMT R75, R77, 0x9910, RZ ;  /* 0x000099104d4b7816 */ /* 0x000fe400000000ff */
[----:B------:R-:W-:Y:S01]  /*3d300*/  SHF.R.S32.HI R76, RZ, 0x8, R76 ;  /* 0x00000008ff4c7819 */ /* 0x000fe2000001144c */
[----:B------:R-:W-:Y:S01]  /*3d310*/  IMAD.X R71, R71, 0x1, R69, P6 ;  /* 0x0000000147477824 */ /* 0x000fe200030e0645 */
[----:B------:R-:W-:Y:S01]  /*3d320*/  SHF.R.S32.HI R75, RZ, 0x8, R75 ;  /* 0x00000008ff4b7819 */ /* 0x000fe2000001144b */
[----:B------:R-:W-:Y:S02]  /*3d330*/  VIADD R74, R74, UR28 ;  /* 0x0000001c4a4a7c36 */ /* 0x000fe40008000000 */
[----:B------:R0:W-:Y:S01]  /*3d340*/  @P5 STG.E.U8 desc[UR20][R72.64], R76 ;  /* 0x0000004c48005986 */ /* 0x0001e2000c101114 */
[----:B------:R-:W-:Y:S01]  /*3d350*/  ISETP.LT.AND P5, PT, R66, UR9, !P2 ;  /* 0x0000000942007c0c */ /* 0x000fe2000d7a1270 */
[----:B------:R-:W1:Y:S02]  /*3d360*/  LDCU UR9, c[0x0][0x398] ;  /* 0x00007300ff0977ac */ /* 0x000e640008000800 */
[----:B------:R5:W-:Y:S01]  /*3d370*/  @P0 STG.E.U8 desc[UR20][R70.64], R75 ;  /* 0x0000004b46000986 */ /* 0x000be2000c101114 */
[----:B------:R-:W-:Y:S01]  /*3d380*/  ISETP.LT.AND P2, PT, R67, UR12, !P2 ;  /* 0x0000000c43007c0c */ /* 0x000fe2000d741270 */
[----:B------:R-:W1:Y:S01]  /*3d390*/  LDCU UR12, c[0x0][0x398] ;  /* 0x00007300ff0c77ac */ /* 0x000e620008000800 */
[----:B0-----:R-:W-:-:S02]  /*3d3a0*/  IADD3 R72, P0, PT, R74, R3, RZ ;  /* 0x000000034a487210 */ /* 0x001fc40007f1e0ff */
[----:B-----5:R-:W-:Y:S01]  /*3d3b0*/  SHF.R.S32.HI R71, RZ, 0x1f, R74 ;  /* 0x0000001fff477819 */ /* 0x020fe2000001144a */
[----:B------:R-:W-:Y:S01]  /*3d3c0*/  VIADD R75, R0, 0x41 ;  /* 0x00000041004b7836 */ /* 0x000fe20000000000 */
[----:B------:R-:W-:-:S03]  /*3d3d0*/  IADD3 R70, P6, PT, R74, R68, RZ ;  /* 0x000000444a467210 */ /* 0x000fc60007fde0ff */
[----:B------:R-:W-:Y:S01]  /*3d3e0*/  IMAD.X R73, R71, 0x1, R2, P0 ;  /* 0x0000000147497824 */ /* 0x000fe200000e0602 */
[----:B------:R-:W-:Y:S01]  /*3d3f0*/  ISETP.GE.AND P0, PT, R75, UR4, PT ;  /* 0x000000044b007c0c */ /* 0x000fe2000bf06270 */
[----:B------:R-:W0:Y:S01]  /*3d400*/  LDCU UR4, c[0x0][0x39c] ;  /* 0x00007380ff0477ac */ /* 0x000e220008000800 */
[----:B------:R-:W-:Y:S02]  /*3d410*/  IMAD.X R71, R71, 0x1, R69, P6 ;  /* 0x0000000147477824 */ /* 0x000fe400030e0645 */
[----:B------:R-:W-:Y:S02]  /*3d420*/  VIADD R74, R74, UR28 ;  /* 0x0000001c4a4a7c36 */ /* 0x000fe40008000000 */
[----:B------:R-:W-:Y:S01]  /*3d430*/  VIADD R75, R0, 0x42 ;  /* 0x00000042004b7836 */ /* 0x000fe20000000000 */
[----:B--2---:R-:W-:Y:S02]  /*3d440*/  F2FP.SATFINITE.E4M3.F32.PACK_AB_MERGE_C R77, R92, R89, RZ ;  /* 0x000000595c4d723e */ /* 0x004fe400048070ff */
[----:B------:R-:W2:Y:S04]  /*3d450*/  LDL.LU R89, [R1+0x1b0] ;  /* 0x0001b00001597983 */ /* 0x000ea80000300800 */
[----:B------:R5:W-:Y:S01]  /*3d460*/  @P5 STG.E.U8 desc[UR20][R72.64], R77 ;  /* 0x0000004d48005986 */ /* 0x000be2000c101114 */
[----:B-1----:R-:W-:Y:S01]  /*3d470*/  ISETP.LT.AND P5, PT, R66, UR10, !P3 ;  /* 0x0000000a42007c0c */ /* 0x002fe2000dfa1270 */
[----:B------:R-:W1:Y:S01]  /*3d480*/  LDCU UR10, c[0x0][0x398] ;  /* 0x00007300ff0a77ac */ /* 0x000e620008000800 */
[----:B------:R-:W-:Y:S01]  /*3d490*/  ISETP.LT.AND P3, PT, R67, UR14, !P3 ;  /* 0x0000000e43007c0c */ /* 0x000fe2000df61270 */
[----:B------:R-:W2:Y:S01]  /*3d4a0*/  LDL.LU R92, [R1+0x1b4] ;  /* 0x0001b400015c7983 */ /* 0x000ea20000300800 */
[----:B------:R-:W0:Y:S01]  /*3d4b0*/  LDCU UR14, c[0x0][0x398] ;  /* 0x00007300ff0e77ac */ /* 0x000e220008000800 */
[----:B---3--:R-:W-:-:S02]  /*3d4c0*/  F2FP.SATFINITE.E4M3.F32.PACK_AB_MERGE_C R76, R93, R91, RZ ;  /* 0x0000005b5d4c723e */ /* 0x008fc400048070ff */
[----:B------:R-:W3:Y:S04]  /*3d4d0*/  LDL.LU R91, [R1+0x1f0] ;  /* 0x0001f000015b7983 */ /* 0x000ee80000300800 */
[----:B------:R0:W-:Y:S01]  /*3d4e0*/  @P2 STG.E.U8 desc[UR20][R70.64], R76 ;  /* 0x0000004c46002986 */ /* 0x0001e2000c101114 */
[----:B-----5:R-:W-:-:S03]  /*3d4f0*/  IADD3 R72, P2, PT, R74, R3, RZ ;  /* 0x000000034a487210 */ /* 0x020fc60007f5e0ff */
[----:B------:R-:W3:Y:S01]  /*3d500*/  LDL.LU R93, [R1+0x1f4] ;  /* 0x0001f400015d7983 */ /* 0x000ee20000300800 */
[----:B0-----:R-:W-:Y:S02]  /*3d510*/  PRMT R70, R77, 0x9910, RZ ;  /* 0x000099104d467816 */ /* 0x001fe400000000ff */
[----:B------:R-:W-:Y:S02]  /*3d520*/  PRMT R77, R76, 0x9910, RZ ;  /* 0x000099104c4d7816 */ /* 0x000fe400000000ff */
[----:B------:R-:W-:Y:S01]  /*3d530*/  SHF.R.S32.HI R71, RZ, 0x1f, R74 ;  /* 0x0000001fff477819 */ /* 0x000fe2000001144a */
[----:B------:R-:W-:Y:S01]  /*3d540*/  IMAD.MOV.U32 R76, RZ, RZ, R70 ;  /* 0x000000ffff4c7224 */ /* 0x000fe200078e0046 */
[----:B------:R-:W-:-:S03]  /*3d550*/  IADD3 R70, P6, PT, R74, R68, RZ ;  /* 0x000000444a467210 */ /* 0x000fc60007fde0ff */
[C---:B------:R-:W-:Y:S01]  /*3d560*/  IMAD.X R73, R71.reuse, 0x1, R2, P2 ;  /* 0x0000000147497824 */ /* 0x040fe200010e0602 */
[----:B------:R-:W-:Y:S01]  /*3d570*/  SHF.R.S32.HI R76, RZ, 0x8, R76 ;  /* 0x00000008ff4c7819 */ /* 0x000fe2000001144c */
[----:B------:R-:W-:Y:S01]  /*3d580*/  IMAD.X R71, R71, 0x1, R69, P6 ;  /* 0x0000000147477824 */ /* 0x000fe200030e0645 */
[----:B------:R-:W-:Y:S01]  /*3d590*/  ISETP.GE.AND P2, PT, R75, UR4, PT ;  /* 0x000000044b007c0c */ /* 0x000fe2000bf46270 */
[----:B------:R-:W-:Y:S01]  /*3d5a0*/  VIADD R74, R74, UR28 ;  /* 0x0000001c4a4a7c36 */ /* 0x000fe20008000000 */
[----:B------:R-:W-:Y:S01]  /*3d5b0*/  SHF.R.S32.HI R75, RZ, 0x8, R77 ;  /* 0x00000008ff4b7819 */ /* 0x000fe2000001144d */
[----:B------:R-:W-:Y:S01]  /*3d5c0*/  @P5 STG.E.U8 desc[UR20][R72.64], R76 ;  /* 0x0000004c48005986 */ /* 0x000fe2000c101114 */
[----:B------:R-:W-:Y:S01]  /*3d5d0*/  ISETP.LT.AND P6, PT, R66, UR9, !P4 ;  /* 0x0000000942007c0c */ /* 0x000fe2000e7c1270 */
[----:B------:R-:W0:Y:S02]  /*3d5e0*/  LDCU UR4, c[0x0][0x39c] ;  /* 0x00007380ff0477ac */ /* 0x000e240008000800 */
[----:B------:R4:W-:Y:S01]  /*3d5f0*/  @P3 STG.E.U8 desc[UR20][R70.64], R75 ;  /* 0x0000004b46003986 */ /* 0x0009e2000c101114 */
[----:B------:R-:W5:Y:S01]  /*3d600*/  LDCU UR9, c[0x0][0x398] ;  /* 0x00007300ff0977ac */ /* 0x000f620008000800 */
[----:B----4-:R-:W-:-:S02]  /*3d610*/  F2FP.SATFINITE.E4M3.F32.PACK_AB_MERGE_C R75, R88, R90, RZ ;  /* 0x0000005a584b723e */ /* 0x010fc400048070ff */
[----:B------:R-:W4:Y:S04]  /*3d620*/  LDL.LU R90, [R1+0x108] ;  /* 0x00010800015a7983 */ /* 0x000f280000300800 */
[----:B------:R-:W4:Y:S01]  /*3d630*/  LDL.LU R88, [R1+0x10c] ;  /* 0x00010c0001587983 */ /* 0x000f220000300800 */
[----:B------:R-:W-:Y:S01]  /*3d640*/  VIADD R70, R0, 0x43 ;  /* 0x0000004300467836 */ /* 0x000fe20000000000 */
[----:B------:R-:W-:Y:S02]  /*3d650*/  SHF.R.S32.HI R71, RZ, 0x1f, R74 ;  /* 0x0000001fff477819 */ /* 0x000fe4000001144a */
[----:B------:R-:W-:Y:S02]  /*3d660*/  IADD3 R72, P5, PT, R74, R3, RZ ;  /* 0x000000034a487210 */ /* 0x000fe40007fbe0ff */
[----:B------:R-:W-:Y:S01]  /*3d670*/  ISETP.GE.AND P3, PT, R70, UR6, PT ;  /* 0x0000000646007c0c */ /* 0x000fe2000bf66270 */
[----:B------:R-:W0:Y:S01]  /*3d680*/  LDCU UR6, c[0x0][0x398] ;  /* 0x00007300ff0677ac */ /* 0x000e220008000800 */
[----:B------:R-:W-:Y:S01]  /*3d690*/  ISETP.LT.AND P4, PT, R67, UR12, !P4 ;  /* 0x0000000c43007c0c */ /* 0x000fe2000e781270 */
[----:B------:R-:W-:Y:S01]  /*3d6a0*/  IMAD.X R73, R71, 0x1, R2, P5 ;  /* 0x0000000147497824 */ /* 0x000fe200028e0602 */
[----:B------:R-:W-:Y:S01]  /*3d6b0*/  IADD3 R70, P5, PT, R74, R68, RZ ;  /* 0x000000444a467210 */ /* 0x000fe20007fbe0ff */
[----:B------:R-:W0:Y:S01]  /*3d6c0*/  LDCU UR12, c[0x0][0x398] ;  /* 0x00007300ff0c77ac */ /* 0x000e220008000800 */
[----:B------:R-:W-:-:S02]  /*3d6d0*/  F2FP.SATFINITE.E4M3.F32.PACK_AB_MERGE_C R76, R5, R4, RZ ;  /* 0x00000004054c723e */ /* 0x000fc400048070ff */
[----:B------:R1:W-:Y:S01]  /*3d6e0*/  @P6 STG.E.U8 desc[UR20][R72.64], R75 ;  /* 0x0000004b48006986 */ /* 0x0003e2000c101114 */
[----:B------:R-:W-:Y:S02]  /*3d6f0*/  IMAD.X R71, R71, 0x1, R69, P5 ;  /* 0x0000000147477824 */ /* 0x000fe400028e0645 */
[----:B------:R-:W-:-:S04]  /*3d700*/  VIADD R4, R0, 0x44 ;  /* 0x0000004400047836 */ /* 0x000fc80000000000 */
[----:B------:R0:W-:Y:S01]  /*3d710*/  @P4 STG.E.U8 desc[UR20][R70.64], R76 ;  /* 0x0000004c46004986 */ /* 0x0001e2000c101114 */
[----:B-1----:R-:W-:Y:S01]  /*3d720*/  VIADD R72, R74, UR28 ;  /* 0x0000001c4a487c36 */ /* 0x002fe20008000000 */
[----:B------:R-:W-:Y:S01]  /*3d730*/  ISETP.LT.AND P4, PT, R66, UR10, !P0 ;  /* 0x0000000a42007c0c */ /* 0x000fe2000c781270 */
[----:B------:R-:W1:Y:S03]  /*3d740*/  LDCU UR10, c[0x0][0x398] ;  /* 0x00007300ff0a77ac */ /* 0x000e660008000800 */
[----:B------:R-:W-:Y:S02]  /*3d750*/  SHF.R.S32.HI R5, RZ, 0x1f, R72 ;  /* 0x0000001fff057819 */ /* 0x000fe40000011448 */
[----:B0-----:R-:W-:Y:S02]  /*3d760*/  IADD3 R70, P6, PT, R72, R3, RZ ;  /* 0x0000000348467210 */ /* 0x001fe40007fde0ff */
[----:B------:R-:W-:Y:S01]  /*3d770*/  ISETP.LT.AND P0, PT, R67, UR6, !P0 ;  /* 0x0000000643007c0c */ /* 0x000fe2000c701270 */
[----:B------:R-:W0:Y:S01]  /*3d780*/  LDCU UR6, c[0x0][0x39c] ;  /* 0x00007380ff0677ac */ /* 0x000e220008000800 */
[----:B------:R-:W-:Y:S01]  /*3d790*/  ISETP.GE.AND P5, PT, R4, UR4, PT ;  /* 0x0000000404007c0c */ /* 0x000fe2000bfa6270 */
[----:B------:R-:W-:Y:S01]  /*3d7a0*/  IMAD.X R71, R5, 0x1, R2, P6 ;  /* 0x0000000105477824 */ /* 0x000fe200030e0602 */
[----:B------:R-:W-:Y:S01]  /*3d7b0*/  PRMT R74, R75, 0x9910, RZ ;  /* 0x000099104b4a7816 */ /* 0x000fe200000000ff */
[----:B------:R-:W0:Y:S01]  /*3d7c0*/  LDCU UR4, c[0x0][0x39c] ;  /* 0x00007380ff0477ac */ /* 0x000e220008000800 */
[----:B------:R-:W-:-:S02]  /*3d7d0*/  IADD3 R4, P6, PT, R72, R68, RZ ;  /* 0x0000004448047210 */ /* 0x000fc40007fde0ff */
[----:B------:R-:W-:Y:S02]  /*3d7e0*/  PRMT R73, R76, 0x9910, RZ ;  /* 0x000099104c497816 */ /* 0x000fe400000000ff */
[----:B------:R-:W-:Y:S01]  /*3d7f0*/  SHF.R.S32.HI R74, RZ, 0x8, R74 ;  /* 0x00000008ff4a7819 */ /* 0x000fe2000001144a */
[----:B------:R-:W-:Y:S01]  /*3d800*/  IMAD.X R5, R5, 0x1, R69, P6 ;  /* 0x0000000105057824 */ /* 0x000fe200030e0645 */
[----:B------:R-:W-:Y:S01]  /*3d810*/  SHF.R.S32.HI R73, RZ, 0x8, R73 ;  /* 0x00000008ff497819 */ /* 0x000fe20000011449 */
[----:B------:R-:W-:Y:S02]  /*3d820*/  VIADD R72, R72, UR28 ;  /* 0x0000001c48487c36 */ /* 0x000fe40008000000 */
[----:B------:R0:W-:Y:S04]  /*3d830*/  @P4 STG.E.U8 desc[UR20][R70.64], R74 ;  /* 0x0000004a46004986 */ /* 0x0001e8000c101114 */
[----:B------:R1:W-:Y:S01]  /*3d840*/  @P0 STG.E.U8 desc[UR20][R4.64], R73 ;  /* 0x0000004904000986 */ /* 0x0003e2000c101114 */
[----:B0-----:R-:W-:-:S02]  /*3d850*/  IADD3 R70, P0, PT, R72, R3, RZ ;  /* 0x0000000348467210 */ /* 0x001fc40007f1e0ff */
[----:B-1----:R-:W-:Y:S01]  /*3d860*/  SHF.R.S32.HI R5, RZ, 0x1f, R72 ;  /* 0x0000001fff057819 */ /* 0x002fe20000011448 */
[----:B------:R-:W-:-:S04]  /*3d870*/  VIADD R73, R0, 0x45 ;  /* 0x0000004500497836 */ /* 0x000fc80000000000 */
[----:B------:R-:W-:Y:S01]  /*3d880*/  IMAD.X R71, R5, 0x1, R2, P0 ;  /* 0x0000000105477824 */ /* 0x000fe200000e0602 */
[----:B------:R-:W-:Y:S01]  /*3d890*/  ISETP.GE.AND P0, PT, R73, UR4, PT ;  /* 0x0000000449007c0c */ /* 0x000fe2000bf06270 */
[----:B------:R-:W0:Y:S01]  /*3d8a0*/  LDCU UR4, c[0x0][0x39c] ;  /* 0x00007380ff0477ac */ /* 0x000e220008000800 */
[----:B----4-:R-:W-:Y:S02]  /*3d8b0*/  F2FP.SATFINITE.E4M3.F32.PACK_AB_MERGE_C R73, R88, R90, RZ ;  /* 0x0000005a5849723e */ /* 0x010fe400048070ff */
[----:B------:R-:W4:Y:S04]  /*3d8c0*/  LDL.LU R90, [R1+0x110] ;  /* 0x00011000015a7983 */ /* 0x000f280000300800 */
[----:B------:R-:W4:Y:S01]  /*3d8d0*/  LDL.LU R88, [R1+0x114] ;  /* 0x0001140001587983 */ /* 0x000f220000300800 */
[----:B-----5:R-:W-:Y:S01]  /*3d8e0*/  ISETP.LT.AND P4, PT, R66, UR9, !P2 ;  /* 0x0000000942007c0c */ /* 0x020fe2000d781270 */
[----:B------:R-:W1:Y:S01]  /*3d8f0*/  LDCU UR9, c[0x0][0x398] ;  /* 0x00007300ff0977ac */ /* 0x000e620008000800 */
[----:B------:R-:W-:-:S02]  /*3d900*/  ISETP.LT.AND P2, PT, R67, UR12, !P2 ;  /* 0x0000000c43007c0c */ /* 0x000fc4000d741270 */
[----:B------:R-:W-:Y:S01]  /*3d910*/  IADD3 R4, P6, PT, R72, R68, RZ ;  /* 0x0000004448047210 */ /* 0x000fe20007fde0ff */
[----:B------:R-:W5:Y:S01]  /*3d920*/  LDCU UR12, c[0x0][0x398] ;  /* 0x00007300ff0c77ac */ /* 0x000f620008000800 */
[----:B------:R-:W-:-:S03]  /*3d930*/  F2FP.SATFINITE.E4M3.F32.PACK_AB_MERGE_C R6, R7, R6, RZ ;  /* 0x000000060706723e */ /* 0x000fc600048070ff */
[----:B------:R-:W-:-:S04]  /*3d940*/  IMAD.X R5, R5, 0x1, R69, P6 ;  /* 0x0000000105057824 */ /* 0x000fc800030e0645 */
[----:B------:R0:W-:Y:S01]  /*3d950*/  @P4 STG.E.U8 desc[UR20][R70.64], R73 ;  /* 0x0000004946004986 */ /* 0x0001e2000c101114 */
[----:B------:R-:W-:Y:S01]  /*3d960*/  ISETP.LT.AND P4, PT, R66, UR10, !P3 ;  /* 0x0000000a42007c0c */ /* 0x000fe2000df81270 */
[----:B------:R-:W1:Y:S01]  /*3d970*/  LDCU UR10, c[0x0][0x398] ;  /* 0x00007300ff0a77ac */ /* 0x000e620008000800 */
[----:B------:R-:W-:Y:S01]  /*3d980*/  ISETP.LT.AND P3, PT, R67, UR14, !P3 ;  /* 0x0000000e43007c0c */ /* 0x000fe2000df61270 */
[----:B------:R2:W-:Y:S01]  /*3d990*/  @P2 STG.E.U8 desc[UR20][R4.64], R6 ;  /* 0x0000000604002986 */ /* 0x0005e2000c101114 */
[----:B------:R-:W-:Y:S01]  /*3d9a0*/  F2FP.SATFINITE.E4M3.F32.PACK_AB_MERGE_C R9, R9, R8, RZ ;  /* 0x000000080909723e */ /* 0x000fe200048070ff */
[----:B0-----:R-:W-:Y:S01]  /*3d9b0*/  VIADD R70, R72, UR28 ;  /* 0x0000001c48467c36 */ /* 0x001fe20008000000 */
[----:B------:R-:W-:Y:S01]  /*3d9c0*/  PRMT R72, R73, 0x9910, RZ ;  /* 0x0000991049487816 */ /* 0x000fe200000000ff */
[----:B------:R-:W-:Y:S01]  /*3d9d0*/  VIADD R71, R0, 0x46 ;  /* 0x0000004600477836 */ /* 0x000fe20000000000 */
[----:B------:R-:W-:Y:S01]  /*3d9e0*/  PRMT R73, R6, 0x9910, RZ ;  /* 0x0000991006497816 */ /* 0x000fe200000000ff */
[----:B------:R-:W0:Y:S01]  /*3d9f0*/  LDCU UR14, c[0x0][0x398] ;  /* 0x00007300ff0e77ac */ /* 0x000e220008000800 */
[----:B--2---:R-:W-:-:S02]  /*3da00*/  SHF.R.S32.HI R5, RZ, 0x1f, R70 ;  /* 0x0000001fff057819 */ /* 0x004fc40000011446 */
[C---:B------:R-:W-:Y:S02]  /*3da10*/  IADD3 R6, P2, PT, R70.reuse, R3, RZ ;  /* 0x0000000346067210 */ /* 0x040fe40007f5e0ff */
[C---:B------:R-:W-:Y:S02]  /*3da20*/  IADD3 R4, P6, PT, R70.reuse, R68, RZ ;  /* 0x0000004446047210 */ /* 0x040fe40007fde0ff */
[----:B------:R-:W-:Y:S01]  /*3da30*/  SHF.R.S32.HI R72, RZ, 0x8, R72 ;  /* 0x00000008ff487819 */ /* 0x000fe20000011448 */
[----:B------:R-:W-:Y:S01]  /*3da40*/  IMAD.X R7, R5, 0x1, R2, P2 ;  /* 0x0000000105077824 */ /* 0x000fe200010e0602 */
[----:B------:R-:W-:Y:S01]  /*3da50*/  ISETP.GE.AND P2, PT, R71, UR4, PT ;  /* 0x0000000447007c0c */ /* 0x000fe2000bf46270 */
[----:B------:R-:W-:Y:S01]  /*3da60*/  IMAD.X R5, R5, 0x1, R69, P6 ;  /* 0x0000000105057824 */ /* 0x000fe200030e0645 */
[----:B------:R-:W-:Y:S01]  /*3da70*/  SHF.R.S32.HI R71, RZ, 0x8, R73 ;  /* 0x00000008ff477819 */ /* 0x000fe20000011449 */
[----:B------:R-:W-:Y:S01]  /*3da80*/  VIADD R70, R70, UR28 ;  /* 0x0000001c46467c36 */ /* 0x000fe20008000000 */
[----:B------:R-:W-:Y:S01]  /*3da90*/  @P4 STG.E.U8 desc[UR20][R6.64], R72 ;  /* 0x0000004806004986 */ /* 0x000fe2000c101114 */
[----:B------:R-:W2:Y:S03]  /*3daa0*/  LDCU UR4, c[0x0][0x39c] ;  /* 0x00007380ff0477ac */ /* 0x000ea60008000800 */
[----:B------:R4:W-:Y:S02]  /*3dab0*/  @P3 STG.E.U8 desc[UR20][R4.64], R71 ;  /* 0x0000004704003986 */ /* 0x0009e4000c101114 */
[----:B----4-:R-:W-:-:S02]  /*3dac0*/  F2FP.SATFINITE.E4M3.F32.PACK_AB_MERGE_C R71, R88, R90, RZ ;  /* 0x0000005a5847723e */ /* 0x010fc400048070ff */
[----:B------:R-:W4:Y:S04]  /*3dad0*/  LDL.LU R90, [R1+0x118] ;  /* 0x00011800015a7983 */ /* 0x000f280000300800 */
[----:B------:R-:W4:Y:S01]  /*3dae0*/  LDL.LU R88, [R1+0x11c] ;  /* 0x00011c0001587983 */ /* 0x000f220000300800 */
[----:B------:R-:W-:Y:S01]  /*3daf0*/  VIADD R4, R0, 0x47 ;  /* 0x0000004700047836 */ /* 0x000fe20000000000 */
[----:B------:R-:W-:Y:S02]  /*3db00*/  SHF.R.S32.HI R5, RZ, 0x1f, R70 ;  /* 0x0000001fff057819 */ /* 0x000fe40000011446 */
[----:B------:R-:W-:Y:S02]  /*3db10*/  IADD3 R6, P4, PT, R70, R3, RZ ;  /* 0x0000000346067210 */ /* 0x000fe40007f9e0ff */
[----:B-1----:R-:W-:Y:S01]  /*3db20*/  ISETP.LT.AND P6, PT, R66, UR9, !P5 ;  /* 0x0000000942007c0c */ /* 0x002fe2000efc1270 */
[----:B------:R-:W-:Y:S01]  /*3db30*/  VIADD R8, R0, 0x48 ;  /* 0x0000004800087836 */ /* 0x000fe20000000000 */
[----:B-----5:R-:W-:Y:S01]  /*3db40*/  ISETP.LT.AND P5, PT, R67, UR12, !P5 ;  /* 0x0000000c43007c0c */ /* 0x020fe2000efa1270 */
[C---:B------:R-:W-:Y:S01]  /*3db50*/  IMAD.X R7, R5.reuse, 0x1, R2, P4 ;  /* 0x0000000105077824 */ /* 0x040fe200020e0602 */
[----:B------:R-:W-:Y:S01]  /*3db60*/  ISETP.GE.AND P3, PT, R4, UR6, PT ;  /* 0x0000000604007c0c */ /* 0x000fe2000bf66270 */
[----:B------:R-:W1:Y:S01]  /*3db70*/  LDCU UR6, c[0x0][0x398] ;  /* 0x00007300ff0677ac */ /* 0x000e620008000800 */
[----:B------:R-:W-:Y:S01]  /*3db80*/  IADD3 R4, P4, PT, R70, R68, RZ ;  /* 0x0000004446047210 */ /* 0x000fe20007f9e0ff */
[----:B------:R-:W5:Y:S04]  /*3db90*/  LDCU UR9, c[0x0][0x398] ;  /* 0x00007300ff0977ac */ /* 0x000f680008000800 */
[----:B------:R-:W-:Y:S01]  /*3dba0*/  IMAD.X R5, R5, 0x1, R69, P4 ;  /* 0x0000000105057824 */ /* 0x000fe200020e0645 */
[----:B--2---:R-:W-:Y:S01]  /*3dbb0*/  ISETP.GE.AND P4, PT, R8, UR4, PT ;  /* 0x0000000408007c0c */ /* 0x004fe2000bf86270 */
[----:B------:R2:W-:Y:S01]  /*3dbc0*/  @P6 STG.E.U8 desc[UR20][R6.64], R71 ;  /* 0x0000004706006986 */ /* 0x0005e2000c101114 */
[----:B------:R-:W-:Y:S01]  /*3dbd0*/  VIADD R8, R70, UR28 ;  /* 0x0000001c46087c36 */ /* 0x000fe20008000000 */
[----:B------:R-:W0:Y:S02]  /*3dbe0*/  LDCU UR12, c[0x0][0x398] ;  /* 0x00007300ff0c77ac */ /* 0x000e240008000800 */
[----:B------:R1:W-:Y:S01]  /*3dbf0*/  @P5 STG.E.U8 desc[UR20][R4.64], R9 ;  /* 0x0000000904005986 */ /* 0x0003e2000c101114 */
[----:B------:R-:W-:Y:S01]  /*3dc00*/  ISETP.LT.AND P5, PT, R66, UR10, !P0 ;  /* 0x0000000a42007c0c */ /* 0x000fe2000c7a1270 */
[----:B------:R-:W0:Y:S01]  /*3dc10*/  LDCU UR10, c[0x0][0x398] ;  /* 0x00007300ff0a77ac */ /* 0x000e220008000800 */
[----:B------:R-:W-:-:S02]  /*3dc20*/  PRMT R70, R71, 0x9910, RZ ;  /* 0x0000991047467816 */ /* 0x000fc400000000ff */
[----:B------:R-:W-:Y:S01]  /*3dc30*/  F2FP.SATFINITE.E4M3.F32.PACK_AB_MERGE_C R10, R11, R10, RZ ;  /* 0x0000000a0b0a723e */ /* 0x000fe200048070ff */
[----:B------:R-:W0:Y:S01]  /*3dc40*/  LDCU UR4, c[0x0][0x39c] ;  /* 0x00007380ff0477ac */ /* 0x000e220008000800 */
[----:B--2---:R-:W-:Y:S02]  /*3dc50*/  IADD3 R6, P6, PT, R8, R3, RZ ;  /* 0x0000000308067210 */ /* 0x004fe40007fde0ff */
[----:B-1----:R-:W-:Y:S02]  /*3dc60*/  SHF.R.S32.HI R5, RZ, 0x1f, R8 ;  /* 0x0000001fff057819 */ /* 0x002fe40000011408 */
[----:B------:R-:W-:-:S03]  /*3dc70*/  SHF.R.S32.HI R70, RZ, 0x8, R70 ;  /* 0x00000008ff467819 */ /* 0x000fc60000011446 */
[----:B------:R-:W-:-:S05]  /*3dc80*/  IMAD.X R7, R5, 0x1, R2, P6 ;  /* 0x0000000105077824 */ /* 0x000fca00030e0602 */
[----:B------:R4:W-:Y:S02]  /*3dc90*/  @P5 STG.E.U8 desc[UR20][R6.64], R70 ;  /* 0x0000004606005986 */ /* 0x0009e4000c101114 */
[----:B----4-:R-:W-:Y:S02]  /*3dca0*/  F2FP.SATFINITE.E4M3.F32.PACK_AB_MERGE_C R70, R88, R90, RZ ;  /* 0x0000005a5846723e */ /* 0x010fe400048070ff */
[----:B------:R-:W2:Y:S04]  /*3dcb0*/  LDL.LU R90, [R1+0x120] ;  /* 0x00012000015a7983 */ /* 0x000ea80000300800 */
[----:B------:R-:W2:Y:S01]  /*3dcc0*/  LDL.LU R88, [R1+0x124] ;  /* 0x0001240001587983 */ /* 0x000ea20000300800 */
[----:B------:R-:W-:Y:S01]  /*3dcd0*/  ISETP.LT.AND P0, PT, R67, UR6, !P0 ;  /* 0x0000000643007c0c */ /* 0x000fe2000c701270 */
[----:B------:R-:W1:Y:S01]  /*3dce0*/  LDCU UR6, c[0x0][0x39c] ;  /* 0x00007380ff0677ac */ /* 0x000e620008000800 */
[----:B------:R-:W-:-:S02]  /*3dcf0*/  IADD3 R4, P6, PT, R8, R68, RZ ;  /* 0x0000004408047210 */ /* 0x000fc40007fde0ff */
[----:B------:R-:W-:Y:S01]  /*3dd00*/  PRMT R9, R9, 0x9910, RZ ;  /* 0x0000991009097816 */ /* 0x000fe200000000ff */
[----:B------:R-:W-:Y:S02]  /*3dd10*/  VIADD R8, R8, UR28 ;  /* 0x0000001c08087c36 */ /* 0x000fe40008000000 */
[----:B------:R-:W-:Y:S01]  /*3dd20*/  IMAD.X R5, R5, 0x1, R69, P6 ;  /* 0x0000000105057824 */ /* 0x000fe200030e0645 */
[----:B------:R-:W-:Y:S02]  /*3dd30*/  SHF.R.S32.HI R9, RZ, 0x8, R9 ;  /* 0x00000008ff097819 */ /* 0x000fe40000011409 */
[----:B-----5:R-:W-:Y:S01]  /*3dd40*/  ISETP.LT.AND P5, PT, R66, UR9, !P2 ;  /* 0x0000000942007c0c */ /* 0x020fe2000d7a1270 */
[----:B------:R-:W4:Y:S02]  /*3dd50*/  LDCU UR9, c[0x0][0x398] ;  /* 0x00007300ff0977ac */ /* 0x000f240008000800 */
[----:B------:R5:W-:Y:S01]  /*3dd60*/  @P0 STG.E.U8 desc[UR20][R4.64], R9 ;  /* 0x0000000904000986 */ /* 0x000be2000c101114 */
[----:B------:R-:W-:-:S02]  /*3dd70*/  IADD3 R6, P0, PT, R8, R3, RZ ;  /* 0x0000000308067210 */ /* 0x000fc40007f1e0ff */
[----:B0-----:R-:W-:Y:S01]  /*3dd80*/  ISETP.LT.AND P2, PT, R67, UR12, !P2 ;  /* 0x0000000c43007c0c */ /* 0x001fe2000d741270 */
[----:B------:R-:W0:Y:S01]  /*3dd90*/  LDCU UR12, c[0x0][0x398] ;  /* 0x00007300ff0c77ac */ /* 0x000e220008000800 */
[----:B-----5:R-:W-:Y:S02]  /*3dda0*/  SHF.R.S32.HI R5, RZ, 0x1f, R8 ;  /* 0x0000001fff057819 */ /* 0x020fe40000011408 */
[----:B------:R-:W-:-:S03]  /*3ddb0*/  IADD3 R4, P6, PT, R8, R68, RZ ;  /* 0x0000004408047210 */ /* 0x000fc60007fde0ff */
[C---:B------:R-:W-:Y:S02]  /*3ddc0*/  IMAD.X R7, R5.reuse, 0x1, R2, P0 ;  /* 0x0000000105077824 */ /* 0x040fe400000e0602 */
[----:B------:R-:W-:Y:S02]  /*3ddd0*/  IMAD.X R5, R5, 0x1, R69, P6 ;  /* 0x0000000105057824 */ /* 0x000fe400030e0645 */
[----:B------:R-:W-:Y:S01]  /*3dde0*/  VIADD R8, R8, UR28 ;  /* 0x0000001c08087c36 */ /* 0x000fe20008000000 */
[----:B------:R5:W-:Y:S01]  /*3ddf0*/  @P5 STG.E.U8 desc[UR20][R6.64], R70 ;  /* 0x0000004606005986 */ /* 0x000be2000c101114 */
[----:B------:R-:W-:Y:S02]  /*3de00*/  ISETP.LT.AND P5, PT, R66, UR10, !P3 ;  /* 0x0000000a42007c0c */ /* 0x000fe4000dfa1270 */
[----:B------:R-:W-:Y:S01]  /*3de10*/  PRMT R11, R10, 0x9910, RZ ;  /* 0x000099100a0b7816 */ /* 0x000fe200000000ff */
[----:B------:R0:W-:Y:S01]  /*3de20*/  @P2 STG.E.U8 desc[UR20][R4.64], R10 ;  /* 0x0000000a04002986 */ /* 0x0001e2000c101114 */
[----:B------:R-:W-:Y:S01]  /*3de30*/  VIADD R9, R0, 0x49 ;  /* 0x0000004900097836 */ /* 0x000fe20000000000 */
[----:B------:R-:W1:Y:S01]  /*3de40*/  LDCU UR10, c[0x0][0x398] ;  /* 0x00007300ff0a77ac */ /* 0x000e620008000800 */
[----:B-----5:R-:W-:-:S02]  /*3de50*/  PRMT R70, R70, 0x9910, RZ ;  /* 0x0000991046467816 */ /* 0x020fc400000000ff */
[----:B------:R-:W-:Y:S02]  /*3de60*/  IADD3 R6, P2, PT, R8, R3, RZ ;  /* 0x0000000308067210 */ /* 0x000fe40007f5e0ff */
[----:B0-----:R-:W-:Y:S01]  /*3de70*/  SHF.R.S32.HI R5, RZ, 0x1f, R8 ;  /* 0x0000001fff057819 */ /* 0x001fe20000011408 */
[----:B------:R-:W-:-:S04]  /*3de80*/  IMAD.MOV.U32 R10, RZ, RZ, R70 ;  /* 0x000000ffff0a7224 */ /* 0x000fc800078e0046 */
[----:B------:R-:W-:Y:S01]  /*3de90*/  IMAD.X R7, R5, 0x1, R2, P2 ;  /* 0x0000000105077824 */ /* 0x000fe200010e0602 */
[----:B------:R-:W-:-:S05]  /*3dea0*/  SHF.R.S32.HI R10, RZ, 0x8, R10 ;  /* 0x00000008ff0a7819 */ /* 0x000fca000001140a */
[----:B------:R2:W-:Y:S02]  /*3deb0*/  @P5 STG.E.U8 desc[UR20][R6.64], R10 ;  /* 0x0000000a06005986 */ /* 0x0005e4000c101114 */
[----:B--2---:R-:W-:Y:S02]  /*3dec0*/  F2FP.SATFINITE.E4M3.F32.PACK_AB_MERGE_C R10, R88, R90, RZ ;  /* 0x0000005a580a723e */ /* 0x004fe400048070ff */
[----:B------:R-:W2:Y:S04]  /*3ded0*/  LDL.LU R90, [R1+0x128] ;  /* 0x00012800015a7983 */ /* 0x000ea80000300800 */
[----:B------:R-:W2:Y:S01]  /*3dee0*/  LDL.LU R88, [R1+0x12c] ;  /* 0x00012c0001587983 */ /* 0x000ea20000300800 */
[----:B------:R-:W-:Y:S01]  /*3def0*/  ISETP.GE.AND P0, PT, R9, UR4, PT ;  /* 0x0000000409007c0c */ /* 0x000fe2000bf06270 */
[----:B------:R-:W0:Y:S01]  /*3df00*/  LDCU UR4, c[0x0][0x39c] ;  /* 0x00007380ff0477ac */ /* 0x000e220008000800 */
[----:B------:R-:W-:Y:S01]  /*3df10*/  ISETP.LT.AND P3, PT, R67, UR14, !P3 ;  /* 0x0000000e43007c0c */ /* 0x000fe2000df61270 */
[----:B------:R-:W-:Y:S01]  /*3df20*/  VIADD R9, R0, 0x4a ;  /* 0x0000004a00097836 */ /* 0x000fe20000000000 */
[C---:B------:R-:W-:Y:S01]  /*3df30*/  IADD3 R4, P6, PT, R8.reuse, R68, RZ ;  /* 0x0000004408047210 */ /* 0x040fe20007fde0ff */
[----:B------:R-:W-:Y:S01]  /*3df40*/  VIADD R8, R8, UR28 ;  /* 0x0000001c08087c36 */ /* 0x000fe20008000000 */
[----:B------:R-:W-:Y:S01]  /*3df50*/  F2FP.SATFINITE.E4M3.F32.PACK_AB_MERGE_C R12, R13, R12, RZ ;  /* 0x0000000c0d0c723e */ /* 0x000fe200048070ff */
[----:B------:R-:W5:Y:S02]  /*3df60*/  LDCU UR14, c[0x0][0x398] ;  /* 0x00007300ff0e77ac */ /* 0x000f640008000800 */
[----:B------:R-:W-:Y:S01]  /*3df70*/  IMAD.X R5, R5, 0x1, R69, P6 ;  /* 0x0000000105057824 */ /* 0x000fe200030e0645 */
[----:B------:R-:W-:-:S02]  /*3df80*/  IADD3 R6, P5, PT, R8, R3, RZ ;  /* 0x0000000308067210 */ /* 0x000fc40007fbe0ff */
[----:B0-----:R-:W-:Y:S01]  /*3df90*/  ISETP.GE.AND P2, PT, R9, UR4, PT ;  /* 0x0000000409007c0c */ /* 0x001fe2000bf46270 */
[----:B------:R-:W0:Y:S01]  /*3dfa0*/  LDCU UR4, c[0x0][0x39c] ;  /* 0x00007380ff0477ac */ /* 0x000e220008000800 */
[----:B------:R-:W-:Y:S02]  /*3dfb0*/  SHF.R.S32.HI R9, RZ, 0x8, R11 ;  /* 0x00000008ff097819 */ /* 0x000fe4000001140b */
[----:B----4-:R-:W-:Y:S01]  /*3dfc0*/  ISETP.LT.AND P6, PT, R66, UR9, !P4 ;  /* 0x0000000942007c0c */ /* 0x010fe2000e7c1270 */
[----:B------:R-:W4:Y:S02]  /*3dfd0*/  LDCU UR9, c[0x0][0x398] ;  /* 0x00007300ff0977ac */ /* 0x000f240008000800 */
        /* <DEDUP_REMOVED lines=20> */
[----:B------:R-:W-:-:S05]  /*3e120*/  IMAD.X R7, R5, 0x1, R2, P6 ;  /* 0x0000000105077824 */ /* 0x000fca00030e0602 */
[----:B------:R2:W-:Y:S02]  /*3e130*/  @P4 STG.E.U8 desc[UR20][R6.64], R10 ;  /* 0x0000000a06004986 */ /* 0x0005e4000c101114 */
[----:B--2---:R-:W-:Y:S02]  /*3e140*/  F2FP.SATFINITE.E4M3.F32.PACK_AB_MERGE_C R10, R88, R90, RZ ;  /* 0x0000005a580a723e */ /* 0x004fe400048070ff */
[----:B------:R-:W2:Y:S04]  /*3e150*/  LDL.LU R90, [R1+0x130] ;  /* 0x00013000015a7983 */ /* 0x000ea80000300800 */
[----:B------:R-:W2:Y:S01]  /*3e160*/  LDL.LU R88, [R1+0x134] ;  /* 0x0001340001587983 */ /* 0x000ea20000300800 */
[----:B------:R-:W-:Y:S01]  /*3e170*/  ISETP.LT.AND P0, PT, R67, UR6, !P0 ;  /* 0x0000000643007c0c */ /* 0x000fe2000c701270 */
[----:B------:R-:W0:Y:S01]  /*3e180*/  LDCU UR6, c[0x0][0x39c] ;  /* 0x00007380ff0677ac */ /* 0x000e220008000800 */
[----:B------:R-:W-:-:S02]  /*3e190*/  ISETP.GE.AND P5, PT, R9, UR4, PT ;  /* 0x0000000409007c0c */ /* 0x000fc4000bfa6270 */
[----:B------:R-:W-:Y:S02]  /*3e1a0*/  IADD3 R4, P6, PT, R8, R68, RZ ;  /* 0x0000004408047210 */ /* 0x000fe40007fde0ff */
[----:B------:R-:W-:Y:S01]  /*3e1b0*/  PRMT R9, R12, 0x9910, RZ ;  /* 0x000099100c097816 */ /* 0x000fe200000000ff */
[----:B------:R-:W-:Y:S01]  /*3e1c0*/  VIADD R8, R8, UR28 ;  /* 0x0000001c08087c36 */ /* 0x000fe20008000000 */
[----:B----4-:R-:W-:Y:S01]  /*3e1d0*/  ISETP.LT.AND P4, PT, R66, UR9, !P2 ;  /* 0x0000000942007c0c */ /* 0x010fe2000d781270 */
[----:B------:R-:W-:Y:S01]  /*3e1e0*/  IMAD.X R5, R5, 0x1, R69, P6 ;  /* 0x0000000105057824 */ /* 0x000fe200030e0645 */
[----:B------:R-:W-:Y:S01]  /*3e1f0*/  SHF.R.S32.HI R9, RZ, 0x8, R9 ;  /* 0x00000008ff097819 */ /* 0x000fe20000011409 */
[----:B------:R-:W1:Y:S01]  /*3e200*/  LDCU UR4, c[0x0][0x39c] ;  /* 0x00007380ff0477ac */ /* 0x000e620008000800 */
[----:B------:R-:W-:-:S03]  /*3e210*/  ISETP.LT.AND P2, PT, R67, UR12, !P2 ;  /* 0x0000000c43007c0c */ /* 0x000fc6000d741270 */
[----:B------:R4:W-:Y:S01]  /*3e220*/  @P0 STG.E.U8 desc[UR20][R4.64], R9 ;  /* 0x0000000904000986 */ /* 0x0009e2000c101114 */
[C---:B------:R-:W-:Y:S01]  /*3e230*/  IADD3 R6, P0, PT, R8.reuse, R3, RZ ;  /* 0x0000000308067210 */ /* 0x040fe20007f1e0ff */
[----:B------:R-:W0:Y:S01]  /*3e240*/  LDCU UR9, c[0x0][0x398] ;  /* 0x00007300ff0977ac */ /* 0x000e220008000800 */
[----:B------:R-:W-:Y:S01]  /*3e250*/  F2FP.SATFINITE.E4M3.F32.PACK_AB_MERGE_C R14, R15, R14, RZ ;  /* 0x0000000e0f0e723e */ /* 0x000fe200048070ff */
[----:B------:R-:W0:Y:S01]  /*3e260*/  LDCU UR12, c[0x0][0x398] ;  /* 0x00007300ff0c77ac */ /* 0x000e220008000800 */
[----:B----4-:R-:W-:Y:S02]  /*3e270*/  SHF.R.S32.HI R5, RZ, 0x1f, R8 ;  /* 0x0000001fff057819 */ /* 0x010fe40000011408 */
[----:B------:R-:W-:-:S03]  /*3e280*/  IADD3 R4, P6, PT, R8, R68, RZ ;  /* 0x0000004408047210 */ /* 0x000fc60007fde0ff */
[C---:B------:R-:W-:Y:S02]  /*3e290*/  IMAD.X R7, R5.reuse, 0x1, R2, P0 ;  /* 0x0000000105077824 */ /* 0x040fe400000e0602 */
[----:B------:R-:W-:Y:S02]  /*3e2a0*/  IMAD.X R5, R5, 0x1, R69, P6 ;  /* 0x0000000105057824 */ /* 0x000fe400030e0645 */
[----:B------:R-:W-:Y:S01]  /*3e2b0*/  VIADD R8, R8, UR28 ;  /* 0x0000001c08087c36 */ /* 0x000fe20008000000 */
[----:B------:R4:W-:Y:S01]  /*3e2c0*/  @P4 STG.E.U8 desc[UR20][R6.64], R10 ;  /* 0x0000000a06004986 */ /* 0x0009e2000c101114 */
[----:B------:R-:W-:Y:S01]  /*3e2d0*/  ISETP.LT.AND P4, PT, R66, UR10, !P3 ;  /* 0x0000000a42007c0c */ /* 0x000fe2000df81270 */
[----:B------:R-:W-:Y:S01]  /*3e2e0*/  VIADD R9, R0, 0x4d ;  /* 0x0000004d00097836 */ /* 0x000fe20000000000 */
[----:B------:R-:W-:Y:S01]  /*3e2f0*/  PRMT R11, R14, 0x9910, RZ ;  /* 0x000099100e0b7816 */ /* 0x000fe200000000ff */
[----:B------:R0:W-:Y:S01]  /*3e300*/  @P2 STG.E.U8 desc[UR20][R4.64], R14 ;  /* 0x0000000e04002986 */ /* 0x0001e2000c101114 */
[----:B------:R-:W1:Y:S01]  /*3e310*/  LDCU UR10, c[0x0][0x398] ;  /* 0x00007300ff0a77ac */ /* 0x000e620008000800 */
[----:B----4-:R-:W-:-:S02]  /*3e320*/  IADD3 R6, P2, PT, R8, R3, RZ ;  /* 0x0000000308067210 */ /* 0x010fc40007f5e0ff */
        /* <DEDUP_REMOVED lines=8> */
[----:B-1----:R-:W-:Y:S01]  /*3e3b0*/  ISETP.GE.AND P0, PT, R9, UR4, PT ;  /* 0x0000000409007c0c */ /* 0x002fe2000bf06270 */
[----:B------:R-:W0:Y:S01]  /*3e3c0*/  LDCU UR4, c[0x0][0x39c] ;  /* 0x00007380ff0477ac */ /* 0x000e220008000800 */
[----:B-----5:R-:W-:Y:S01]  /*3e3d0*/  ISETP.LT.AND P3, PT, R67, UR14, !P3 ;  /* 0x0000000e43007c0c */ /* 0x020fe2000df61270 */
[----:B------:R-:W-:Y:S01]  /*3e3e0*/  VIADD R9, R0, 0x4e ;  /* 0x0000004e00097836 */ /* 0x000fe20000000000 */
[C---:B------:R-:W-:Y:S01]  /*3e3f0*/  IADD3 R4, P6, PT, R8.reuse, R68, RZ ;  /* 0x0000004408047210 */ /* 0x040fe20007fde0ff */
[----:B------:R-:W-:Y:S01]  /*3e400*/  VIADD R8, R8, UR28 ;  /* 0x0000001c08087c36 */ /* 0x000fe20008000000 */
[----:B------:R-:W-:Y:S01]  /*3e410*/  F2FP.SATFINITE.E4M3.F32.PACK_AB_MERGE_C R16, R17, R16, RZ ;  /* 0x000000101110723e */ /* 0x000fe200048070ff */
[----:B------:R-:W1:Y:S02]  /*3e420*/  LDCU UR14, c[0x0][0x398] ;  /* 0x00007300ff0e77ac */ /* 0x000e640008000800 */
[----:B------:R-:W-:Y:S01]  /*3e430*/  IMAD.X R5, R5, 0x1, R69, P6 ;  /* 0x0000000105057824 */ /* 0x000fe200030e0645 */
[----:B------:R-:W-:-:S02]  /*3e440*/  IADD3 R6, P4, PT, R8, R3, RZ ;  /* 0x0000000308067210 */ /* 0x000fc40007f9e0ff */
[----:B0-----:R-:W-:Y:S01]  /*3e450*/  ISETP.GE.AND P2, PT, R9, UR4, PT ;  /* 0x0000000409007c0c */ /* 0x001fe2000bf46270 */
[----:B------:R-:W0:Y:S01]  /*3e460*/  LDCU UR4, c[0x0][0x39c] ;  /* 0x00007380ff0477ac */ /* 0x000e220008000800 */
[----:B------:R-:W-:Y:S02]  /*3e470*/  SHF.R.S32.HI R9, RZ, 0x8, R11 ;  /* 0x00000008ff097819 */ /* 0x000fe4000001140b */
[----:B------:R-:W-:Y:S01]  /*3e480*/  ISETP.LT.AND P6, PT, R66, UR9, !P5 ;  /* 0x0000000942007c0c */ /* 0x000fe2000efc1270 */
[----:B------:R-:W4:Y:S02]  /*3e490*/  LDCU UR9, c[0x0][0x398] ;  /* 0x00007300ff0977ac */ /* 0x000f240008000800 */
[----:B------:R5:W-:Y:S01]  /*3e4a0*/  @P3 STG.E.U8 desc[UR20][R4.64], R9 ;  /* 0x0000000904003986 */ /* 0x000be2000c101114 */
[----:B------:R-:W-:Y:S01]  /*3e4b0*/  ISETP.LT.AND P5, PT, R67, UR12, !P5 ;  /* 0x0000000c43007c0c */ /* 0x000fe2000efa1270 */
[----:B------:R-:W0:Y:S01]  /*3e4c0*/  LDCU UR12, c[0x0][0x398] ;  /* 0x00007300ff0c77ac */ /* 0x000e220008000800 */
[----:B-----5:R-:W-:Y:S01]  /*3e4d0*/  VIADD R4, R0, 0x4f ;  /* 0x0000004f00047836 */ /* 0x020fe20000000000 */
[----:B------:R-:W-:-:S04]  /*3e4e0*/  SHF.R.S32.HI R5, RZ, 0x1f, R8 ;  /* 0x0000001fff057819 */ /* 0x000fc80000011408 */
[----:B------:R-:W-:Y:S01]  /*3e4f0*/  ISETP.GE.AND P3, PT, R4, UR6, PT ;  /* 0x0000000604007c0c */ /* 0x000fe2000bf66270 */
[C---:B------:R-:W-:Y:S01]  /*3e500*/  IMAD.X R7, R5.reuse, 0x1, R2, P4 ;  /* 0x0000000105077824 */ /* 0x040fe200020e0602 */
[C---:B------:R-:W-:Y:S01]  /*3e510*/  IADD3 R4, P4, PT, R8.reuse, R68, RZ ;  /* 0x0000004408047210 */ /* 0x040fe20007f9e0ff */
[----:B------:R-:W-:Y:S01]  /*3e520*/  VIADD R8, R8, UR28 ;  /* 0x0000001c08087c36 */ /* 0x000fe20008000000 */
[----:B------:R-:W5:Y:S03]  /*3e530*/  LDCU UR6, c[0x0][0x398] ;  /* 0x00007300ff0677ac */ /* 0x000f660008000800 */
[----:B------:R-:W-:Y:S01]  /*3e540*/  IMAD.X R5, R5, 0x1, R69, P4 ;  /* 0x0000000105057824 */ /* 0x000fe200020e0645 */
[----:B------:R0:W-:Y:S04]  /*3e550*/  @P6 STG.E.U8 desc[UR20][R6.64], R10 ;  /* 0x0000000a06006986 */ /* 0x0001e8000c101114 */
[----:B------:R1:W-:Y:S01]  /*3e560*/  @P5 STG.E.U8 desc[UR20][R4.64], R16 ;  /* 0x0000001004005986 */ /* 0x0003e2000c101114 */
[----:B------:R-:W-:Y:S01]  /*3e570*/  ISETP.LT.AND P5, PT, R66, UR10, !P0 ;  /* 0x0000000a42007c0c */ /* 0x000fe2000c7a1270 */
[----:B------:R-:W-:Y:S01]  /*3e580*/  VIADD R9, R0, 0x50 ;  /* 0x0000005000097836 */ /* 0x000fe20000000000 */
[----:B------:R-:W2:Y:S01]  /*3e590*/  LDCU UR10, c[0x0][0x398] ;  /* 0x00007300ff0a77ac */ /* 0x000ea20008000800 */
[----:B0-----:R-:W-:-:S02]  /*3e5a0*/  IADD3 R6, P6, PT, R8, R3, RZ ;  /* 0x0000000308067210 */ /* 0x001fc40007fde0ff */
[----:B------:R-:W-:Y:S02]  /*3e5b0*/  PRMT R10, R10, 0x9910, RZ ;  /* 0x000099100a0a7816 */ /* 0x000fe400000000ff */
[----:B-1----:R-:W-:Y:S02]  /*3e5c0*/  SHF.R.S32.HI R5, RZ, 0x1f, R8 ;  /* 0x0000001fff057819 */ /* 0x002fe40000011408 */
[----:B------:R-:W-:-:S03]  /*3e5d0*/  SHF.R.S32.HI R10, RZ, 0x8, R10 ;  /* 0x00000008ff0a7819 */ /* 0x000fc6000001140a */
[----:B------:R-:W-:-:S05]  /*3e5e0*/  IMAD.X R7, R5, 0x1, R2, P6 ;  /* 0x0000000105077824 */ /* 0x000fca00030e0602 */
[----:B------:R2:W-:Y:S02]  /*3e5f0*/  @P5 STG.E.U8 desc[UR20][R6.64], R10 ;  /* 0x0000000a06005986 */ /* 0x0005e4000c101114 */
[----:B--2---:R-:W-:Y:S02]  /*3e600*/  F2FP.SATFINITE.E4M3.F32.PACK_AB_MERGE_C R10, R88, R90, RZ ;  /* 0x0000005a580a723e */ /* 0x004fe400048070ff */
[----:B------:R-:W2:Y:S04]  /*3e610*/  LDL.LU R90, [R1+0x140] ;  /* 0x00014000015a7983 */ /* 0x000ea80000300800 */
[----:B------:R-:W2:Y:S01]  /*3e620*/  LDL.LU R88, [R1+0x144] ;  /* 0x0001440001587983 */ /* 0x000ea20000300800 */
[----:B-----5:R-:W-:Y:S01]  /*3e630*/  ISETP.LT.AND P0, PT, R67, UR6, !P0 ;  /* 0x0000000643007c0c */ /* 0x020fe2000c701270 */
        /* <DEDUP_REMOVED lines=12> */
[----:B------:R-:W5:Y:S01]  /*3e700*/  LDCU UR9, c[0x0][0x398] ;  /* 0x00007300ff0977ac */ /* 0x000f620008000800 */
        /* <DEDUP_REMOVED lines=24> */
[----:B------:R-:W-:Y:S01]  /*3e890*/  ISETP.LT.AND P3, PT, R67, UR14, !P3 ;  /* 0x0000000e43007c0c */ /* 0x000fe2000df61270 */
        /* <DEDUP_REMOVED lines=10> */
[----:B-----5:R-:W-:Y:S01]  /*3e940*/  ISETP.LT.AND P6, PT, R66, UR9, !P4 ;  /* 0x0000000942007c0c */ /* 0x020fe2000e7c1270 */
        /* <DEDUP_REMOVED lines=105> */
[----:B------:R-:W-:Y:S01]  /*3efe0*/  IADD3 R4, P6, PT, R8, R68, RZ ;  /* 0x0000004408047210 */ /* 0x000fe20007fde0ff */
[----:B------:R-:W1:Y:S01]  /*3eff0*/  LDCU UR4, c[0x0][0x39c] ;  /* 0x00007380ff0477ac */ /* 0x000e620008000800 */
[----:B------:R-:W-:Y:S01]  /*3f000*/  PRMT R9, R24, 0x9910, RZ ;  /* 0x0000991018097816 */ /* 0x000fe200000000ff */
[----:B------:R-:W-:Y:S02]  /*3f010*/  VIADD R8, R8, UR28 ;  /* 0x0000001c08087c36 */ /* 0x000fe40008000000 */
[----:B------:R-:W-:Y:S01]  /*3f020*/  IMAD.X R5, R5, 0x1, R69, P6 ;  /* 0x0000000105057824 */ /* 0x000fe200030e0645 */
[----:B------:R-:W-:-:S05]  /*3f030*/  SHF.R.S32.HI R9, RZ, 0x8, R9 ;  /* 0x00000008ff097819 */ /* 0x000fca0000011409 */
[----:B------:R5:W-:Y:S01]  /*3f040*/  @P0 STG.E.U8 desc[UR20][R4.64], R9 ;  /* 0x0000000904000986 */ /* 0x000be2000c101114 */
[----:B------:R-:W-:Y:S02]  /*3f050*/  IADD3 R6, P0, PT, R8, R3, RZ ;  /* 0x0000000308067210 */ /* 0x000fe40007f1e0ff */
[----:B----4-:R-:W-:Y:S01]  /*3f060*/  ISETP.LT.AND P5, PT, R66, UR9, !P2 ;  /* 0x0000000942007c0c */ /* 0x010fe2000d7a1270 */
[----:B------:R-:W4:Y:S01]  /*3f070*/  LDCU UR9, c[0x0][0x398] ;  /* 0x00007300ff0977ac */ /* 0x000f220008000800 */
[----:B------:R-:W-:Y:S02]  /*3f080*/  ISETP.LT.AND P2, PT, R67, UR12, !P2 ;  /* 0x0000000c43007c0c */ /* 0x000fe4000d741270 */
[----:B------:R-:W-:Y:S01]  /*3f090*/  F2FP.SATFINITE.E4M3.F32.PACK_AB_MERGE_C R26, R27, R26, RZ ;  /* 0x0000001a1b1a723e */ /* 0x000fe200048070ff */
[----:B------:R-:W0:Y:S01]  /*3f0a0*/  LDCU UR12, c[0x0][0x398] ;  /* 0x00007300ff0c77ac */ /* 0x000e220008000800 */
[----:B-----5:R-:W-:Y:S01]  /*3f0b0*/  SHF.R.S32.HI R5, RZ, 0x1f, R8 ;  /* 0x0000001fff057819 */ /* 0x020fe20000011408 */
[----:B------:R-:W-:Y:S01]  /*3f0c0*/  VIADD R9, R0, 0x59 ;  /* 0x0000005900097836 */ /* 0x000fe20000000000 */
[----:B------:R-:W-:-:S03]  /*3f0d0*/  IADD3 R4, P6, PT, R8, R68, RZ ;  /* 0x0000004408047210 */ /* 0x000fc60007fde0ff */
[----:B------:R-:W-:Y:S01]  /*3f0e0*/  IMAD.X R7, R5, 0x1, R2, P0 ;  /* 0x0000000105077824 */ /* 0x000fe200000e0602 */
[----:B-1----:R-:W-:Y:S01]  /*3f0f0*/  ISETP.GE.AND P0, PT, R9, UR4, PT ;  /* 0x0000000409007c0c */ /* 0x002fe2000bf06270 */
[----:B------:R-:W1:Y:S01]  /*3f100*/  LDCU UR4, c[0x0][0x39c] ;  /* 0x00007380ff0477ac */ /* 0x000e620008000800 */
[----:B------:R-:W-:Y:S02]  /*3f110*/  IMAD.X R5, R5, 0x1, R69, P6 ;  /* 0x0000000105057824 */ /* 0x000fe400030e0645 */
[----:B------:R-:W-:Y:S01]  /*3f120*/  VIADD R8, R8, UR28 ;  /* 0x0000001c08087c36 */ /* 0x000fe20008000000 */
[----:B------:R5:W-:Y:S01]  /*3f130*/  @P5 STG.E.U8 desc[UR20][R6.64], R10 ;  /* 0x0000000a06005986 */ /* 0x000be2000c101114 */
[----:B------:R-:W-:Y:S01]  /*3f140*/  ISETP.LT.AND P5, PT, R66, UR10, !P3 ;  /* 0x0000000a42007c0c */ /* 0x000fe2000dfa1270 */
[----:B------:R-:W-:Y:S01]  /*3f150*/  VIADD R9, R0, 0x5a ;  /* 0x0000005a00097836 */ /* 0x000fe20000000000 */
[----:B------:R-:W-:Y:S01]  /*3f160*/  ISETP.LT.AND P3, PT, R67, UR14, !P3 ;  /* 0x0000000e43007c0c */ /* 0x000fe2000df61270 */
[----:B------:R0:W-:Y:S01]  /*3f170*/  @P2 STG.E.U8 desc[UR20][R4.64], R26 ;  /* 0x0000001a04002986 */ /* 0x0001e2000c101114 */
[----:B------:R-:W-:Y:S01]  /*3f180*/  PRMT R11, R26, 0x9910, RZ ;  /* 0x000099101a0b7816 */ /* 0x000fe200000000ff */
[----:B------:R-:W-:Y:S01]  /*3f190*/  VIADD R12, R0, 0x5b ;  /* 0x0000005b000c7836 */ /* 0x000fe20000000000 */
[----:B------:R-:W2:Y:S01]  /*3f1a0*/  LDCU UR10, c[0x0][0x398] ;  /* 0x00007300ff0a77ac */ /* 0x000ea20008000800 */
[----:B------:R-:W-:-:S02]  /*3f1b0*/  F2FP.SATFINITE.E4M3.F32.PACK_AB_MERGE_C R29, R29, R28, RZ ;  /* 0x0000001c1d1d723e */ /* 0x000fc400048070ff */
[----:B------:R-:W-:Y:S01]  /*3f1c0*/  F2FP.SATFINITE.E4M3.F32.PACK_AB_MERGE_C R31, R31, R30, RZ ;  /* 0x0000001e1f1f723e */ /* 0x000fe200048070ff */
[----:B------:R-:W2:Y:S01]  /*3f1d0*/  LDCU UR14, c[0x0][0x398] ;  /* 0x00007300ff0e77ac */ /* 0x000ea20008000800 */
[----:B-----5:R-:W-:Y:S02]  /*3f1e0*/  IADD3 R6, P2, PT, R8, R3, RZ ;  /* 0x0000000308067210 */ /* 0x020fe40007f5e0ff */
[----:B------:R-:W-:Y:S02]  /*3f1f0*/  PRMT R10, R10, 0x9910, RZ ;  /* 0x000099100a0a7816 */ /* 0x000fe400000000ff */
[----:B0-----:R-:W-:Y:S02]  /*3f200*/  SHF.R.S32.HI R5, RZ, 0x1f, R8 ;  /* 0x0000001fff057819 */ /* 0x001fe40000011408 */
[C---:B------:R-:W-:Y:S02]  /*3f210*/  IADD3 R4, P6, PT, R8.reuse, R68, RZ ;  /* 0x0000004408047210 */ /* 0x040fe40007fde0ff */
[----:B------:R-:W-:Y:S01]  /*3f220*/  SHF.R.S32.HI R10, RZ, 0x8, R10 ;  /* 0x00000008ff0a7819 */ /* 0x000fe2000001140a */
[----:B------:R-:W-:Y:S01]  /*3f230*/  IMAD.X R7, R5, 0x1, R2, P2 ;  /* 0x0000000105077824 */ /* 0x000fe200010e0602 */
[----:B-1----:R-:W-:Y:S01]  /*3f240*/  ISETP.GE.AND P2, PT, R9, UR4, PT ;  /* 0x0000000409007c0c */ /* 0x002fe2000bf46270 */
[----:B------:R-:W-:Y:S01]  /*3f250*/  IMAD.X R5, R5, 0x1, R69, P6 ;  /* 0x0000000105057824 */ /* 0x000fe200030e0645 */
[----:B------:R-:W-:Y:S01]  /*3f260*/  SHF.R.S32.HI R9, RZ, 0x8, R11 ;  /* 0x00000008ff097819 */ /* 0x000fe2000001140b */
[----:B------:R-:W-:Y:S01]  /*3f270*/  VIADD R8, R8, UR28 ;  /* 0x0000001c08087c36 */ /* 0x000fe20008000000 */
[----:B------:R-:W-:Y:S01]  /*3f280*/  @P5 STG.E.U8 desc[UR20][R6.64], R10 ;  /* 0x0000000a06005986 */ /* 0x000fe2000c101114 */
[----:B------:R-:W0:Y:S03]  /*3f290*/  LDCU UR4, c[0x0][0x39c] ;  /* 0x00007380ff0477ac */ /* 0x000e260008000800 */
[----:B------:R2:W-:Y:S02]  /*3f2a0*/  @P3 STG.E.U8 desc[UR20][R4.64], R9 ;  /* 0x0000000904003986 */ /* 0x0005e4000c101114 */
[----:B--2---:R-:W-:-:S02]  /*3f2b0*/  F2FP.SATFINITE.E4M3.F32.PACK_AB_MERGE_C R9, R88, R90, RZ ;  /* 0x0000005a5809723e */ /* 0x004fc400048070ff */
[----:B------:R-:W2:Y:S04]  /*3f2c0*/  LDL.LU R90, [R1+0x168] ;  /* 0x00016800015a7983 */ /* 0x000ea80000300800 */
[----:B------:R-:W2:Y:S01]  /*3f2d0*/  LDL.LU R88, [R1+0x16c] ;  /* 0x00016c0001587983 */ /* 0x000ea20000300800 */
[----:B------:R-:W-:Y:S02]  /*3f2e0*/  SHF.R.S32.HI R11, RZ, 0x1f, R8 ;  /* 0x0000001fff0b7819 */ /* 0x000fe40000011408 */
[----:B------:R-:W-:Y:S02]  /*3f2f0*/  IADD3 R6, P5, PT, R8, R3, RZ ;  /* 0x0000000308067210 */ /* 0x000fe40007fbe0ff */
[----:B------:R-:W-:Y:S01]  /*3f300*/  ISETP.GE.AND P3, PT, R12, UR6, PT ;  /* 0x000000060c007c0c */ /* 0x000fe2000bf66270 */
[----:B------:R-:W1:Y:S01]  /*3f310*/  LDCU UR6, c[0x0][0x398] ;  /* 0x00007300ff0677ac */ /* 0x000e620008000800 */
[----:B----4-:R-:W-:-:S02]  /*3f320*/  ISETP.LT.AND P6, PT, R66, UR9, !P4 ;  /* 0x0000000942007c0c */ /* 0x010fc4000e7c1270 */
[----:B------:R-:W-:Y:S01]  /*3f330*/  ISETP.LT.AND P4, PT, R67, UR12, !P4 ;  /* 0x0000000c43007c0c */ /* 0x000fe2000e781270 */
[C---:B------:R-:W-:Y:S01]  /*3f340*/  IMAD.X R7, R11.reuse, 0x1, R2, P5 ;  /* 0x000000010b077824 */ /* 0x040fe200028e0602 */
[----:B------:R-:W-:Y:S01]  /*3f350*/  IADD3 R4, P5, PT, R8, R68, RZ ;  /* 0x0000004408047210 */ /* 0x000fe20007fbe0ff */
[----:B------:R-:W-:Y:S01]  /*3f360*/  VIADD R10, R0, 0x5c ;  /* 0x0000005c000a7836 */ /* 0x000fe20000000000 */
[----:B------:R-:W4:Y:S01]  /*3f370*/  LDCU UR9, c[0x0][0x398] ;  /* 0x00007300ff0977ac */ /* 0x000f220008000800 */
[----:B------:R-:W-:Y:S02]  /*3f380*/  VIADD R8, R8, UR28 ;  /* 0x0000001c08087c36 */ /* 0x000fe40008000000 */
[----:B------:R-:W-:Y:S01]  /*3f390*/  IMAD.X R5, R11, 0x1, R69, P5 ;  /* 0x000000010b057824 */ /* 0x000fe200028e0645 */
[----:B------:R-:W-:Y:S01]  /*3f3a0*/  PRMT R11, R9, 0x9910, RZ ;  /* 0x00009910090b7816 */ /* 0x000fe200000000ff */
[----:B------:R-:W5:Y:S01]  /*3f3b0*/  LDCU UR12, c[0x0][0x398] ;  /* 0x00007300ff0c77ac */ /* 0x000f620008000800 */
[----:B0-----:R-:W-:Y:S01]  /*3f3c0*/  ISETP.GE.AND P5, PT, R10, UR4, PT ;  /* 0x000000040a007c0c */ /* 0x001fe2000bfa6270 */
[----:B------:R0:W-:Y:S01]  /*3f3d0*/  @P6 STG.E.U8 desc[UR20][R6.64], R9 ;  /* 0x0000000906006986 */ /* 0x0001e2000c101114 */
[----:B------:R-:W-:Y:S01]  /*3f3e0*/  SHF.R.S32.HI R10, RZ, 0x1f, R8 ;  /* 0x0000001fff0a7819 */ /* 0x000fe20000011408 */
[----:B------:R-:W2:Y:S02]  /*3f3f0*/  LDCU UR4, c[0x0][0x39c] ;  /* 0x00007380ff0477ac */ /* 0x000ea40008000800 */
[----:B------:R2:W-:Y:S01]  /*3f400*/  @P4 STG.E.U8 desc[UR20][R4.64], R29 ;  /* 0x0000001d04004986 */ /* 0x0005e2000c101114 */
[----:B------:R-:W-:Y:S01]  /*3f410*/  ISETP.LT.AND P4, PT, R66, UR10, !P0 ;  /* 0x0000000a42007c0c */ /* 0x000fe2000c781270 */
[----:B------:R-:W2:Y:S01]  /*3f420*/  LDCU UR10, c[0x0][0x398] ;  /* 0x00007300ff0a77ac */ /* 0x000ea20008000800 */
[----:B------:R-:W-:-:S02]  /*3f430*/  PRMT R12, R29, 0x9910, RZ ;  /* 0x000099101d0c7816 */ /* 0x000fc400000000ff */
[----:B-1----:R-:W-:Y:S01]  /*3f440*/  ISETP.LT.AND P0, PT, R67, UR6, !P0 ;  /* 0x0000000643007c0c */ /* 0x002fe2000c701270 */
[----:B------:R-:W1:Y:S01]  /*3f450*/  LDCU UR6, c[0x0][0x39c] ;  /* 0x00007380ff0677ac */ /* 0x000e620008000800 */
[----:B0-----:R-:W-:Y:S01]  /*3f460*/  IADD3 R6, P6, PT, R8, R3, RZ ;  /* 0x0000000308067210 */ /* 0x001fe20007fde0ff */
[----:B------:R-:W-:Y:S01]  /*3f470*/  IMAD.MOV.U32 R9, RZ, RZ, R11 ;  /* 0x000000ffff097224 */ /* 0x000fe200078e000b */
[----:B--2---:R-:W-:Y:S02]  /*3f480*/  F2FP.SATFINITE.E4M3.F32.PACK_AB_MERGE_C R13, R88, R90, RZ ;  /* 0x0000005a580d723e */ /* 0x004fe400048070ff */
[----:B------:R-:W2:Y:S04]  /*3f490*/  LDL.LU R90, [R1+0x170] ;  /* 0x00017000015a7983 */ /* 0x000ea80000300800 */
[----:B------:R-:W2:Y:S01]  /*3f4a0*/  LDL.LU R88, [R1+0x174] ;  /* 0x0001740001587983 */ /* 0x000ea20000300800 */
[----:B------:R-:W-:Y:S01]  /*3f4b0*/  IMAD.X R7, R10, 0x1, R2, P6 ;  /* 0x000000010a077824 */ /* 0x000fe200030e0602 */
[C---:B------:R-:W-:Y:S01]  /*3f4c0*/  IADD3 R4, P6, PT, R8.reuse, R68, RZ ;  /* 0x0000004408047210 */ /* 0x040fe20007fde0ff */
[----:B------:R-:W-:Y:S01]  /*3f4d0*/  IMAD.MOV.U32 R11, RZ, RZ, R12 ;  /* 0x000000ffff0b7224 */ /* 0x000fe200078e000c */
[----:B------:R-:W-:Y:S01]  /*3f4e0*/  SHF.R.S32.HI R9, RZ, 0x8, R9 ;  /* 0x00000008ff097819 */ /* 0x000fe20000011409 */
[----:B------:R-:W-:-:S02]  /*3f4f0*/  VIADD R8, R8, UR28 ;  /* 0x0000001c08087c36 */ /* 0x000fc40008000000 */
[----:B------:R-:W-:Y:S01]  /*3f500*/  IMAD.X R5, R10, 0x1, R69, P6 ;  /* 0x000000010a057824 */ /* 0x000fe200030e0645 */
[----:B------:R-:W-:Y:S01]  /*3f510*/  SHF.R.S32.HI R11, RZ, 0x8, R11 ;  /* 0x00000008ff0b7819 */ /* 0x000fe2000001140b */
[----:B------:R0:W-:Y:S01]  /*3f520*/  @P4 STG.E.U8 desc[UR20][R6.64], R9 ;  /* 0x0000000906004986 */ /* 0x0001e2000c101114 */
[----:B----4-:R-:W-:Y:S01]  /*3f530*/  ISETP.LT.AND P4, PT, R66, UR9, !P2 ;  /* 0x0000000942007c0c */ /* 0x010fe2000d781270 */
[----:B------:R-:W-:Y:S01]  /*3f540*/  VIADD R12, R0, 0x5d ;  /* 0x0000005d000c7836 */ /* 0x000fe20000000000 */
[----:B-----5:R-:W-:Y:S01]  /*3f550*/  ISETP.LT.AND P2, PT, R67, UR12, !P2 ;  /* 0x0000000c43007c0c */ /* 0x020fe2000d741270 */
[----:B------:R4:W-:Y:S01]  /*3f560*/  @P0 STG.E.U8 desc[UR20][R4.64], R11 ;  /* 0x0000000b04000986 */ /* 0x0009e2000c101114 */
[----:B------:R-:W-:Y:S01]  /*3f570*/  SHF.R.S32.HI R10, RZ, 0x1f, R8 ;  /* 0x0000001fff0a7819 */ /* 0x000fe20000011408 */
[----:B------:R-:W5:Y:S01]  /*3f580*/  LDCU UR9, c[0x0][0x398] ;  /* 0x00007300ff0977ac */ /* 0x000f620008000800 */
[----:B------:R-:W1:Y:S01]  /*3f590*/  LDCU UR12, c[0x0][0x398] ;  /* 0x00007300ff0c77ac */ /* 0x000e620008000800 */
[----:B0-----:R-:W-:-:S02]  /*3f5a0*/  IADD3 R6, P0, PT, R8, R3, RZ ;  /* 0x0000000308067210 */ /* 0x001fc40007f1e0ff */
[----:B----4-:R-:W-:-:S03]  /*3f5b0*/  IADD3 R4, P6, PT, R8, R68, RZ ;  /* 0x0000004408047210 */ /* 0x010fc60007fde0ff */
[C---:B------:R-:W-:Y:S01]  /*3f5c0*/  IMAD.X R7, R10.reuse, 0x1, R2, P0 ;  /* 0x000000010a077824 */ /* 0x040fe200000e0602 */
[----:B------:R-:W-:Y:S01]  /*3f5d0*/  PRMT R9, R13, 0x9910, RZ ;  /* 0x000099100d097816 */ /* 0x000fe200000000ff */
[----:B------:R-:W-:-:S03]  /*3f5e0*/  IMAD.X R5, R10, 0x1, R69, P6 ;  /* 0x000000010a057824 */ /* 0x000fc600030e0645 */
[----:B------:R0:W-:Y:S01]  /*3f5f0*/  @P4 STG.E.U8 desc[UR20][R6.64], R13 ;  /* 0x0000000d06004986 */ /* 0x0001e2000c101114 */
[----:B------:R-:W-:Y:S01]  /*3f600*/  VIADD R10, R8, UR28 ;  /* 0x0000001c080a7c36 */ /* 0x000fe20008000000 */
[----:B------:R-:W-:Y:S02]  /*3f610*/  ISETP.LT.AND P4, PT, R66, UR10, !P3 ;  /* 0x0000000a42007c0c */ /* 0x000fe4000df81270 */
[----:B------:R-:W-:Y:S01]  /*3f620*/  PRMT R14, R31, 0x9910, RZ ;  /* 0x000099101f0e7816 */ /* 0x000fe200000000ff */
[----:B------:R-:W-:Y:S01]  /*3f630*/  @P2 STG.E.U8 desc[UR20][R4.64], R31 ;  /* 0x0000001f04002986 */ /* 0x000fe2000c101114 */
[----:B------:R-:W-:Y:S01]  /*3f640*/  ISETP.GE.AND P0, PT, R12, UR4, PT ;  /* 0x000000040c007c0c */ /* 0x000fe2000bf06270 */
[----:B------:R-:W4:Y:S01]  /*3f650*/  LDCU UR4, c[0x0][0x39c] ;  /* 0x00007380ff0477ac */ /* 0x000f220008000800 */
[----:B------:R-:W-:Y:S02]  /*3f660*/  SHF.R.S32.HI R12, RZ, 0x1f, R10 ;  /* 0x0000001fff0c7819 */ /* 0x000fe4000001140a */
[----:B------:R-:W-:Y:S01]  /*3f670*/  IADD3 R8, P2, PT, R10, R3, RZ ;  /* 0x000000030a087210 */ /* 0x000fe20007f5e0ff */
[----:B------:R-:W-:-:S02]  /*3f680*/  VIADD R11, R0, 0x5e ;  /* 0x0000005e000b7836 */ /* 0x000fc40000000000 */
[----:B0-----:R-:W-:Y:S01]  /*3f690*/  IMAD.MOV.U32 R7, RZ, RZ, R9 ;  /* 0x000000ffff077224 */ /* 0x001fe200078e0009 */
[----:B------:R-:W0:Y:S01]  /*3f6a0*/  LDCU UR10, c[0x0][0x398] ;  /* 0x00007300ff0a77ac */ /* 0x000e220008000800 */
[----:B------:R-:W-:-:S03]  /*3f6b0*/  IMAD.X R9, R12, 0x1, R2, P2 ;  /* 0x000000010c097824 */ /* 0x000fc600010e0602 */
[----:B------:R-:W-:-:S05]  /*3f6c0*/  SHF.R.S32.HI R7, RZ, 0x8, R7 ;  /* 0x00000008ff077819 */ /* 0x000fca0000011407 */
[----:B------:R2:W-:Y:S02]  /*3f6d0*/  @P4 STG.E.U8 desc[UR20][R8.64], R7 ;  /* 0x0000000708004986 */ /* 0x0005e4000c101114 */
[----:B--2---:R-:W-:Y:S02]  /*3f6e0*/  F2FP.SATFINITE.E4M3.F32.PACK_AB_MERGE_C R9, R88, R90, RZ ;  /* 0x0000005a5809723e */ /* 0x004fe400048070ff */
[----:B------:R-:W2:Y:S04]  /*3f6f0*/  LDL.LU R90, [R1+0x178] ;  /* 0x00017800015a7983 */ /* 0x000ea80000300800 */
[----:B------:R-:W2:Y:S01]  /*3f700*/  LDL.LU R88, [R1+0x17c] ;  /* 0x00017c0001587983 */ /* 0x000ea20000300800 */
[----:B------:R-:W-:Y:S02]  /*3f710*/  IADD3 R4, P6, PT, R10, R68, RZ ;  /* 0x000000440a047210 */ /* 0x000fe40007fde0ff */
[----:B------:R-:W-:Y:S01]  /*3f720*/  ISETP.LT.AND P3, PT, R67, UR14, !P3 ;  /* 0x0000000e43007c0c */ /* 0x000fe2000df61270 */
[----:B------:R-:W-:Y:S01]  /*3f730*/  IMAD.MOV.U32 R13, RZ, RZ, R14 ;  /* 0x000000ffff0d7224 */ /* 0x000fe200078e000e */
[----:B----4-:R-:W-:Y:S01]  /*3f740*/  ISETP.GE.AND P2, PT, R11, UR4, PT ;  /* 0x000000040b007c0c */ /* 0x010fe2000bf46270 */
[----:B------:R-:W-:Y:S01]  /*3f750*/  IMAD.X R5, R12, 0x1, R69, P6 ;  /* 0x000000010c057824 */ /* 0x000fe200030e0645 */
[----:B------:R-:W4:Y:S01]  /*3f760*/  LDCU UR4, c[0x0][0x39c] ;  /* 0x00007380ff0477ac */ /* 0x000f220008000800 */
[----:B------:R-:W-:Y:S01]  /*3f770*/  VIADD R12, R10, UR28 ;  /* 0x0000001c0a0c7c36 */ /* 0x000fe20008000000 */
[----:B------:R-:W-:Y:S01]  /*3f780*/  SHF.R.S32.HI R13, RZ, 0x8, R13 ;  /* 0x00000008ff0d7819 */ /* 0x000fe2000001140d */
[----:B------:R-:W-:Y:S01]  /*3f790*/  VIADD R6, R0, 0x5f ;  /* 0x0000005f00067836 */ /* 0x000fe20000000000 */
[----:B-----5:R-:W-:Y:S01]  /*3f7a0*/  ISETP.LT.AND P6, PT, R66, UR9, !P5 ;  /* 0x0000000942007c0c */ /* 0x020fe2000efc1270 */
[----:B------:R-:W5:Y:S01]  /*3f7b0*/  LDCU UR9, c[0x0][0x398] ;  /* 0x00007300ff0977ac */ /* 0x000f620008000800 */
[----:B------:R-:W-:-:S02]  /*3f7c0*/  SHF.R.S32.HI R14, RZ, 0x1f, R12 ;  /* 0x0000001fff0e7819 */ /* 0x000fc4000001140c */
[----:B------:R-:W-:Y:S01]  /*3f7d0*/  IADD3 R10, P4, PT, R12, R3, RZ ;  /* 0x000000030c0a7210 */ /* 0x000fe20007f9e0ff */
[----:B------:R0:W-:Y:S01]  /*3f7e0*/  @P3 STG.E.U8 desc[UR20][R4.64], R13 ;  /* 0x0000000d04003986 */ /* 0x0001e2000c101114 */
[----:B-1----:R-:W-:Y:S01]  /*3f7f0*/  ISETP.LT.AND P5, PT, R67, UR12, !P5 ;  /* 0x0000000c43007c0c */ /* 0x002fe2000efa1270 */
[----:B------:R-:W1:Y:S01]  /*3f800*/  LDCU UR12, c[0x0][0x398] ;  /* 0x00007300ff0c77ac */ /* 0x000e620008000800 */
[----:B------:R-:W-:Y:S01]  /*3f810*/  ISETP.GE.AND P3, PT, R6, UR6, PT ;  /* 0x0000000606007c0c */ /* 0x000fe2000bf66270 */
[----:B------:R-:W-:Y:S01]  /*3f820*/  IMAD.X R11, R14, 0x1, R2, P4 ;  /* 0x000000010e0b7824 */ /* 0x000fe200020e0602 */
[----:B------:R-:W-:Y:S02]  /*3f830*/  IADD3 R6, P4, PT, R12, R68, RZ ;  /* 0x000000440c067210 */ /* 0x000fe40007f9e0ff */
[----:B------:R-:W-:Y:S01]  /*3f840*/  F2FP.SATFINITE.E4M3.F32.PACK_AB_MERGE_C R33, R33, R32, RZ ;  /* 0x000000202121723e */ /* 0x000fe200048070ff */
[----:B------:R-:W1:Y:S02]  /*3f850*/  LDCU UR6, c[0x0][0x398] ;  /* 0x00007300ff0677ac */ /* 0x000e640008000800 */
[----:B------:R-:W-:Y:S01]  /*3f860*/  IMAD.X R7, R14, 0x1, R69, P4 ;  /* 0x000000010e077824 */ /* 0x000fe200020e0645 */
[----:B------:R3:W-:Y:S01]  /*3f870*/  @P6 STG.E.U8 desc[UR20][R10.64], R9 ;  /* 0x000000090a006986 */ /* 0x0007e2000c101114 */
[----:B0-----:R-:W-:Y:S01]  /*3f880*/  VIADD R4, R0, 0x60 ;  /* 0x0000006000047836 */ /* 0x001fe20000000000 */
[----:B------:R-:W-:Y:S01]  /*3f890*/  PRMT R5, R9, 0x9910, RZ ;  /* 0x0000991009057816 */ /* 0x000fe200000000ff */
[----:B------:R-:W-:Y:S01]  /*3f8a0*/  VIADD R12, R12, UR28 ;  /* 0x0000001c0c0c7c36 */ /* 0x000fe20008000000 */
[----:B------:R-:W-:Y:S01]  /*3f8b0*/  @P5 STG.E.U8 desc[UR20][R6.64], R33 ;  /* 0x0000002106005986 */ /* 0x000fe2000c101114 */
[----:B------:R-:W-:Y:S01]  /*3f8c0*/  ISETP.LT.AND P5, PT, R66, UR10, !P0 ;  /* 0x0000000a42007c0c */ /* 0x000fe2000c7a1270 */
[----:B------:R-:W0:Y:S01]  /*3f8d0*/  LDCU UR10, c[0x0][0x398] ;  /* 0x00007300ff0a77ac */ /* 0x000e220008000800 */
[----:B----4-:R-:W-:-:S02]  /*3f8e0*/  ISETP.GE.AND P4, PT, R4, UR4, PT ;  /* 0x0000000404007c0c */ /* 0x010fc4000bf86270 */
[----:B------:R-:W-:Y:S01]  /*3f8f0*/  SHF.R.S32.HI R8, RZ, 0x1f, R12 ;  /* 0x0000001fff087819 */ /* 0x000fe2000001140c */
[----:B------:R-:W4:Y:S01]  /*3f900*/  LDCU UR4, c[0x0][0x39c] ;  /* 0x00007380ff0477ac */ /* 0x000f220008000800 */
[----:B------:R-:W-:Y:S01]  /*3f910*/  IADD3 R4, P6, PT, R12, R3, RZ ;  /* 0x000000030c047210 */ /* 0x000fe20007fde0ff */
[----:B---3--:R-:W-:Y:S01]  /*3f920*/  IMAD.MOV.U32 R11, RZ, RZ, R5 ;  /* 0x000000ffff0b7224 */ /* 0x008fe200078e0005 */
[----:B------:R-:W-:Y:S01]  /*3f930*/  F2FP.SATFINITE.E4M3.F32.PACK_AB_MERGE_C R35, R35, R34, RZ ;  /* 0x000000222323723e */ /* 0x000fe200048070ff */
[----:B------:R-:W3:Y:S02]  /*3f940*/  LDCU UR14, c[0x0][0x398] ;  /* 0x00007300ff0e77ac */ /* 0x000ee40008000800 */
[----:B------:R-:W-:Y:S01]  /*3f950*/  IMAD.X R5, R8, 0x1, R2, P6 ;  /* 0x0000000108057824 */ /* 0x000fe200030e0602 */
[----:B------:R-:W-:-:S05]  /*3f960*/  SHF.R.S32.HI R11, RZ, 0x8, R11 ;  /* 0x00000008ff0b7819 */ /* 0x000fca000001140b */
[----:B------:R2:W-:Y:S02]  /*3f970*/  @P5 STG.E.U8 desc[UR20][R4.64], R11 ;  /* 0x0000000b04005986 */ /* 0x0005e4000c101114 */
[----:B--2---:R-:W-:Y:S02]  /*3f980*/  F2FP.SATFINITE.E4M3.F32.PACK_AB_MERGE_C R11, R88, R90, RZ ;  /* 0x0000005a580b723e */ /* 0x004fe400048070ff */
[----:B------:R-:W2:Y:S04]  /*3f990*/  LDL.LU R90, [R1+0x180] ;  /* 0x00018000015a7983 */ /* 0x000ea80000300800 */
[----:B------:R-:W2:Y:S01]  /*3f9a0*/  LDL.LU R88, [R1+0x184] ;  /* 0x0001840001587983 */ /* 0x000ea20000300800 */
[----:B-1----:R-:W-:Y:S02]  /*3f9b0*/  ISETP.LT.AND P0, PT, R67, UR6, !P0 ;  /* 0x0000000643007c0c */ /* 0x002fe4000c701270 */
[----:B------:R-:W-:Y:S01]  /*3f9c0*/  PRMT R13, R33, 0x9910, RZ ;  /* 0x00009910210d7816 */ /* 0x000fe200000000ff */
[----:B------:R-:W-:Y:S01]  /*3f9d0*/  VIADD R14, R0, 0x61 ;  /* 0x00000061000e7836 */ /* 0x000fe20000000000 */
[C---:B------:R-:W-:Y:S01]  /*3f9e0*/  IADD3 R6, P6, PT, R12.reuse, R68, RZ ;  /* 0x000000440c067210 */ /* 0x040fe20007fde0ff */
[----:B------:R-:W-:Y:S01]  /*3f9f0*/  VIADD R12, R12, UR28 ;  /* 0x0000001c0c0c7c36 */ /* 0x000fe20008000000 */
[----:B------:R-:W-:Y:S01]  /*3fa00*/  SHF.R.S32.HI R13, RZ, 0x8, R13 ;  /* 0x00000008ff0d7819 */ /* 0x000fe2000001140d */
[----:B------:R-:W1:Y:S02]  /*3fa10*/  LDCU UR6, c[0x0][0x39c] ;  /* 0x00007380ff0677ac */ /* 0x000e640008000800 */
[----:B------:R-:W-:Y:S01]  /*3fa20*/  IMAD.X R7, R8, 0x1, R69, P6 ;  /* 0x0000000108077824 */ /* 0x000fe200030e0645 */
[----:B-----5:R-:W-:Y:S01]  /*3fa30*/  ISETP.LT.AND P5, PT, R66, UR9, !P2 ;  /* 0x0000000942007c0c */ /* 0x020fe2000d7a1270 */
[----:B------:R-:W5:Y:S01]  /*3fa40*/  LDCU UR9, c[0x0][0x398] ;  /* 0x00007300ff0977ac */ /* 0x000f620008000800 */
[----:B------:R-:W-:-:S02]  /*3fa50*/  ISETP.LT.AND P2, PT, R67, UR12, !P2 ;  /* 0x0000000c43007c0c */ /* 0x000fc4000d741270 */
[----:B------:R0:W-:Y:S01]  /*3fa60*/  @P0 STG.E.U8 desc[UR20][R6.64], R13 ;  /* 0x0000000d06000986 */ /* 0x0001e2000c101114 */
[----:B------:R-:W-:Y:S01]  /*3fa70*/  SHF.R.S32.HI R10, RZ, 0x1f, R12 ;  /* 0x0000001fff0a7819 */ /* 0x000fe2000001140c */
[----:B------:R-:W1:Y:S01]  /*3fa80*/  LDCU UR12, c[0x0][0x398] ;  /* 0x00007300ff0c77ac */ /* 0x000e620008000800 */
[C---:B------:R-:W-:Y:S02]  /*3fa90*/  IADD3 R8, P0, PT, R12.reuse, R3, RZ ;  /* 0x000000030c087210 */ /* 0x040fe40007f1e0ff */
[----:B------:R-:W-:-:S03]  /*3faa0*/  IADD3 R4, P6, PT, R12, R68, RZ ;  /* 0x000000440c047210 */ /* 0x000fc60007fde0ff */
[C---:B------:R-:W-:Y:S02]  /*3fab0*/  IMAD.X R9, R10.reuse, 0x1, R2, P0 ;  /* 0x000000010a097824 */ /* 0x040fe400000e0602 */
[----:B------:R-:W-:Y:S02]  /*3fac0*/  IMAD.X R5, R10, 0x1, R69, P6 ;  /* 0x000000010a057824 */ /* 0x000fe400030e0645 */
[----:B------:R-:W-:Y:S01]  /*3fad0*/  VIADD R12, R12, UR28 ;  /* 0x0000001c0c0c7c36 */ /* 0x000fe20008000000 */
[----:B0-----:R-:W-:Y:S01]  /*3fae0*/  PRMT R7, R11, 0x9910, RZ ;  /* 0x000099100b077816 */ /* 0x001fe200000000ff */
[----:B------:R0:W-:Y:S01]  /*3faf0*/  @P5 STG.E.U8 desc[UR20][R8.64], R11 ;  /* 0x0000000b08005986 */ /* 0x0001e2000c101114 */
[----:B------:R-:W-:Y:S01]  /*3fb00*/  ISETP.LT.AND P5, PT, R66, UR10, !P3 ;  /* 0x0000000a42007c0c */ /* 0x000fe2000dfa1270 */
[----:B------:R-:W1:Y:S01]  /*3fb10*/  LDCU UR10, c[0x0][0x398] ;  /* 0x00007300ff0a77ac */ /* 0x000e620008000800 */
[----:B------:R-:W-:Y:S01]  /*3fb20*/  SHF.R.S32.HI R10, RZ, 0x1f, R12 ;  /* 0x0000001fff0a7819 */ /* 0x000fe2000001140c */
[----:B------:R-:W-:Y:S01]  /*3fb30*/  @P2 STG.E.U8 desc[UR20][R4.64], R35 ;  /* 0x0000002304002986 */ /* 0x000fe2000c101114 */
[----:B------:R-:W-:Y:S01]  /*3fb40*/  IADD3 R6, P2, PT, R12, R3, RZ ;  /* 0x000000030c067210 */ /* 0x000fe20007f5e0ff */
[----:B0-----:R-:W-:-:S04]  /*3fb50*/  IMAD.MOV.U32 R11, RZ, RZ, R7 ;  /* 0x000000ffff0b7224 */ /* 0x001fc800078e0007 */
[----:B------:R-:W-:Y:S01]  /*3fb60*/  IMAD.X R7, R10, 0x1, R2, P2 ;  /* 0x000000010a077824 */ /* 0x000fe200010e0602 */
[----:B------:R-:W-:-:S05]  /*3fb70*/  SHF.R.S32.HI R11, RZ, 0x8, R11 ;  /* 0x00000008ff0b7819 */ /* 0x000fca000001140b */
[----:B------:R2:W-:Y:S02]  /*3fb80*/  @P5 STG.E.U8 desc[UR20][R6.64], R11 ;  /* 0x0000000b06005986 */ /* 0x0005e4000c101114 */
[----:B--2---:R-:W-:Y:S02]  /*3fb90*/  F2FP.SATFINITE.E4M3.F32.PACK_AB_MERGE_C R11, R88, R90, RZ ;  /* 0x0000005a580b723e */ /* 0x004fe400048070ff */
[----:B------:R-:W2:Y:S04]  /*3fba0*/  LDL.LU R90, [R1+0x188] ;  /* 0x00018800015a7983 */ /* 0x000ea80000300800 */
[----:B------:R-:W2:Y:S01]  /*3fbb0*/  LDL.LU R88, [R1+0x18c] ;  /* 0x00018c0001587983 */ /* 0x000ea20000300800 */
[----:B----4-:R-:W-:Y:S01]  /*3fbc0*/  ISETP.GE.AND P0, PT, R14, UR4, PT ;  /* 0x000000040e007c0c */ /* 0x010fe2000bf06270 */
[----:B------:R-:W0:Y:S01]  /*3fbd0*/  LDCU UR4, c[0x0][0x39c] ;  /* 0x00007380ff0477ac */ /* 0x000e220008000800 */
[----:B---3--:R-:W-:-:S02]  /*3fbe0*/  ISETP.LT.AND P3, PT, R67, UR14, !P3 ;  /* 0x0000000e43007c0c */ /* 0x008fc4000df61270 */
[----:B------:R-:W-:Y:S01]  /*3fbf0*/  IADD3 R4, P6, PT, R12, R68, RZ ;  /* 0x000000440c047210 */ /* 0x000fe20007fde0ff */
[----:B------:R-:W-:Y:S01]  /*3fc00*/  VIADD R14, R0, 0x62 ;  /* 0x00000062000e7836 */ /* 0x000fe20000000000 */
[----:B------:R-:W-:Y:S01]  /*3fc10*/  PRMT R13, R35, 0x9910, RZ ;  /* 0x00009910230d7816 */ /* 0x000fe200000000ff */
[----:B------:R-:W-:Y:S01]  /*3fc20*/  VIADD R12, R12, UR28 ;  /* 0x0000001c0c0c7c36 */ /* 0x000fe20008000000 */
[----:B------:R-:W-:Y:S01]  /*3fc30*/  F2FP.SATFINITE.E4M3.F32.PACK_AB_MERGE_C R37, R37, R36, RZ ;  /* 0x000000242525723e */ /* 0x000fe200048070ff */
[----:B------:R-:W-:Y:S01]  /*3fc40*/  IMAD.X R5, R10, 0x1, R69, P6 ;  /* 0x000000010a057824 */ /* 0x000fe200030e0645 */
[----:B------:R-:W-:Y:S01]  /*3fc50*/  SHF.R.S32.HI R13, RZ, 0x8, R13 ;  /* 0x00000008ff0d7819 */ /* 0x000fe2000001140d */
[----:B------:R-:W-:Y:S01]  /*3fc60*/  VIADD R9, R0, 0x63 ;  /* 0x0000006300097836 */ /* 0x000fe20000000000 */
[----:B------:R-:W-:Y:S01]  /*3fc70*/  SHF.R.S32.HI R10, RZ, 0x1f, R12 ;  /* 0x0000001fff0a7819 */ /* 0x000fe2000001140c */
[----:B------:R-:W3:Y:S01]  /*3fc80*/  LDCU UR14, c[0x0][0x398] ;  /* 0x00007300ff0e77ac */ /* 0x000ee20008000800 */
[----:B------:R-:W-:Y:S01]  /*3fc90*/  IADD3 R8, P5, PT, R12, R3, RZ ;  /* 0x000000030c087210 */ /* 0x000fe20007fbe0ff */
[----:B------:R4:W-:Y:S01]  /*3fca0*/  @P3 STG.E.U8 desc[UR20][R4.64], R13 ;  /* 0x0000000d04003986 */ /* 0x0009e2000c101114 */
[----:B-----5:R-:W-:Y:S01]  /*3fcb0*/  ISETP.LT.AND P6, PT, R66, UR9, !P4 ;  /* 0x0000000942007c0c */ /* 0x020fe2000e7c1270 */
[----:B------:R-:W5:Y:S01]  /*3fcc0*/  LDCU UR9, c[0x0][0x398] ;  /* 0x00007300ff0977ac */ /* 0x000f620008000800 */
[----:B0-----:R-:W-:Y:S01]  /*3fcd0*/  ISETP.GE.AND P2, PT, R14, UR4, PT ;  /* 0x000000040e007c0c */ /* 0x001fe2000bf46270 */
[----:B------:R-:W0:Y:S01]  /*3fce0*/  LDCU UR4, c[0x0][0x39c] ;  /* 0x00007380ff0477ac */ /* 0x000e220008000800 */
[----:B-1----:R-:W-:-:S02]  /*3fcf0*/  ISETP.LT.AND P4, PT, R67, UR12, !P4 ;  /* 0x0000000c43007c0c */ /* 0x002fc4000e781270 */
[----:B------:R-:W-:Y:S01]  /*3fd00*/  ISETP.GE.AND P3, PT, R9, UR6, PT ;  /* 0x0000000609007c0c */ /* 0x000fe2000bf66270 */
[----:B------:R-:W-:Y:S01]  /*3fd10*/  IMAD.X R9, R10, 0x1, R2, P5 ;  /* 0x000000010a097824 */ /* 0x000fe200028e0602 */
[----:B------:R-:W-:Y:S01]  /*3fd20*/  IADD3 R6, P5, PT, R12, R68, RZ ;  /* 0x000000440c067210 */ /* 0x000fe20007fbe0ff */
[----:B----4-:R-:W-:Y:S01]  /*3fd30*/  VIADD R4, R0, 0x64 ;  /* 0x0000006400047836 */ /* 0x010fe20000000000 */
[----:B------:R-:W-:Y:S01]  /*3fd40*/  PRMT R5, R11, 0x9910, RZ ;  /* 0x000099100b057816 */ /* 0x000fe200000000ff */
[----:B------:R-:W1:Y:S02]  /*3fd50*/  LDCU UR6, c[0x0][0x398] ;  /* 0x00007300ff0677ac */ /* 0x000e640008000800 */
[----:B------:R-:W-:Y:S01]  /*3fd60*/  IMAD.X R7, R10, 0x1, R69, P5 ;  /* 0x000000010a077824 */ /* 0x000fe200028e0645 */
[----:B------:R4:W-:Y:S01]  /*3fd70*/  @P6 STG.E.U8 desc[UR20][R8.64], R11 ;  /* 0x0000000b08006986 */ /* 0x0009e2000c101114 */
[----:B------:R-:W-:Y:S01]  /*3fd80*/  VIADD R12, R12, UR28 ;  /* 0x0000001c0c0c7c36 */ /* 0x000fe20008000000 */
[----:B------:R-:W1:Y:S02]  /*3fd90*/  LDCU UR12, c[0x0][0x398] ;  /* 0x00007300ff0c77ac */ /* 0x000e640008000800 */
[----:B------:R-:W-:Y:S01]  /*3fda0*/  @P4 STG.E.U8 desc[UR20][R6.64], R37 ;  /* 0x0000002506004986 */ /* 0x000fe2000c101114 */
[----:B------:R-:W-:Y:S01]  /*3fdb0*/  ISETP.LT.AND P4, PT, R66, UR10, !P0 ;  /* 0x0000000a42007c0c */ /* 0x000fe2000c781270 */
[----:B------:R-:W1:Y:S01]  /*3fdc0*/  LDCU UR10, c[0x0][0x398] ;  /* 0x00007300ff0a77ac */ /* 0x000e620008000800 */
[----:B0-----:R-:W-:-:S02]  /*3fdd0*/  ISETP.GE.AND P5, PT, R4, UR4, PT ;  /* 0x0000000404007c0c */ /* 0x001fc4000bfa6270 */
[----:B------:R-:W-:Y:S01]  /*3fde0*/  SHF.R.S32.HI R10, RZ, 0x1f, R12 ;  /* 0x0000001fff0a7819 */ /* 0x000fe2000001140c */
[----:B------:R-:W0:Y:S01]  /*3fdf0*/  LDCU UR4, c[0x0][0x39c] ;  /* 0x00007380ff0477ac */ /* 0x000e220008000800 */
[----:B------:R-:W-:Y:S01]  /*3fe00*/  IADD3 R4, P6, PT, R12, R3, RZ ;  /* 0x000000030c047210 */ /* 0x000fe20007fde0ff */
[----:B----4-:R-:W-:-:S04]  /*3fe10*/  IMAD.MOV.U32 R11, RZ, RZ, R5 ;  /* 0x000000ffff0b7224 */ /* 0x010fc800078e0005 */
[----:B------:R-:W-:Y:S01]  /*3fe20*/  IMAD.X R5, R10, 0x1, R2, P6 ;  /* 0x000000010a057824 */ /* 0x000fe200030e0602 */
[----:B------:R-:W-:-:S05]  /*3fe30*/  SHF.R.S32.HI R11, RZ, 0x8, R11 ;  /* 0x00000008ff0b7819 */ /* 0x000fca000001140b */
[----:B------:R2:W-:Y:S02]  /*3fe40*/  @P4 STG.E.U8 desc[UR20][R4.64], R11 ;  /* 0x0000000b04004986 */ /* 0x0005e4000c101114 */
[----:B--2---:R-:W-:Y:S02]  /*3fe50*/  F2FP.SATFINITE.E4M3.F32.PACK_AB_MERGE_C R11, R88, R90, RZ ;  /* 0x0000005a580b723e */ /* 0x004fe400048070ff */
[----:B------:R-:W2:Y:S04]  /*3fe60*/  LDL.LU R90, [R1+0x190] ;  /* 0x00019000015a7983 */ /* 0x000ea80000300800 */
[----:B------:R-:W2:Y:S01]  /*3fe70*/  LDL.LU R88, [R1+0x194] ;  /* 0x0001940001587983 */ /* 0x000ea20000300800 */
[----:B-1----:R-:W-:Y:S02]  /*3fe80*/  ISETP.LT.AND P0, PT, R67, UR6, !P0 ;  /* 0x0000000643007c0c */ /* 0x002fe4000c701270 */
[----:B------:R-:W-:-:S02]  /*3fe90*/  PRMT R13, R37, 0x9910, RZ ;  /* 0x00009910250d7816 */ /* 0x000fc400000000ff */
[----:B------:R-:W-:Y:S01]  /*3fea0*/  F2FP.SATFINITE.E4M3.F32.PACK_AB_MERGE_C R39, R39, R38, RZ ;  /* 0x000000262727723e */ /* 0x000fe200048070ff */
[----:B------:R-:W-:Y:S01]  /*3feb0*/  VIADD R14, R0, 0x65 ;  /* 0x00000065000e7836 */ /* 0x000fe20000000000 */
[C---:B------:R-:W-:Y:S01]  /*3fec0*/  IADD3 R6, P6, PT, R12.reuse, R68, RZ ;  /* 0x000000440c067210 */ /* 0x040fe20007fde0ff */
[----:B------:R-:W-:Y:S01]  /*3fed0*/  VIADD R12, R12, UR28 ;  /* 0x0000001c0c0c7c36 */ /* 0x000fe20008000000 */
[----:B------:R-:W-:Y:S01]  /*3fee0*/  SHF.R.S32.HI R13, RZ, 0x8, R13 ;  /* 0x00000008ff0d7819 */ /* 0x000fe2000001140d */
[----:B------:R-:W1:Y:S02]  /*3fef0*/  LDCU UR6, c[0x0][0x39c] ;  /* 0x00007380ff0677ac */ /* 0x000e640008000800 */
[----:B------:R-:W-:Y:S01]  /*3ff00*/  IMAD.X R7, R10, 0x1, R69, P6 ;  /* 0x000000010a077824 */ /* 0x000fe200030e0645 */
[----:B-----5:R-:W-:Y:S01]  /*3ff10*/  ISETP.LT.AND P4, PT, R66, UR9, !P2 ;  /* 0x0000000942007c0c */ /* 0x020fe2000d781270 */
[----:B------:R-:W4:Y:S01]  /*3ff20*/  LDCU UR9, c[0x0][0x398] ;  /* 0x00007300ff0977ac */ /* 0x000f220008000800 */
[----:B------:R-:W-:-:S02]  /*3ff30*/  ISETP.LT.AND P2, PT, R67, UR12, !P2 ;  /* 0x0000000c43007c0c */ /* 0x000fc4000d741270 */
[----:B------:R5:W-:Y:S01]  /*3ff40*/  @P0 STG.E.U8 desc[UR20][R6.64], R13 ;  /* 0x0000000d06000986 */ /* 0x000be2000c101114 */
[----:B------:R-:W-:Y:S01]  /*3ff50*/  SHF.R.S32.HI R10, RZ, 0x1f, R12 ;  /* 0x0000001fff0a7819 */ /* 0x000fe2000001140c */
[----:B------:R-:W0:Y:S01]  /*3ff60*/  LDCU UR12, c[0x0][0x398] ;  /* 0x00007300ff0c77ac */ /* 0x000e220008000800 */
[C---:B------:R-:W-:Y:S02]  /*3ff70*/  IADD3 R8, P0, PT, R12.reuse, R3, RZ ;  /* 0x000000030c087210 */ /* 0x040fe40007f1e0ff */
[----:B------:R-:W-:-:S03]  /*3ff80*/  IADD3 R4, P6, PT, R12, R68, RZ ;  /* 0x000000440c047210 */ /* 0x000fc60007fde0ff */
[C---:B------:R-:W-:Y:S02]  /*3ff90*/  IMAD.X R9, R10.reuse, 0x1, R2, P0 ;  /* 0x000000010a097824 */ /* 0x040fe400000e0602 */
[----:B------:R-:W-:Y:S02]  /*3ffa0*/  IMAD.X R5, R10, 0x1, R69, P6 ;  /* 0x000000010a057824 */ /* 0x000fe400030e0645 */
[----:B------:R-:W-:Y:S01]  /*3ffb0*/  VIADD R12, R12, UR28 ;  /* 0x0000001c0c0c7c36 */ /* 0x000fe20008000000 */
[----:B-----5:R-:W-:Y:S01]  /*3ffc0*/  PRMT R7, R11, 0x9910, RZ ;  /* 0x000099100b077816 */ /* 0x020fe200000000ff */
[----:B------:R5:W-:Y:S01]  /*3ffd0*/  @P4 STG.E.U8 desc[UR20][R8.64], R11 ;  /* 0x0000000b08004986 */ /* 0x000be2000c101114 */
[----:B------:R-:W-:Y:S01]  /*3ffe0*/  ISETP.LT.AND P4, PT, R66, UR10, !P3 ;  /* 0x0000000a42007c0c */ /* 0x000fe2000df81270 */
[----:B------:R-:W0:Y:S01]  /*3fff0*/  LDCU UR10, c[0x0][0x398] ;  /* 0x00007300ff0a77ac */ /* 0x000e220008000800 */
[----:B------:R-:W-:Y:S01]  /*40000*/  SHF.R.S32.HI R10, RZ, 0x1f, R12 ;  /* 0x0000001fff0a7819 */ /* 0x000fe2000001140c */
[----:B------:R-:W-:Y:S01]  /*40010*/  @P2 STG.E.U8 desc[UR20][R4.64], R39 ;  /* 0x0000002704002986 */ /* 0x000fe2000c101114 */
[----:B------:R-:W-:Y:S01]  /*40020*/  IADD3 R6, P2, PT, R12, R3, RZ ;  /* 0x000000030c067210 */ /* 0x000fe20007f5e0ff */
[----:B-----5:R-:W-:-:S04]  /*40030*/  IMAD.MOV.U32 R11, RZ, RZ, R7 ;  /* 0x000000ffff0b7224 */ /* 0x020fc800078e0007 */
[----:B------:R-:W-:Y:S01]  /*40040*/  IMAD.X R7, R10, 0x1, R2, P2 ;  /* 0x000000010a077824 */ /* 0x000fe200010e0602 */
[----:B------:R-:W-:-:S05]  /*40050*/  SHF.R.S32.HI R11, RZ, 0x8, R11 ;  /* 0x00000008ff0b7819 */ /* 0x000fca000001140b */
[----:B------:R2:W-:Y:S02]  /*40060*/  @P4 STG.E.U8 desc[UR20][R6.64], R11 ;  /* 0x0000000b06004986 */ /* 0x0005e4000c101114 */
[----:B--2---:R-:W-:Y:S02]  /*40070*/  F2FP.SATFINITE.E4M3.F32.PACK_AB_MERGE_C R11, R88, R90, RZ ;  /* 0x0000005a580b723e */ /* 0x004fe400048070ff */
[----:B------:R-:W2:Y:S04]  /*40080*/  LDL.LU R90, [R1+0x198] ;  /* 0x00019800015a7983 */ /* 0x000ea80000300800 */
[----:B------:R-:W2:Y:S01]  /*40090*/  LDL.LU R88, [R1+0x19c] ;  /* 0x00019c0001587983 */ /* 0x000ea20000300800 */
[----:B0-----:R-:W-:Y:S01]  /*400a0*/  ISETP.GE.AND P0, PT, R14, UR4, PT ;  /* 0x000000040e007c0c */ /* 0x001fe2000bf06270 */
[----:B------:R-:W0:Y:S01]  /*400b0*/  LDCU UR4, c[0x0][0x39c] ;  /* 0x00007380ff0477ac */ /* 0x000e220008000800 */
[----:B---3--:R-:W-:-:S02]  /*400c0*/  ISETP.LT.AND P3, PT, R67, UR14, !P3 ;  /* 0x0000000e43007c0c */ /* 0x008fc4000df61270 */
[----:B------:R-:W-:Y:S01]  /*400d0*/  IADD3 R4, P6, PT, R12, R68, RZ ;  /* 0x000000440c047210 */ /* 0x000fe20007fde0ff */
[----:B------:R-:W-:Y:S01]  /*400e0*/  VIADD R14, R0, 0x66 ;  /* 0x00000066000e7836 */ /* 0x000fe20000000000 */
[----:B------:R-:W-:Y:S01]  /*400f0*/  PRMT R13, R39, 0x9910, RZ ;  /* 0x00009910270d7816 */ /* 0x000fe200000000ff */
[----:B------:R-:W-:Y:S02]  /*40100*/  VIADD R12, R12, UR28 ;  /* 0x0000001c0c0c7c36 */ /* 0x000fe40008000000 */
[----:B------:R-:W-:Y:S01]  /*40110*/  VIADD R9, R0, 0x67 ;  /* 0x0000006700097836 */ /* 0x000fe20000000000 */
[----:B------:R-:W-:Y:S01]  /*40120*/  SHF.R.S32.HI R13, RZ, 0x8, R13 ;  /* 0x00000008ff0d7819 */ /* 0x000fe2000001140d */
[----:B------:R-:W-:Y:S01]  /*40130*/  IMAD.X R5, R10, 0x1, R69, P6 ;  /* 0x000000010a057824 */ /* 0x000fe200030e0645 */
[----:B------:R-:W-:Y:S02]  /*40140*/  SHF.R.S32.HI R10, RZ, 0x1f, R12 ;  /* 0x0000001fff0a7819 */ /* 0x000fe4000001140c */
[----:B------:R-:W-:Y:S01]  /*40150*/  F2FP.SATFINITE.E4M3.F32.PACK_AB_MERGE_C R41, R41, R40, RZ ;  /* 0x000000282929723e */ /* 0x000fe200048070ff */
[----:B------:R-:W-:Y:S01]  /*40160*/  VIADD R6, R0, 0x68 ;  /* 0x0000006800067836 */ /* 0x000fe20000000000 */
[----:B------:R-:W-:Y:S01]  /*40170*/  IADD3 R8, P4, PT, R12, R3, RZ ;  /* 0x000000030c087210 */ /* 0x000fe20007f9e0ff */
[----:B------:R-:W3:Y:S01]  /*40180*/  LDCU UR14, c[0x0][0x398] ;  /* 0x00007300ff0e77ac */ /* 0x000ee20008000800 */
[----:B0-----:R-:W-:Y:S01]  /*40190*/  ISETP.GE.AND P2, PT, R14, UR4, PT ;  /* 0x000000040e007c0c */ /* 0x001fe2000bf46270 */
[----:B------:R-:W0:Y:S01]  /*401a0*/  LDCU UR4, c[0x0][0x39c] ;  /* 0x00007380ff0477ac */ /* 0x000e220008000800 */
[----:B----4-:R-:W-:Y:S01]  /*401b0*/  ISETP.LT.AND P6, PT, R66, UR9, !P5 ;  /* 0x0000000942007c0c */ /* 0x010fe2000efc1270 */
[----:B------:R4:W-:Y:S01]  /*401c0*/  @P3 STG.E.U8 desc[UR20][R4.64], R13 ;  /* 0x0000000d04003986 */ /* 0x0009e2000c101114 */
[----:B------:R-:W-:Y:S01]  /*401d0*/  ISETP.LT.AND P5, PT, R67, UR12, !P5 ;  /* 0x0000000c43007c0c */ /* 0x000fe2000efa1270 */
[----:B------:R-:W5:Y:S01]  /*401e0*/  LDCU UR9, c[0x0][0x398] ;  /* 0x00007300ff0977ac */ /* 0x000f620008000800 */
[----:B-1----:R-:W-:Y:S01]  /*401f0*/  ISETP.GE.AND P3, PT, R9, UR6, PT ;  /* 0x0000000609007c0c */ /* 0x002fe2000bf66270 */
[----:B------:R-:W-:Y:S01]  /*40200*/  IMAD.X R9, R10, 0x1, R2, P4 ;  /* 0x000000010a097824 */ /* 0x000fe200020e0602 */
[----:B------:R-:W-:Y:S01]  /*40210*/  PRMT R7, R11, 0x9910, RZ ;  /* 0x000099100b077816 */ /* 0x000fe200000000ff */
[----:B------:R-:W1:Y:S01]  /*40220*/  LDCU UR6, c[0x0][0x398] ;  /* 0x00007300ff0677ac */ /* 0x000e620008000800 */
[----:B------:R-:W0:Y:S01]  /*40230*/  LDCU UR12, c[0x0][0x398] ;  /* 0x00007300ff0c77ac */ /* 0x000e220008000800 */
[----:B----4-:R-:W-:-:S04]  /*40240*/  IADD3 R4, P4, PT, R12, R68, RZ ;  /* 0x000000440c047210 */ /* 0x010fc80007f9e0ff */
[----:B------:R4:W-:Y:S01]  /*40250*/  @P6 STG.E.U8 desc[UR20][R8.64], R11 ;  /* 0x0000000b08006986 */ /* 0x0009e2000c101114 */
[----:B------:R-:W-:Y:S02]  /*40260*/  IMAD.X R5, R10, 0x1, R69, P4 ;  /* 0x000000010a057824 */ /* 0x000fe400020e0645 */
[----:B------:R-:W-:-:S03]  /*40270*/  VIADD R12, R12, UR28 ;  /* 0x0000001c0c0c7c36 */ /* 0x000fc60008000000 */
[----:B------:R-:W-:Y:S01]  /*40280*/  @P5 STG.E.U8 desc[UR20][R4.64], R41 ;  /* 0x0000002904005986 */ /* 0x000fe2000c101114 */
[----:B------:R-:W-:Y:S01]  /*40290*/  ISETP.LT.AND P5, PT, R66, UR10, !P0 ;  /* 0x0000000a42007c0c */ /* 0x000fe2000c7a1270 */
[----:B------:R-:W1:Y:S01]  /*402a0*/  LDCU UR10, c[0x0][0x398] ;  /* 0x00007300ff0a77ac */ /* 0x000e620008000800 */
[----:B0-----:R-:W-:Y:S01]  /*402b0*/  ISETP.GE.AND P4, PT, R6, UR4, PT ;  /* 0x0000000406007c0c */ /* 0x001fe2000bf86270 */
[----:B----4-:R-:W-:Y:S01]  /*402c0*/  IMAD.MOV.U32 R11, RZ, RZ, R7 ;  /* 0x000000ffff0b7224 */ /* 0x010fe200078e0007 */
[----:B------:R-:W-:Y:S01]  /*402d0*/  SHF.R.S32.HI R10, RZ, 0x1f, R12 ;  /* 0x0000001fff0a7819 */ /* 0x000fe2000001140c */
[----:B------:R-:W0:Y:S01]  /*402e0*/  LDCU UR4, c[0x0][0x39c] ;  /* 0x00007380ff0477ac */ /* 0x000e220008000800 */
[----:B------:R-:W-:Y:S02]  /*402f0*/  IADD3 R6, P6, PT, R12, R3, RZ ;  /* 0x000000030c067210 */ /* 0x000fe40007fde0ff */
[----:B------:R-:W-:-:S03]  /*40300*/  SHF.R.S32.HI R11, RZ, 0x8, R11 ;  /* 0x00000008ff0b7819 */ /* 0x000fc6000001140b */
[----:B------:R-:W-:-:S05]  /*40310*/  IMAD.X R7, R10, 0x1, R2, P6 ;  /* 0x000000010a077824 */ /* 0x000fca00030e0602 */
[----:B------:R2:W-:Y:S02]  /*40320*/  @P5 STG.E.U8 desc[UR20][R6.64], R11 ;  /* 0x0000000b06005986 */ /* 0x0005e4000c101114 */
[----:B--2---:R-:W-:Y:S02]  /*40330*/  F2FP.SATFINITE.E4M3.F32.PACK_AB_MERGE_C R11, R88, R90, RZ ;  /* 0x0000005a580b723e */ /* 0x004fe400048070ff */
[----:B------:R-:W2:Y:S04]  /*40340*/  LDL.LU R90, [R1+0x1a0] ;  /* 0x0001a000015a7983 */ /* 0x000ea80000300800 */
[----:B------:R-:W2:Y:S01]  /*40350*/  LDL.LU R88, [R1+0x1a4] ;  /* 0x0001a40001587983 */ /* 0x000ea20000300800 */
[----:B-1----:R-:W-:Y:S02]  /*40360*/  ISETP.LT.AND P0, PT, R67, UR6, !P0 ;  /* 0x0000000643007c0c */ /* 0x002fe4000c701270 */
[----:B------:R-:W-:Y:S01]  /*40370*/  F2FP.SATFINITE.E4M3.F32.PACK_AB_MERGE_C R43, R43, R42, RZ ;  /* 0x0000002a2b2b723e */ /* 0x000fe200048070ff */
[----:B------:R-:W-:Y:S01]  /*40380*/  VIADD R14, R0, 0x69 ;  /* 0x00000069000e7836 */ /* 0x000fe20000000000 */
[----:B------:R-:W-:-:S02]  /*40390*/  IADD3 R4, P6, PT, R12, R68, RZ ;  /* 0x000000440c047210 */ /* 0x000fc40007fde0ff */
[----:B------:R-:W-:Y:S01]  /*403a0*/  PRMT R13, R41, 0x9910, RZ ;  /* 0x00009910290d7816 */ /* 0x000fe200000000ff */
[----:B------:R-:W1:Y:S02]  /*403b0*/  LDCU UR6, c[0x0][0x39c] ;  /* 0x00007380ff0677ac */ /* 0x000e640008000800 */
[----:B------:R-:W-:Y:S01]  /*403c0*/  IMAD.X R5, R10, 0x1, R69, P6 ;  /* 0x000000010a057824 */ /* 0x000fe200030e0645 */
[----:B------:R-:W-:Y:S01]  /*403d0*/  SHF.R.S32.HI R13, RZ, 0x8, R13 ;  /* 0x00000008ff0d7819 */ /* 0x000fe2000001140d */
[----:B------:R-:W-:-:S04]  /*403e0*/  VIADD R12, R12, UR28 ;  /* 0x0000001c0c0c7c36 */ /* 0x000fc80008000000 */
[----:B------:R4:W-:Y:S01]  /*403f0*/  @P0 STG.E.U8 desc[UR20][R4.64], R13 ;  /* 0x0000000d04000986 */ /* 0x0009e2000c101114 */
[----:B-----5:R-:W-:Y:S01]  /*40400*/  ISETP.LT.AND P0, PT, R66, UR9, !P2 ;  /* 0x0000000942007c0c */ /* 0x020fe2000d701270 */
[----:B------:R-:W5:Y:S01]  /*40410*/  LDCU UR9, c[0x0][0x398] ;  /* 0x00007300ff0977ac */ /* 0x000f620008000800 */
[----:B------:R-:W-:Y:S02]  /*40420*/  ISETP.LT.AND P2, PT, R67, UR12, !P2 ;  /* 0x0000000c43007c0c */ /* 0x000fe4000d741270 */
[----:B------:R-:W-:Y:S01]  /*40430*/  SHF.R.S32.HI R10, RZ, 0x1f, R12 ;  /* 0x0000001fff0a7819 */ /* 0x000fe2000001140c */
[----:B------:R-:W0:Y:S01]  /*40440*/  LDCU UR12, c[0x0][0x398] ;  /* 0x00007300ff0c77ac */ /* 0x000e220008000800 */
[C---:B------:R-:W-:Y:S02]  /*40450*/  IADD3 R8, P5, PT, R12.reuse, R3, RZ ;  /* 0x000000030c087210 */ /* 0x040fe40007fbe0ff */
[----:B------:R-:W-:-:S03]  /*40460*/  IADD3 R6, P6, PT, R12, R68, RZ ;  /* 0x000000440c067210 */ /* 0x000fc60007fde0ff */
[C---:B------:R-:W-:Y:S02]  /*40470*/  IMAD.X R9, R10.reuse, 0x1, R2, P5 ;  /* 0x000000010a097824 */ /* 0x040fe400028e0602 */
[----:B------:R-:W-:Y:S02]  /*40480*/  IMAD.X R7, R10, 0x1, R69, P6 ;  /* 0x000000010a077824 */ /* 0x000fe400030e0645 */
[----:B------:R-:W-:Y:S01]  /*40490*/  VIADD R12, R12, UR28 ;  /* 0x0000001c0c0c7c36 */ /* 0x000fe20008000000 */
[----:B------:R-:W-:Y:S01]  /*404a0*/  @P0 STG.E.U8 desc[UR20][R8.64], R11 ;  /* 0x0000000b08000986 */ /* 0x000fe2000c101114 */
[----:B---3--:R-:W-:Y:S01]  /*404b0*/  ISETP.LT.AND P0, PT, R67, UR14, !P3 ;  /* 0x0000000e43007c0c */ /* 0x008fe2000df01270 */
[----:B------:R-:W3:Y:S02]  /*404c0*/  LDCU UR14, c[0x0][0x398] ;  /* 0x00007300ff0e77ac */ /* 0x000ee40008000800 */
[----:B------:R0:W-:Y:S01]  /*404d0*/  @P2 STG.E.U8 desc[UR20][R6.64], R43 ;  /* 0x0000002b06002986 */ /* 0x0001e2000c101114 */
[----:B------:R-:W-:Y:S01]  /*404e0*/  ISETP.LT.AND P2, PT, R66, UR10, !P3 ;  /* 0x0000000a42007c0c */ /* 0x000fe2000df41270 */
[----:B------:R-:W1:Y:S01]  /*404f0*/  LDCU UR10, c[0x0][0x398] ;  /* 0x00007300ff0a77ac */ /* 0x000e620008000800 */
[----:B------:R-:W-:-:S02]  /*40500*/  SHF.R.S32.HI R10, RZ, 0x1f, R12 ;  /* 0x0000001fff0a7819 */ /* 0x000fc4000001140c */
[C---:B----4-:R-:W-:Y:S02]  /*40510*/  IADD3 R4, P3, PT, R12.reuse, R3, RZ ;  /* 0x000000030c047210 */ /* 0x050fe40007f7e0ff */
[----:B------:R-:W-:Y:S02]  /*40520*/  PRMT R13, R11, 0x9910, RZ ;  /* 0x000099100b0d7816 */ /* 0x000fe400000000ff */
[----:B------:R-:W-:Y:S02]  /*40530*/  PRMT R15, R43, 0x9910, RZ ;  /* 0x000099102b0f7816 */ /* 0x000fe400000000ff */
[----:B0-----:R-:W-:Y:S01]  /*40540*/  IADD3 R6, P6, PT, R12, R68, RZ ;  /* 0x000000440c067210 */ /* 0x001fe20007fde0ff */
[C---:B------:R-:W-:Y:S01]  /*40550*/  IMAD.X R5, R10.reuse, 0x1, R2, P3 ;  /* 0x000000010a057824 */ /* 0x040fe200018e0602 */
[----:B------:R-:W-:Y:S02]  /*40560*/  SHF.R.S32.HI R13, RZ, 0x8, R13 ;  /* 0x00000008ff0d7819 */ /* 0x000fe4000001140d */
[----:B------:R-:W-:Y:S01]  /*40570*/  SHF.R.S32.HI R15, RZ, 0x8, R15 ;  /* 0x00000008ff0f7819 */ /* 0x000fe2000001140f */
[----:B------:R-:W-:-:S02]  /*40580*/  IMAD.X R7, R10, 0x1, R69, P6 ;  /* 0x000000010a077824 */ /* 0x000fc400030e0645 */
[----:B------:R-:W-:Y:S04]  /*40590*/  @P2 STG.E.U8 desc[UR20][R4.64], R13 ;  /* 0x0000000d04002986 */ /* 0x000fe8000c101114 */
[----:B------:R2:W-:Y:S02]  /*405a0*/  @P0 STG.E.U8 desc[UR20][R6.64], R15 ;  /* 0x0000000f06000986 */ /* 0x0005e4000c101114 */
[----:B--2---:R-:W-:Y:S02]  /*405b0*/  F2FP.SATFINITE.E4M3.F32.PACK_AB_MERGE_C R7, R88, R90, RZ ;  /* 0x0000005a5807723e */ /* 0x004fe400048070ff */
[----:B------:R-:W2:Y:S04]  /*405c0*/  LDL.LU R90, [R1+0x1a8] ;  /* 0x0001a800015a7983 */ /* 0x000ea80000300800 */
[----:B------:R-:W2:Y:S01]  /*405d0*/  LDL.LU R88, [R1+0x1ac] ;  /* 0x0001ac0001587983 */ /* 0x000ea20000300800 */
[----:B------:R-:W-:Y:S01]  /*405e0*/  ISETP.GE.AND P5, PT, R14, UR4, PT ;  /* 0x000000040e007c0c */ /* 0x000fe2000bfa6270 */
[----:B------:R-:W0:Y:S01]  /*405f0*/  LDCU UR4, c[0x0][0x39c] ;  /* 0x00007380ff0477ac */ /* 0x000e220008000800 */
[----:B------:R-:W-:-:S02]  /*40600*/  VIADD R14, R0, 0x6a ;  /* 0x0000006a000e7836 */ /* 0x000fc40000000000 */
[----:B------:R-:W-:Y:S01]  /*40610*/  VIADD R12, R12, UR28 ;  /* 0x0000001c0c0c7c36 */ /* 0x000fe20008000000 */
[----:B-----5:R-:W-:Y:S01]  /*40620*/  ISETP.LT.AND P2, PT, R66, UR9, !P4 ;  /* 0x0000000942007c0c */ /* 0x020fe2000e741270 */
[----:B------:R-:W4:Y:S01]  /*40630*/  LDCU UR9, c[0x0][0x398] ;  /* 0x00007300ff0977ac */ /* 0x000f220008000800 */
[----:B------:R-:W-:Y:S02]  /*40640*/  ISETP.LT.AND P4, PT, R67, UR12, !P4 ;  /* 0x0000000c43007c0c */ /* 0x000fe4000e781270 */
[----:B------:R-:W-:Y:S01]  /*40650*/  SHF.R.S32.HI R11, RZ, 0x1f, R12 ;  /* 0x0000001fff0b7819 */ /* 0x000fe2000001140c */
[----:B------:R-:W5:Y:S01]  /*40660*/  LDCU UR12, c[0x0][0x398] ;  /* 0x00007300ff0c77ac */ /* 0x000f620008000800 */
[C---:B------:R-:W-:Y:S02]  /*40670*/  IADD3 R8, P0, PT, R12.reuse, R3, RZ ;  /* 0x000000030c087210 */ /* 0x040fe40007f1e0ff */
[----:B------:R-:W-:Y:S02]  /*40680*/  IADD3 R10, P6, PT, R12, R68, RZ ;  /* 0x000000440c0a7210 */ /* 0x000fe40007fde0ff */
[----:B0-----:R-:W-:Y:S01]  /*40690*/  ISETP.GE.AND P3, PT, R14, UR4, PT ;  /* 0x000000040e007c0c */ /* 0x001fe2000bf66270 */
[----:B------:R-:W0:Y:S01]  /*406a0*/  LDCU UR4, c[0x0][0x39c] ;  /* 0x00007380ff0477ac */ /* 0x000e220008000800 */
[----:B------:R-:W-:Y:S01]  /*406b0*/  IMAD.X R9, R11, 0x1, R2, P0 ;  /* 0x000000010b097824 */ /* 0x000fe200000e0602 */
[----:B------:R-:W-:Y:S01]  /*406c0*/  F2FP.SATFINITE.E4M3.F32.PACK_AB_MERGE_C R45, R45, R44, RZ ;  /* 0x0000002c2d2d723e */ /* 0x000fe200048070ff */
[----:B------:R-:W-:-:S02]  /*406d0*/  IMAD.X R11, R11, 0x1, R69, P6 ;  /* 0x000000010b0b7824 */ /* 0x000fc400030e0645 */
[----:B------:R-:W-:Y:S01]  /*406e0*/  VIADD R14, R0, 0x6b ;  /* 0x0000006b000e7836 */ /* 0x000fe20000000000 */
[----:B------:R-:W-:Y:S01]  /*406f0*/  @P2 STG.E.U8 desc[UR20][R8.64], R7 ;  /* 0x0000000708002986 */ /* 0x000fe2000c101114 */
[----:B------:R-:W-:-:S03]  /*40700*/  VIADD R12, R12, UR28 ;  /* 0x0000001c0c0c7c36 */ /* 0x000fc60008000000 */
[----:B------:R3:W-:Y:S01]  /*40710*/  @P4 STG.E.U8 desc[UR20][R10.64], R45 ;  /* 0x0000002d0a004986 */ /* 0x0007e2000c101114 */
[----:B-1----:R-:W-:Y:S01]  /*40720*/  ISETP.LT.AND P4, PT, R66, UR10, !P5 ;  /* 0x0000000a42007c0c */ /* 0x002fe2000ef81270 */
[----:B------:R-:W-:Y:S01]  /*40730*/  VIADD R5, R0, 0x6c ;  /* 0x0000006c00057836 */ /* 0x000fe20000000000 */
[----:B------:R-:W-:Y:S01]  /*40740*/  ISETP.GE.AND P0, PT, R14, UR6, PT ;  /* 0x000000060e007c0c */ /* 0x000fe2000bf06270 */
[----:B------:R-:W1:Y:S01]  /*40750*/  LDCU UR6, c[0x0][0x39c] ;  /* 0x00007380ff0677ac */ /* 0x000e620008000800 */
[----:B------:R-:W-:Y:S02]  /*40760*/  SHF.R.S32.HI R14, RZ, 0x1f, R12 ;  /* 0x0000001fff0e7819 */ /* 0x000fe4000001140c */
[----:B------:R-:W-:Y:S01]  /*40770*/  IADD3 R4, P6, PT, R12, R3, RZ ;  /* 0x000000030c047210 */ /* 0x000fe20007fde0ff */
[----:B------:R-:W1:Y:S01]  /*40780*/  LDCU UR10, c[0x0][0x398] ;  /* 0x00007300ff0a77ac */ /* 0x000e620008000800 */
[----:B------:R-:W-:Y:S02]  /*40790*/  PRMT R6, R7, 0x9910, RZ ;  /* 0x0000991007067816 */ /* 0x000fe400000000ff */
[----:B0-----:R-:W-:Y:S01]  /*407a0*/  ISETP.GE.AND P2, PT, R5, UR4, PT ;  /* 0x0000000405007c0c */ /* 0x001fe2000bf46270 */
[----:B------:R-:W-:Y:S01]  /*407b0*/  IMAD.X R5, R14, 0x1, R2, P6 ;  /* 0x000000010e057824 */ /* 0x000fe200030e0602 */
[----:B---3--:R-:W-:Y:S01]  /*407c0*/  SHF.R.S32.HI R11, RZ, 0x8, R6 ;  /* 0x00000008ff0b7819 */ /* 0x008fe20000011406 */
[----:B------:R-:W0:Y:S01]  /*407d0*/  LDCU UR4, c[0x0][0x39c] ;  /* 0x00007380ff0477ac */ /* 0x000e220008000800 */
[C---:B------:R-:W-:Y:S01]  /*407e0*/  IADD3 R6, P6, PT, R12.reuse, R68, RZ ;  /* 0x000000440c067210 */ /* 0x040fe20007fde0ff */
[----:B------:R-:W-:Y:S01]  /*407f0*/  VIADD R12, R12, UR28 ;  /* 0x0000001c0c0c7c36 */ /* 0x000fe20008000000 */
[----:B----4-:R-:W-:Y:S01]  /*40800*/  ISETP.LT.AND P5, PT, R67, UR9, !P5 ;  /* 0x0000000943007c0c */ /* 0x010fe2000efa1270 */
[----:B------:R3:W-:Y:S01]  /*40810*/  @P4 STG.E.U8 desc[UR20][R4.64], R11 ;  /* 0x0000000b04004986 */ /* 0x0007e2000c101114 */
[----:B-----5:R-:W-:Y:S01]  /*40820*/  ISETP.LT.AND P4, PT, R66, UR12, !P3 ;  /* 0x0000000c42007c0c */ /* 0x020fe2000df81270 */
[----:B------:R-:W-:Y:S01]  /*40830*/  IMAD.X R7, R14, 0x1, R69, P6 ;  /* 0x000000010e077824 */ /* 0x000fe200030e0645 */
[----:B------:R-:W-:Y:S01]  /*40840*/  PRMT R13, R45, 0x9910, RZ ;  /* 0x000099102d0d7816 */ /* 0x000fe200000000ff */
[----:B------:R-:W4:Y:S01]  /*40850*/  LDCU UR9, c[0x0][0x398] ;  /* 0x00007300ff0977ac */ /* 0x000f220008000800 */
[----:B------:R-:W-:-:S02]  /*40860*/  SHF.R.S32.HI R10, RZ, 0x1f, R12 ;  /* 0x0000001fff0a7819 */ /* 0x000fc4000001140c */
[----:B------:R-:W-:Y:S01]  /*40870*/  IADD3 R8, P6, PT, R12, R3, RZ ;  /* 0x000000030c087210 */ /* 0x000fe20007fde0ff */
[----:B------:R-:W5:Y:S01]  /*40880*/  LDCU UR12, c[0x0][0x398] ;  /* 0x00007300ff0c77ac */ /* 0x000f620008000800 */
[----:B------:R-:W-:-:S03]  /*40890*/  SHF.R.S32.HI R13, RZ, 0x8, R13 ;  /* 0x00000008ff0d7819 */ /* 0x000fc6000001140d */
[----:B------:R-:W-:Y:S02]  /*408a0*/  IMAD.X R9, R10, 0x1, R2, P6 ;  /* 0x000000010a097824 */ /* 0x000fe400030e0602 */
[----:B------:R-:W-:Y:S01]  /*408b0*/  @P5 STG.E.U8 desc[UR20][R6.64], R13 ;  /* 0x0000000d06005986 */ /* 0x000fe2000c101114 */
[----:B--2---:R-:W-:-:S04]  /*408c0*/  F2FP.SATFINITE.E4M3.F32.PACK_AB_MERGE_C R15, R88, R90, RZ ;  /* 0x0000005a580f723e */ /* 0x004fc800048070ff */
[----:B---3--:R-:W-:Y:S01]  /*408d0*/  PRMT R11, R15, 0x9910, RZ ;  /* 0x000099100f0b7816 */ /* 0x008fe200000000ff */
[----:B------:R2:W-:Y:S02]  /*408e0*/  @P4 STG.E.U8 desc[UR20][R8.64], R15 ;  /* 0x0000000f08004986 */ /* 0x0005e4000c101114 */
[----:B--2---:R-:W-:Y:S02]  /*408f0*/  F2FP.SATFINITE.E4M3.F32.PACK_AB_MERGE_C R15, R92, R89, RZ ;  /* 0x000000595c0f723e */ /* 0x004fe400048070ff */
[----:B------:R-:W2:Y:S04]  /*40900*/  LDL.LU R89, [R1+0x1b8] ;  /* 0x0001b80001597983 */ /* 0x000ea80000300800 */
[----:B------:R-:W2:Y:S01]  /*40910*/  LDL.LU R92, [R1+0x1bc] ;  /* 0x0001bc00015c7983 */ /* 0x000ea20000300800 */
[C---:B------:R-:W-:Y:S01]  /*40920*/  VIADD R4, R0.reuse, 0x6d ;  /* 0x0000006d00047836 */ /* 0x040fe20000000000 */
[----:B------:R-:W-:Y:S01]  /*40930*/  ISETP.LT.AND P3, PT, R67, UR14, !P3 ;  /* 0x0000000e43007c0c */ /* 0x000fe2000df61270 */
[----:B------:R-:W-:-:S03]  /*40940*/  VIADD R5, R0, 0x6e ;  /* 0x0000006e00057836 */ /* 0x000fc60000000000 */
[----:B0-----:R-:W-:Y:S01]  /*40950*/  ISETP.GE.AND P6, PT, R4, UR4, PT ;  /* 0x0000000404007c0c */ /* 0x001fe2000bfc6270 */
[----:B------:R-:W0:Y:S01]  /*40960*/  LDCU UR4, c[0x0][0x39c] ;  /* 0x00007380ff0477ac */ /* 0x000e220008000800 */
[C---:B------:R-:W-:Y:S02]  /*40970*/  IADD3 R4, P5, PT, R12.reuse, R68, RZ ;  /* 0x000000440c047210 */ /* 0x040fe40007fbe0ff */
[----:B-1----:R-:W-:Y:S01]  /*40980*/  ISETP.GE.AND P4, PT, R5, UR6, PT ;  /* 0x0000000605007c0c */ /* 0x002fe2000bf86270 */
[----:B------:R-:W-:Y:S01]  /*40990*/  VIADD R12, R12, UR28 ;  /* 0x0000001c0c0c7c36 */ /* 0x000fe20008000000 */
[----:B------:R-:W-:Y:S01]  /*409a0*/  F2FP.SATFINITE.E4M3.F32.PACK_AB_MERGE_C R47, R47, R46, RZ ;  /* 0x0000002e2f2f723e */ /* 0x000fe200048070ff */
[----:B------:R-:W-:Y:S01]  /*409b0*/  IMAD.X R5, R10, 0x1, R69, P5 ;  /* 0x000000010a057824 */ /* 0x000fe200028e0645 */
[----:B------:R-:W1:Y:S01]  /*409c0*/  LDCU UR6, c[0x0][0x398] ;  /* 0x00007300ff0677ac */ /* 0x000e620008000800 */
[----:B------:R-:W-:Y:S02]  /*409d0*/  ISETP.LT.AND P5, PT, R66, UR10, !P0 ;  /* 0x0000000a42007c0c */ /* 0x000fe4000c7a1270 */
[----:B------:R-:W-:Y:S01]  /*409e0*/  SHF.R.S32.HI R8, RZ, 0x1f, R12 ;  /* 0x0000001fff087819 */ /* 0x000fe2000001140c */
[----:B------:R3:W-:Y:S01]  /*409f0*/  @P3 STG.E.U8 desc[UR20][R4.64], R47 ;  /* 0x0000002f04003986 */ /* 0x0007e2000c101114 */
[----:B------:R-:W-:Y:S01]  /*40a00*/  IADD3 R6, P3, PT, R12, R3, RZ ;  /* 0x000000030c067210 */ /* 0x000fe20007f7e0ff */
[----:B------:R-:W0:Y:S01]  /*40a10*/  LDCU UR10, c[0x0][0x398] ;  /* 0x00007300ff0a77ac */ /* 0x000e220008000800 */
[----:B------:R-:W-:-:S03]  /*40a20*/  SHF.R.S32.HI R11, RZ, 0x8, R11 ;  /* 0x00000008ff0b7819 */ /* 0x000fc6000001140b */
[----:B------:R-:W-:Y:S01]  /*40a30*/  IMAD.X R7, R8, 0x1, R2, P3 ;  /* 0x0000000108077824 */ /* 0x000fe200018e0602 */
[----:B----4-:R-:W-:Y:S01]  /*40a40*/  ISETP.LT.AND P0, PT, R67, UR9, !P0 ;  /* 0x0000000943007c0c */ /* 0x010fe2000c701270 */
[----:B------:R-:W4:Y:S03]  /*40a50*/  LDCU UR9, c[0x0][0x398] ;  /* 0x00007300ff0977ac */ /* 0x000f260008000800 */
[----:B------:R0:W-:Y:S01]  /*40a60*/  @P5 STG.E.U8 desc[UR20][R6.64], R11 ;  /* 0x0000000b06005986 */ /* 0x0001e2000c101114 */
[C---:B---3--:R-:W-:Y:S01]  /*40a70*/  IADD3 R4, P5, PT, R12.reuse, R68, RZ ;  /* 0x000000440c047210 */ /* 0x048fe20007fbe0ff */
[----:B------:R-:W-:Y:S01]  /*40a80*/  VIADD R12, R12, UR28 ;  /* 0x0000001c0c0c7c36 */ /* 0x000fe20008000000 */
[----:B-1----:R-:W-:Y:S01]  /*40a90*/  ISETP.LT.AND P3, PT, R66, UR6, !P2 ;  /* 0x0000000642007c0c */ /* 0x002fe2000d761270 */
[----:B------:R-:W1:Y:S01]  /*40aa0*/  LDCU UR6, c[0x0][0x398] ;  /* 0x00007300ff0677ac */ /* 0x000e620008000800 */
[----:B------:R-:W-:Y:S01]  /*40ab0*/  PRMT R13, R47, 0x9910, RZ ;  /* 0x000099102f0d7816 */ /* 0x000fe200000000ff */
[----:B------:R-:W-:Y:S01]  /*40ac0*/  IMAD.X R5, R8, 0x1, R69, P5 ;  /* 0x0000000108057824 */ /* 0x000fe200028e0645 */
[----:B------:R-:W-:-:S02]  /*40ad0*/  SHF.R.S32.HI R14, RZ, 0x1f, R12 ;  /* 0x0000001fff0e7819 */ /* 0x000fc4000001140c */
[----:B------:R-:W-:Y:S02]  /*40ae0*/  IADD3 R8, P5, PT, R12, R3, RZ ;  /* 0x000000030c087210 */ /* 0x000fe40007fbe0ff */
[----:B------:R-:W-:-:S03]  /*40af0*/  SHF.R.S32.HI R13, RZ, 0x8, R13 ;  /* 0x00000008ff0d7819 */ /* 0x000fc6000001140d */
[----:B------:R-:W-:Y:S01]  /*40b00*/  IMAD.X R9, R14, 0x1, R2, P5 ;  /* 0x000000010e097824 */ /* 0x000fe200028e0602 */
[----:B0-----:R-:W-:Y:S01]  /*40b10*/  PRMT R11, R15, 0x9910, RZ ;  /* 0x000099100f0b7816 */ /* 0x001fe200000000ff */
[----:B------:R-:W-:Y:S04]  /*40b20*/  @P0 STG.E.U8 desc[UR20][R4.64], R13 ;  /* 0x0000000d04000986 */ /* 0x000fe8000c101114 */
[----:B------:R2:W-:Y:S02]  /*40b30*/  @P3 STG.E.U8 desc[UR20][R8.64], R15 ;  /* 0x0000000f08003986 */ /* 0x0005e4000c101114 */
[----:B--2---:R-:W-:Y:S02]  /*40b40*/  F2FP.SATFINITE.E4M3.F32.PACK_AB_MERGE_C R15, R92, R89, RZ ;  /* 0x000000595c0f723e */ /* 0x004fe400048070ff */
[----:B------:R-:W2:Y:S04]  /*40b50*/  LDL.LU R89, [R1+0x1c0] ;  /* 0x0001c00001597983 */ /* 0x000ea80000300800 */
[----:B------:R-:W2:Y:S01]  /*40b60*/  LDL.LU R92, [R1+0x1c4] ;  /* 0x0001c400015c7983 */ /* 0x000ea20000300800 */
[----:B------:R-:W-:-:S05]  /*40b70*/  VIADD R6, R0, 0x6f ;  /* 0x0000006f00067836 */ /* 0x000fca0000000000 */
[----:B------:R-:W-:Y:S01]  /*40b80*/  ISETP.GE.AND P0, PT, R6, UR4, PT ;  /* 0x0000000406007c0c */ /* 0x000fe2000bf06270 */
[----:B------:R-:W0:Y:S01]  /*40b90*/  LDCU UR4, c[0x0][0x39c] ;  /* 0x00007380ff0477ac */ /* 0x000e220008000800 */
[C---:B------:R-:W-:Y:S01]  /*40ba0*/  IADD3 R6, P5, PT, R12.reuse, R68, RZ ;  /* 0x000000440c067210 */ /* 0x040fe20007fbe0ff */
[----:B------:R-:W-:Y:S01]  /*40bb0*/  VIADD R10, R12, UR28 ;  /* 0x0000001c0c0a7c36 */ /* 0x000fe20008000000 */
[----:B------:R-:W-:Y:S01]  /*40bc0*/  ISETP.LT.AND P2, PT, R67, UR10, !P2 ;  /* 0x0000000a43007c0c */ /* 0x000fe2000d741270 */
[----:B------:R-:W-:Y:S01]  /*40bd0*/  VIADD R8, R0, 0x70 ;  /* 0x0000007000087836 */ /* 0x000fe20000000000 */
[----:B----4-:R-:W-:Y:S01]  /*40be0*/  ISETP.LT.AND P3, PT, R66, UR9, !P6 ;  /* 0x0000000942007c0c */ /* 0x010fe2000f761270 */
[----:B------:R-:W-:Y:S01]  /*40bf0*/  IMAD.X R7, R14, 0x1, R69, P5 ;  /* 0x000000010e077824 */ /* 0x000fe200028e0645 */
[----:B------:R-:W-:Y:S01]  /*40c00*/  SHF.R.S32.HI R12, RZ, 0x1f, R10 ;  /* 0x0000001fff0c7819 */ /* 0x000fe2000001140a */
[----:B------:R-:W3:Y:S01]  /*40c10*/  LDCU UR9, c[0x0][0x398] ;  /* 0x00007300ff0977ac */ /* 0x000ee20008000800 */
[----:B------:R-:W-:-:S02]  /*40c20*/  IADD3 R4, P5, PT, R10, R3, RZ ;  /* 0x000000030a047210 */ /* 0x000fc40007fbe0ff */
[----:B------:R-:W-:Y:S01]  /*40c30*/  F2FP.SATFINITE.E4M3.F32.PACK_AB_MERGE_C R49, R49, R48, RZ ;  /* 0x000000303131723e */ /* 0x000fe200048070ff */
[----:B------:R-:W4:Y:S01]  /*40c40*/  LDCU UR10, c[0x0][0x398] ;  /* 0x00007300ff0a77ac */ /* 0x000f220008000800 */
[----:B------:R-:W-:Y:S01]  /*40c50*/  SHF.R.S32.HI R11, RZ, 0x8, R11 ;  /* 0x00000008ff0b7819 */ /* 0x000fe2000001140b */
[----:B------:R-:W-:Y:S02]  /*40c60*/  IMAD.X R5, R12, 0x1, R2, P5 ;  /* 0x000000010c057824 */ /* 0x000fe400028e0602 */
[----:B------:R3:W-:Y:S01]  /*40c70*/  @P2 STG.E.U8 desc[UR20][R6.64], R49 ;  /* 0x0000003106002986 */ /* 0x0007e2000c101114 */
[----:B0-----:R-:W-:Y:S01]  /*40c80*/  ISETP.GE.AND P2, PT, R8, UR4, PT ;  /* 0x0000000408007c0c */ /* 0x001fe2000bf46270 */
[----:B------:R-:W0:Y:S02]  /*40c90*/  LDCU UR4, c[0x0][0x39c] ;  /* 0x00007380ff0477ac */ /* 0x000e240008000800 */
[----:B------:R4:W-:Y:S01]  /*40ca0*/  @P3 STG.E.U8 desc[UR20][R4.64], R11 ;  /* 0x0000000b04003986 */ /* 0x0009e2000c101114 */
[C---:B------:R-:W-:Y:S01]  /*40cb0*/  IADD3 R8, P3, PT, R10.reuse, R68, RZ ;  /* 0x000000440a087210 */ /* 0x040fe20007f7e0ff */
[----:B------:R-:W-:Y:S01]  /*40cc0*/  VIADD R10, R10, UR28 ;  /* 0x0000001c0a0a7c36 */ /* 0x000fe20008000000 */
[----:B-1----:R-:W-:Y:S01]  /*40cd0*/  ISETP.LT.AND P6, PT, R67, UR6, !P6 ;  /* 0x0000000643007c0c */ /* 0x002fe2000f7c1270 */
[----:B------:R-:W1:Y:S01]  /*40ce0*/  LDCU UR6, c[0x0][0x398] ;  /* 0x00007300ff0677ac */ /* 0x000e620008000800 */
[----:B-----5:R-:W-:Y:S01]  /*40cf0*/  ISETP.LT.AND P5, PT, R66, UR12, !P4 ;  /* 0x0000000c42007c0c */ /* 0x020fe2000e7a1270 */
[----:B------:R-:W-:Y:S01]  /*40d00*/  IMAD.X R9, R12, 0x1, R69, P3 ;  /* 0x000000010c097824 */ /* 0x000fe200018e0645 */
[----:B------:R-:W-:Y:S01]  /*40d10*/  PRMT R13, R49, 0x9910, RZ ;  /* 0x00009910310d7816 */ /* 0x000fe200000000ff */
[----:B------:R-:W-:Y:S01]  /*40d20*/  VIADD R14, R0, 0x71 ;  /* 0x00000071000e7836 */ /* 0x000fe20000000000 */
[----:B---3--:R-:W-:Y:S01]  /*40d30*/  SHF.R.S32.HI R7, RZ, 0x1f, R10 ;  /* 0x0000001fff077819 */ /* 0x008fe2000001140a */
[----:B------:R-:W3:Y:S01]  /*40d40*/  LDCU UR12, c[0x0][0x398] ;  /* 0x00007300ff0c77ac */ /* 0x000ee20008000800 */
[----:B----4-:R-:W-:-:S02]  /*40d50*/  IADD3 R4, P3, PT, R10, R3, RZ ;  /* 0x000000030a047210 */ /* 0x010fc40007f7e0ff */
[----:B------:R-:W-:-:S03]  /*40d60*/  SHF.R.S32.HI R13, RZ, 0x8, R13 ;  /* 0x00000008ff0d7819 */ /* 0x000fc6000001140d */
[----:B------:R-:W-:Y:S01]  /*40d70*/  IMAD.X R5, R7, 0x1, R2, P3 ;  /* 0x0000000107057824 */ /* 0x000fe200018e0602 */
[----:B------:R-:W-:Y:S01]  /*40d80*/  PRMT R11, R15, 0x9910, RZ ;  /* 0x000099100f0b7816 */ /* 0x000fe200000000ff */
[----:B------:R-:W-:Y:S04]  /*40d90*/  @P6 STG.E.U8 desc[UR20][R8.64], R13 ;  /* 0x0000000d08006986 */ /* 0x000fe8000c101114 */
[----:B------:R2:W-:Y:S02]  /*40da0*/  @P5 STG.E.U8 desc[UR20][R4.64], R15 ;  /* 0x0000000f04005986 */ /* 0x0005e4000c101114 */
[----:B--2---:R-:W-:Y:S02]  /*40db0*/  F2FP.SATFINITE.E4M3.F32.PACK_AB_MERGE_C R15, R92, R89, RZ ;  /* 0x000000595c0f723e */ /* 0x004fe400048070ff */
[----:B------:R-:W2:Y:S04]  /*40dc0*/  LDL.LU R89, [R1+0x1c8] ;  /* 0x0001c80001597983 */ /* 0x000ea80000300800 */
[----:B------:R-:W2:Y:S01]  /*40dd0*/  LDL.LU R92, [R1+0x1cc] ;  /* 0x0001cc00015c7983 */ /* 0x000ea20000300800 */
[----:B------:R-:W-:Y:S01]  /*40de0*/  ISETP.LT.AND P4, PT, R67, UR9, !P4 ;  /* 0x0000000943007c0c */ /* 0x000fe2000e781270 */
[----:B------:R-:W4:Y:S01]  /*40df0*/  LDCU UR9, c[0x0][0x398] ;  /* 0x00007300ff0977ac */ /* 0x000f220008000800 */
[----:B0-----:R-:W-:Y:S01]  /*40e00*/  ISETP.GE.AND P3, PT, R14, UR4, PT ;  /* 0x000000040e007c0c */ /* 0x001fe2000bf66270 */
[----:B------:R-:W0:Y:S01]  /*40e10*/  LDCU UR4, c[0x0][0x39c] ;  /* 0x00007380ff0477ac */ /* 0x000e220008000800 */
[C---:B------:R-:W-:Y:S01]  /*40e20*/  IADD3 R6, P6, PT, R10.reuse, R68, RZ ;  /* 0x000000440a067210 */ /* 0x040fe20007fde0ff */
[----:B------:R-:W-:Y:S01]  /*40e30*/  VIADD R10, R10, UR28 ;  /* 0x0000001c0a0a7c36 */ /* 0x000fe20008000000 */
[----:B-1----:R-:W-:Y:S01]  /*40e40*/  ISETP.LT.AND P5, PT, R66, UR6, !P0 ;  /* 0x0000000642007c0c */ /* 0x002fe2000c7a1270 */
[----:B------:R-:W-:Y:S01]  /*40e50*/  VIADD R9, R0, 0x72 ;  /* 0x0000007200097836 */ /* 0x000fe20000000000 */
[----:B------:R-:W-:Y:S01]  /*40e60*/  F2FP.SATFINITE.E4M3.F32.PACK_AB_MERGE_C R51, R51, R50, RZ ;  /* 0x000000323333723e */ /* 0x000fe200048070ff */
[----:B------:R-:W-:Y:S01]  /*40e70*/  IMAD.X R7, R7, 0x1, R69, P6 ;  /* 0x0000000107077824 */ /* 0x000fe200030e0645 */
[----:B------:R-:W-:Y:S01]  /*40e80*/  SHF.R.S32.HI R12, RZ, 0x1f, R10 ;  /* 0x0000001fff0c7819 */ /* 0x000fe2000001140a */
[----:B------:R-:W1:Y:S01]  /*40e90*/  LDCU UR6, c[0x0][0x39c] ;  /* 0x00007380ff0677ac */ /* 0x000e620008000800 */
[----:B------:R-:W-:-:S02]  /*40ea0*/  IADD3 R8, P6, PT, R10, R3, RZ ;  /* 0x000000030a087210 */ /* 0x000fc40007fde0ff */
[----:B------:R5:W-:Y:S01]  /*40eb0*/  @P4 STG.E.U8 desc[UR20][R6.64], R51 ;  /* 0x0000003306004986 */ /* 0x000be2000c101114 */
[----:B------:R-:W-:Y:S02]  /*40ec0*/  SHF.R.S32.HI R11, RZ, 0x8, R11 ;  /* 0x00000008ff0b7819 */ /* 0x000fe4000001140b */
[----:B----4-:R-:W-:Y:S01]  /*40ed0*/  ISETP.LT.AND P0, PT, R67, UR9, !P0 ;  /* 0x0000000943007c0c */ /* 0x010fe2000c701270 */
[----:B------:R-:W4:Y:S01]  /*40ee0*/  LDCU UR9, c[0x0][0x398] ;  /* 0x00007300ff0977ac */ /* 0x000f220008000800 */
[----:B0-----:R-:W-:Y:S01]  /*40ef0*/  ISETP.GE.AND P4, PT, R9, UR4, PT ;  /* 0x0000000409007c0c */ /* 0x001fe2000bf86270 */
[----:B------:R-:W-:Y:S01]  /*40f00*/  IMAD.X R9, R12, 0x1, R2, P6 ;  /* 0x000000010c097824 */ /* 0x000fe200030e0602 */
[C---:B------:R-:W-:Y:S01]  /*40f10*/  IADD3 R4, P6, PT, R10.reuse, R68, RZ ;  /* 0x000000440a047210 */ /* 0x040fe20007fde0ff */
[----:B------:R-:W-:Y:S01]  /*40f20*/  VIADD R10, R10, UR28 ;  /* 0x0000001c0a0a7c36 */ /* 0x000fe20008000000 */
[----:B------:R-:W-:Y:S01]  /*40f30*/  PRMT R13, R51, 0x9910, RZ ;  /* 0x00009910330d7816 */ /* 0x000fe200000000ff */
[----:B-----5:R-:W-:Y:S01]  /*40f40*/  VIADD R7, R0, 0x73 ;  /* 0x0000007300077836 */ /* 0x020fe20000000000 */
[----:B------:R0:W-:Y:S01]  /*40f50*/  @P5 STG.E.U8 desc[UR20][R8.64], R11 ;  /* 0x0000000b08005986 */ /* 0x0001e2000c101114 */
[----:B------:R-:W-:Y:S01]  /*40f60*/  ISETP.LT.AND P5, PT, R66, UR10, !P2 ;  /* 0x0000000a42007c0c */ /* 0x000fe2000d7a1270 */
[----:B------:R-:W-:Y:S01]  /*40f70*/  IMAD.X R5, R12, 0x1, R69, P6 ;  /* 0x000000010c057824 */ /* 0x000fe200030e0645 */
[----:B------:R-:W-:Y:S01]  /*40f80*/  SHF.R.S32.HI R13, RZ, 0x8, R13 ;  /* 0x00000008ff0d7819 */ /* 0x000fe2000001140d */
[----:B------:R-:W5:Y:S01]  /*40f90*/  LDCU UR4, c[0x0][0x39c] ;  /* 0x00007380ff0477ac */ /* 0x000f620008000800 */
[----:B------:R-:W-:-:S02]  /*40fa0*/  SHF.R.S32.HI R12, RZ, 0x1f, R10 ;  /* 0x0000001fff0c7819 */ /* 0x000fc4000001140a */
[----:B------:R-:W-:Y:S01]  /*40fb0*/  IADD3 R6, P6, PT, R10, R3, RZ ;  /* 0x000000030a067210 */ /* 0x000fe20007fde0ff */
[----:B------:R-:W-:Y:S01]  /*40fc0*/  @P0 STG.E.U8 desc[UR20][R4.64], R13 ;  /* 0x0000000d04000986 */ /* 0x000fe2000c101114 */
[----:B-1----:R-:W-:Y:S01]  /*40fd0*/  ISETP.GE.AND P0, PT, R7, UR6, PT ;  /* 0x0000000607007c0c */ /* 0x002fe2000bf06270 */
[----:B------:R-:W1:Y:S02]  /*40fe0*/  LDCU UR6, c[0x0][0x398] ;  /* 0x00007300ff0677ac */ /* 0x000e640008000800 */
[----:B------:R-:W-:Y:S01]  /*40ff0*/  IMAD.X R7, R12, 0x1, R2, P6 ;  /* 0x000000010c077824 */ /* 0x000fe200030e0602 */
[----:B0-----:R-:W-:Y:S01]  /*41000*/  PRMT R11, R15, 0x9910, RZ ;  /* 0x000099100f0b7816 */ /* 0x001fe200000000ff */
[----:B------:R-:W0:Y:S03]  /*41010*/  LDCU UR10, c[0x0][0x398] ;  /* 0x00007300ff0a77ac */ /* 0x000e260008000800 */
[----:B------:R2:W-:Y:S02]  /*41020*/  @P5 STG.E.U8 desc[UR20][R6.64], R15 ;  /* 0x0000000f06005986 */ /* 0x0005e4000c101114 */
[----:B--2---:R-:W-:-:S02]  /*41030*/  F2FP.SATFINITE.E4M3.F32.PACK_AB_MERGE_C R15, R92, R89, RZ ;  /* 0x000000595c0f723e */ /* 0x004fc400048070ff */
[----:B------:R-:W2:Y:S04]  /*41040*/  LDL.LU R89, [R1+0x1d0] ;  /* 0x0001d00001597983 */ /* 0x000ea80000300800 */
[----:B------:R-:W2:Y:S01]  /*41050*/  LDL.LU R92, [R1+0x1d4] ;  /* 0x0001d400015c7983 */ /* 0x000ea20000300800 */
[----:B---3--:R-:W-:Y:S02]  /*41060*/  ISETP.LT.AND P2, PT, R67, UR12, !P2 ;  /* 0x0000000c43007c0c */ /* 0x008fe4000d741270 */
[C---:B------:R-:W-:Y:S01]  /*41070*/  IADD3 R8, P6, PT, R10.reuse, R68, RZ ;  /* 0x000000440a087210 */ /* 0x040fe20007fde0ff */
[----:B------:R-:W-:Y:S01]  /*41080*/  VIADD R10, R10, UR28 ;  /* 0x0000001c0a0a7c36 */ /* 0x000fe20008000000 */
[----:B----4-:R-:W-:Y:S01]  /*41090*/  ISETP.LT.AND P5, PT, R66, UR9, !P3 ;  /* 0x0000000942007c0c */ /* 0x010fe2000dfa1270 */
[----:B------:R-:W-:Y:S01]  /*410a0*/  VIADD R5, R0, 0x74 ;  /* 0x0000007400057836 */ /* 0x000fe20000000000 */
[----:B------:R-:W-:Y:S01]  /*410b0*/  F2FP.SATFINITE.E4M3.F32.PACK_AB_MERGE_C R53, R53, R52, RZ ;  /* 0x000000343535723e */ /* 0x000fe200048070ff */
[----:B------:R-:W-:Y:S01]  /*410c0*/  IMAD.X R9, R12, 0x1, R69, P6 ;  /* 0x000000010c097824 */ /* 0x000fe200030e0645 */
[----:B------:R-:W-:Y:S01]  /*410d0*/  SHF.R.S32.HI R12, RZ, 0x1f, R10 ;  /* 0x0000001fff0c7819 */ /* 0x000fe2000001140a */
[----:B------:R-:W3:Y:S01]  /*410e0*/  LDCU UR9, c[0x0][0x398] ;  /* 0x00007300ff0977ac */ /* 0x000ee20008000800 */
[----:B------:R-:W-:-:S02]  /*410f0*/  IADD3 R4, P6, PT, R10, R3, RZ ;  /* 0x000000030a047210 */ /* 0x000fc40007fde0ff */
[----:B-1----:R-:W-:Y:S01]  /*41100*/  ISETP.LT.AND P3, PT, R67, UR6, !P3 ;  /* 0x0000000643007c0c */ /* 0x002fe2000df61270 */
[----:B------:R1:W-:Y:S01]  /*41110*/  @P2 STG.E.U8 desc[UR20][R8.64], R53 ;  /* 0x0000003508002986 */ /* 0x0003e2000c101114 */
[----:B-----5:R-:W-:Y:S01]  /*41120*/  ISETP.GE.AND P2, PT, R5, UR4, PT ;  /* 0x0000000405007c0c */ /* 0x020fe2000bf46270 */
[----:B------:R-:W-:Y:S01]  /*41130*/  IMAD.X R5, R12, 0x1, R2, P6 ;  /* 0x000000010c057824 */ /* 0x000fe200030e0602 */
[----:B------:R-:W-:Y:S01]  /*41140*/  SHF.R.S32.HI R11, RZ, 0x8, R11 ;  /* 0x00000008ff0b7819 */ /* 0x000fe2000001140b */
[----:B------:R-:W4:Y:S01]  /*41150*/  LDCU UR4, c[0x0][0x398] ;  /* 0x00007300ff0477ac */ /* 0x000f220008000800 */
[C---:B------:R-:W-:Y:S01]  /*41160*/  IADD3 R6, P6, PT, R10.reuse, R68, RZ ;  /* 0x000000440a067210 */ /* 0x040fe20007fde0ff */
[----:B------:R-:W-:Y:S01]  /*41170*/  VIADD R10, R10, UR28 ;  /* 0x0000001c0a0a7c36 */ /* 0x000fe20008000000 */
[----:B------:R-:W-:Y:S01]  /*41180*/  PRMT R13, R53, 0x9910, RZ ;  /* 0x00009910350d7816 */ /* 0x000fe200000000ff */
[----:B------:R5:W-:Y:S01]  /*41190*/  @P5 STG.E.U8 desc[UR20][R4.64], R11 ;  /* 0x0000000b04005986 */ /* 0x000be2000c101114 */
[----:B0-----:R-:W-:Y:S01]  /*411a0*/  ISETP.LT.AND P5, PT, R66, UR10, !P4 ;  /* 0x0000000a42007c0c */ /* 0x001fe2000e7a1270 */
[----:B------:R-:W-:Y:S01]  /*411b0*/  IMAD.X R7, R12, 0x1, R69, P6 ;  /* 0x000000010c077824 */ /* 0x000fe200030e0645 */
[----:B------:R-:W-:Y:S01]  /*411c0*/  SHF.R.S32.HI R13, RZ, 0x8, R13 ;  /* 0x00000008ff0d7819 */ /* 0x000fe2000001140d */
[----:B-1----:R-:W-:Y:S01]  /*411d0*/  VIADD R9, R0, 0x75 ;  /* 0x0000007500097836 */ /* 0x002fe20000000000 */
[----:B------:R-:W-:Y:S01]  /*411e0*/  SHF.R.S32.HI R12, RZ, 0x1f, R10 ;  /* 0x0000001fff0c7819 */ /* 0x000fe2000001140a */
[----:B------:R-:W0:Y:S01]  /*411f0*/  LDCU UR6, c[0x0][0x398] ;  /* 0x00007300ff0677ac */ /* 0x000e220008000800 */
[----:B------:R-:W-:Y:S01]  /*41200*/  IADD3 R8, P6, PT, R10, R3, RZ ;  /* 0x000000030a087210 */ /* 0x000fe20007fde0ff */
[----:B------:R-:W-:Y:S01]  /*41210*/  @P3 STG.E.U8 desc[UR20][R6.64], R13 ;  /* 0x0000000d06003986 */ /* 0x000fe2000c101114 */
[----:B------:R-:W-:Y:S01]  /*41220*/  ISETP.GE.AND P3, PT, R9, UR5, PT ;  /* 0x0000000509007c0c */ /* 0x000fe2000bf66270 */
[----:B------:R-:W1:Y:S02]  /*41230*/  LDCU UR5, c[0x0][0x398] ;  /* 0x00007300ff0577ac */ /* 0x000e640008000800 */
[----:B------:R-:W-:Y:S01]  /*41240*/  IMAD.X R9, R12, 0x1, R2, P6 ;  /* 0x000000010c097824 */ /* 0x000fe200030e0602 */
[----:B-----5:R-:W-:Y:S01]  /*41250*/  PRMT R11, R15, 0x9910, RZ ;  /* 0x000099100f0b7816 */ /* 0x020fe200000000ff */
[----:B------:R-:W5:Y:S03]  /*41260*/  LDCU UR10, c[0x0][0x398] ;  /* 0x00007300ff0a77ac */ /* 0x000f660008000800 */
[----:B------:R2:W-:Y:S02]  /*41270*/  @P5 STG.E.U8 desc[UR20][R8.64], R15 ;  /* 0x0000000f08005986 */ /* 0x0005e4000c101114 */
[----:B--2---:R-:W-:-:S02]  /*41280*/  F2FP.SATFINITE.E4M3.F32.PACK_AB_MERGE_C R15, R92, R89, RZ ;  /* 0x000000595c0f723e */ /* 0x004fc400048070ff */
[----:B------:R-:W2:Y:S04]  /*41290*/  LDL.LU R89, [R1+0x1d8] ;  /* 0x0001d80001597983 */ /* 0x000ea80000300800 */
[----:B------:R-:W2:Y:S01]  /*412a0*/  LDL.LU R92, [R1+0x1dc] ;  /* 0x0001dc00015c7983 */ /* 0x000ea20000300800 */
[----:B----4-:R-:W-:Y:S01]  /*412b0*/  ISETP.LT.AND P4, PT, R67, UR4, !P4 ;  /* 0x0000000443007c0c */ /* 0x010fe2000e781270 */
[----:B------:R-:W4:Y:S01]  /*412c0*/  LDCU UR4, c[0x0][0x398] ;  /* 0x00007300ff0477ac */ /* 0x000f220008000800 */
[C---:B------:R-:W-:Y:S01]  /*412d0*/  IADD3 R4, P6, PT, R10.reuse, R68, RZ ;  /* 0x000000440a047210 */ /* 0x040fe20007fde0ff */
[----:B------:R-:W-:Y:S01]  /*412e0*/  VIADD R10, R10, UR28 ;  /* 0x0000001c0a0a7c36 */ /* 0x000fe20008000000 */
[----:B0-----:R-:W-:Y:S01]  /*412f0*/  ISETP.LT.AND P5, PT, R66, UR6, !P0 ;  /* 0x0000000642007c0c */ /* 0x001fe2000c7a1270 */
[----:B------:R-:W-:Y:S01]  /*41300*/  VIADD R7, R0, 0x76 ;  /* 0x0000007600077836 */ /* 0x000fe20000000000 */
[----:B------:R-:W-:Y:S01]  /*41310*/  F2FP.SATFINITE.E4M3.F32.PACK_AB_MERGE_C R55, R55, R54, RZ ;  /* 0x000000363737723e */ /* 0x000fe200048070ff */
[----:B------:R-:W-:Y:S01]  /*41320*/  IMAD.X R5, R12, 0x1, R69, P6 ;  /* 0x000000010c057824 */ /* 0x000fe200030e0645 */
[----:B------:R-:W-:Y:S01]  /*41330*/  SHF.R.S32.HI R12, RZ, 0x1f, R10 ;  /* 0x0000001fff0c7819 */ /* 0x000fe2000001140a */
[----:B------:R-:W0:Y:S01]  /*41340*/  LDCU UR6, c[0x0][0x398] ;  /* 0x00007300ff0677ac */ /* 0x000e220008000800 */
[----:B------:R-:W-:-:S02]  /*41350*/  IADD3 R6, P6, PT, R10, R3, RZ ;  /* 0x000000030a067210 */ /* 0x000fc40007fde0ff */
[----:B-1----:R-:W-:Y:S01]  /*41360*/  ISETP.LT.AND P0, PT, R67, UR5, !P0 ;  /* 0x0000000543007c0c */ /* 0x002fe2000c701270 */
[----:B------:R1:W-:Y:S01]  /*41370*/  @P4 STG.E.U8 desc[UR20][R4.64], R55 ;  /* 0x0000003704004986 */ /* 0x0003e2000c101114 */
[----:B------:R-:W-:Y:S01]  /*41380*/  ISETP.GE.AND P4, PT, R7, UR7, PT ;  /* 0x0000000707007c0c */ /* 0x000fe2000bf86270 */
[----:B------:R-:W-:Y:S01]  /*41390*/  IMAD.X R7, R12, 0x1, R2, P6 ;  /* 0x000000010c077824 */ /* 0x000fe200030e0602 */
[----:B------:R-:W-:Y:S01]  /*413a0*/  SHF.R.S32.HI R11, RZ, 0x8, R11 ;  /* 0x00000008ff0b7819 */ /* 0x000fe2000001140b */
[----:B------:R-:W0:Y:S01]  /*413b0*/  LDCU UR5, c[0x0][0x398] ;  /* 0x00007300ff0577ac */ /* 0x000e220008000800 */
[C---:B------:R-:W-:Y:S01]  /*413c0*/  IADD3 R8, P6, PT, R10.reuse, R68, RZ ;  /* 0x000000440a087210 */ /* 0x040fe20007fde0ff */
[----:B------:R-:W-:Y:S01]  /*413d0*/  VIADD R10, R10, UR28 ;  /* 0x0000001c0a0a7c36 */ /* 0x000fe20008000000 */
[----:B------:R-:W-:Y:S01]  /*413e0*/  PRMT R13, R55, 0x9910, RZ ;  /* 0x00009910370d7816 */ /* 0x000fe200000000ff */
[----:B------:R3:W-:Y:S01]  /*413f0*/  @P5 STG.E.U8 desc[UR20][R6.64], R11 ;  /* 0x0000000b06005986 */ /* 0x0007e2000c101114 */
[----:B----4-:R-:W-:Y:S01]  /*41400*/  ISETP.LT.AND P5, PT, R66, UR4, !P2 ;  /* 0x0000000442007c0c */ /* 0x010fe2000d7a1270 */
[----:B------:R-:W-:Y:S01]  /*41410*/  IMAD.X R9, R12, 0x1, R69, P6 ;  /* 0x000000010c097824 */ /* 0x000fe200030e0645 */
[----:B------:R-:W-:Y:S01]  /*41420*/  SHF.R.S32.HI R13, RZ, 0x8, R13 ;  /* 0x00000008ff0d7819 */ /* 0x000fe2000001140d */
[----:B-1----:R-:W-:Y:S01]  /*41430*/  VIADD R5, R0, 0x77 ;  /* 0x0000007700057836 */ /* 0x002fe20000000000 */
[----:B------:R-:W-:Y:S01]  /*41440*/  SHF.R.S32.HI R12, RZ, 0x1f, R10 ;  /* 0x0000001fff0c7819 */ /* 0x000fe2000001140a */
[----:B------:R-:W1:Y:S01]  /*41450*/  LDCU UR4, c[0x0][0x398] ;  /* 0x00007300ff0477ac */ /* 0x000e620008000800 */
[----:B------:R-:W-:Y:S01]  /*41460*/  IADD3 R4, P6, PT, R10, R3, RZ ;  /* 0x000000030a047210 */ /* 0x000fe20007fde0ff */
[----:B------:R-:W-:Y:S01]  /*41470*/  @P0 STG.E.U8 desc[UR20][R8.64], R13 ;  /* 0x0000000d08000986 */ /* 0x000fe2000c101114 */
[----:B------:R-:W-:Y:S01]  /*41480*/  ISETP.GE.AND P0, PT, R5, UR13, PT ;  /* 0x0000000d05007c0c */ /* 0x000fe2000bf06270 */
[----:B------:R-:W4:Y:S02]  /*41490*/  LDCU UR7, c[0x0][0x398] ;  /* 0x00007300ff0777ac */ /* 0x000f240008000800 */
[----:B------:R-:W-:Y:S01]  /*414a0*/  IMAD.X R5, R12, 0x1, R2, P6 ;  /* 0x000000010c057824 */ /* 0x000fe200030e0602 */
[----:B---3--:R-:W-:-:S04]  /*414b0*/  PRMT R11, R15, 0x9910, RZ ;  /* 0x000099100f0b7816 */ /* 0x008fc800000000ff */
[----:B------:R2:W-:Y:S02]  /*414c0*/  @P5 STG.E.U8 desc[UR20][R4.64], R15 ;  /* 0x0000000f04005986 */ /* 0x0005e4000c101114 */
[----:B--2---:R-:W-:Y:S02]  /*414d0*/  F2FP.SATFINITE.E4M3.F32.PACK_AB_MERGE_C R15, R92, R89, RZ ;  /* 0x000000595c0f723e */ /* 0x004fe400048070ff */
[----:B------:R-:W2:Y:S04]  /*414e0*/  LDL.LU R89, [R1+0x1e0] ;  /* 0x0001e00001597983 */ /* 0x000ea80000300800 */
[----:B------:R-:W2:Y:S01]  /*414f0*/  LDL.LU R92, [R1+0x1e4] ;  /* 0x0001e400015c7983 */ /* 0x000ea20000300800 */
[----:B0-----:R-:W-:Y:S01]  /*41500*/  ISETP.LT.AND P2, PT, R67, UR6, !P2 ;  /* 0x0000000643007c0c */ /* 0x001fe2000d741270 */
[----:B------:R-:W0:Y:S01]  /*41510*/  LDCU UR6, c[0x0][0x398] ;  /* 0x00007300ff0677ac */ /* 0x000e220008000800 */
[C---:B------:R-:W-:Y:S01]  /*41520*/  IADD3 R6, P6, PT, R10.reuse, R68, RZ ;  /* 0x000000440a067210 */ /* 0x040fe20007fde0ff */
[----:B------:R-:W-:Y:S01]  /*41530*/  VIADD R10, R10, UR28 ;  /* 0x0000001c0a0a7c36 */ /* 0x000fe20008000000 */
[----:B------:R-:W-:Y:S01]  /*41540*/  ISETP.LT.AND P5, PT, R66, UR5, !P3 ;  /* 0x0000000542007c0c */ /* 0x000fe2000dfa1270 */
        /* <DEDUP_REMOVED lines=8> */
[----:B------:R-:W-:Y:S01]  /*415d0*/  ISETP.GE.AND P2, PT, R9, UR11, PT ;  /* 0x0000000b09007c0c */ /* 0x000fe2000bf46270 */
[----:B------:R-:W-:Y:S01]  /*415e0*/  IMAD.X R9, R12, 0x1, R2, P6 ;  /* 0x000000010c097824 */ /* 0x000fe200030e0602 */
[----:B------:R-:W-:Y:S01]  /*415f0*/  SHF.R.S32.HI R11, RZ, 0x8, R11 ;  /* 0x00000008ff0b7819 */ /* 0x000fe2000001140b */
[----:B------:R-:W3:Y:S01]  /*41600*/  LDCU UR4, c[0x0][0x398] ;  /* 0x00007300ff0477ac */ /* 0x000ee20008000800 */
        /* <DEDUP_REMOVED lines=11> */
[----:B------:R1:W-:Y:S01]  /*416c0*/  @P3 STG.E.U8 desc[UR20][R4.64], R13 ;  /* 0x0000000d04003986 */ /* 0x0003e2000c101114 */
[----:B------:R-:W-:-:S03]  /*416d0*/  ISETP.GE.AND P3, PT, R7, UR17, PT ;  /* 0x0000001107007c0c */ /* 0x000fc6000bf66270 */
[----:B------:R-:W-:Y:S01]  /*416e0*/  IMAD.X R7, R12, 0x1, R2, P6 ;  /* 0x000000010c077824 */ /* 0x000fe200030e0602 */
[----:B----4-:R-:W-:-:S04]  /*416f0*/  PRMT R11, R15, 0x9910, RZ ;  /* 0x000099100f0b7816 */ /* 0x010fc800000000ff */
[----:B------:R2:W-:Y:S01]  /*41700*/  @P5 STG.E.U8 desc[UR20][R6.64], R15 ;  /* 0x0000000f06005986 */ /* 0x0005e2000c101114 */
[----:B---3--:R-:W-:Y:S01]  /*41710*/  ISETP.LT.AND P4, PT, R67, UR5, !P4 ;  /* 0x0000000543007c0c */ /* 0x008fe2000e781270 */
[----:B------:R-:W3:Y:S01]  /*41720*/  LDCU UR5, c[0x0][0x398] ;  /* 0x00007300ff0577ac */ /* 0x000ee20008000800 */
[C---:B------:R-:W-:Y:S01]  /*41730*/  IADD3 R8, P6, PT, R10.reuse, R68, RZ ;  /* 0x000000440a087210 */ /* 0x040fe20007fde0ff */
[----:B------:R-:W-:Y:S01]  /*41740*/  VIADD R10, R10, UR28 ;  /* 0x0000001c0a0a7c36 */ /* 0x000fe20008000000 */
[----:B------:R-:W-:Y:S01]  /*41750*/  ISETP.LT.AND P5, PT, R66, UR4, !P0 ;  /* 0x0000000442007c0c */ /* 0x000fe2000c7a1270 */
[----:B-1----:R-:W-:Y:S01]  /*41760*/  VIADD R5, R0, 0x7a ;  /* 0x0000007a00057836 */ /* 0x002fe20000000000 */
[----:B------:R-:W-:Y:S01]  /*41770*/  F2FP.SATFINITE.E4M3.F32.PACK_AB_MERGE_C R59, R59, R58, RZ ;  /* 0x0000003a3b3b723e */ /* 0x000fe200048070ff */
[----:B------:R-:W-:Y:S01]  /*41780*/  IMAD.X R9, R12, 0x1, R69, P6 ;  /* 0x000000010c097824 */ /* 0x000fe200030e0645 */
[----:B--2---:R-:W-:Y:S01]  /*41790*/  F2FP.SATFINITE.E4M3.F32.PACK_AB_MERGE_C R15, R92, R89, RZ ;  /* 0x000000595c0f723e */ /* 0x004fe200048070ff */
[----:B------:R-:W1:Y:S01]  /*417a0*/  LDCU UR4, c[0x0][0x398] ;  /* 0x00007300ff0477ac */ /* 0x000e620008000800 */
[----:B------:R-:W2:Y:S04]  /*417b0*/  LDL.LU R89, [R1+0x1e8] ;  /* 0x0001e80001597983 */ /* 0x000ea80000300800 */
[----:B------:R-:W2:Y:S01]  /*417c0*/  LDL.LU R92, [R1+0x1ec] ;  /* 0x0001ec00015c7983 */ /* 0x000ea20000300800 */
[----:B------:R-:W-:-:S02]  /*417d0*/  SHF.R.S32.HI R12, RZ, 0x1f, R10 ;  /* 0x0000001fff0c7819 */ /* 0x000fc4000001140a */
[----:B------:R-:W-:Y:S01]  /*417e0*/  IADD3 R4, P6, PT, R10, R3, RZ ;  /* 0x000000030a047210 */ /* 0x000fe20007fde0ff */
[----:B------:R4:W-:Y:S01]  /*417f0*/  @P4 STG.E.U8 desc[UR20][R8.64], R59 ;  /* 0x0000003b08004986 */ /* 0x0009e2000c101114 */
[----:B------:R-:W-:Y:S02]  /*41800*/  ISETP.GE.AND P4, PT, R5, UR15, PT ;  /* 0x0000000f05007c0c */ /* 0x000fe4000bf86270 */
[----:B------:R-:W-:Y:S01]  /*41810*/  SHF.R.S32.HI R11, RZ, 0x8, R11 ;  /* 0x00000008ff0b7819 */ /* 0x000fe2000001140b */
[----:B------:R-:W-:Y:S01]  /*41820*/  IMAD.X R5, R12, 0x1, R2, P6 ;  /* 0x000000010c057824 */ /* 0x000fe200030e0602 */
[----:B0-----:R-:W-:Y:S01]  /*41830*/  ISETP.LT.AND P0, PT, R67, UR6, !P0 ;  /* 0x0000000643007c0c */ /* 0x001fe2000c701270 */
[----:B------:R-:W0:Y:S01]  /*41840*/  LDCU UR6, c[0x0][0x398] ;  /* 0x00007300ff0677ac */ /* 0x000e220008000800 */
[C---:B------:R-:W-:Y:S01]  /*41850*/  IADD3 R6, P6, PT, R10.reuse, R68, RZ ;  /* 0x000000440a067210 */ /* 0x040fe20007fde0ff */
[----:B------:R-:W-:Y:S01]  /*41860*/  VIADD R10, R10, UR28 ;  /* 0x0000001c0a0a7c36 */ /* 0x000fe20008000000 */
[----:B------:R-:W-:Y:S01]  /*41870*/  PRMT R13, R59, 0x9910, RZ ;  /* 0x000099103b0d7816 */ /* 0x000fe200000000ff */
[----:B------:R5:W-:Y:S01]  /*41880*/  @P5 STG.E.U8 desc[UR20][R4.64], R11 ;  /* 0x0000000b04005986 */ /* 0x000be2000c101114 */
[----:B---3--:R-:W-:Y:S01]  /*41890*/  ISETP.LT.AND P5, PT, R66, UR5, !P2 ;  /* 0x0000000542007c0c */ /* 0x008fe2000d7a1270 */
[----:B------:R-:W-:Y:S01]  /*418a0*/  IMAD.X R7, R12, 0x1, R69, P6 ;  /* 0x000000010c077824 */ /* 0x000fe200030e0645 */
[----:B------:R-:W-:Y:S01]  /*418b0*/  SHF.R.S32.HI R13, RZ, 0x8, R13 ;  /* 0x00000008ff0d7819 */ /* 0x000fe2000001140d */
[----:B------:R-:W3:Y:S01]  /*418c0*/  LDCU UR5, c[0x0][0x398] ;  /* 0x00007300ff0577ac */ /* 0x000ee20008000800 */
[----:B------:R-:W-:-:S02]  /*418d0*/  SHF.R.S32.HI R12, RZ, 0x1f, R10 ;  /* 0x0000001fff0c7819 */ /* 0x000fc4000001140a */
[----:B----4-:R-:W-:Y:S01]  /*418e0*/  IADD3 R8, P6, PT, R10, R3, RZ ;  /* 0x000000030a087210 */ /* 0x010fe20007fde0ff */
[----:B------:R4:W-:Y:S01]  /*418f0*/  @P0 STG.E.U8 desc[UR20][R6.64], R13 ;  /* 0x0000000d06000986 */ /* 0x0009e2000c101114 */
[----:B-1----:R-:W-:Y:S01]  /*41900*/  ISETP.LT.AND P2, PT, R67, UR4, !P2 ;  /* 0x0000000443007c0c */ /* 0x002fe2000d741270 */
[----:B------:R-:W1:Y:S01]  /*41910*/  LDCU UR4, c[0x0][0x398] ;  /* 0x00007300ff0477ac */ /* 0x000e620008000800 */
[----:B-----5:R-:W-:Y:S02]  /*41920*/  VIADD R4, R0, 0x7b ;  /* 0x0000007b00047836 */ /* 0x020fe40000000000 */
[----:B------:R-:W-:-:S03]  /*41930*/  IMAD.X R9, R12, 0x1, R2, P6 ;  /* 0x000000010c097824 */ /* 0x000fc600030e0602 */
[----:B------:R-:W-:Y:S01]  /*41940*/  ISETP.GE.AND P0, PT, R4, UR23, PT ;  /* 0x0000001704007c0c */ /* 0x000fe2000bf06270 */
[C---:B------:R-:W-:Y:S01]  /*41950*/  VIADD R11, R10.reuse, UR28 ;  /* 0x0000001c0a0b7c36 */ /* 0x040fe20008000000 */
[----:B------:R-:W-:Y:S01]  /*41960*/  IADD3 R4, P6, PT, R10, R68, RZ ;  /* 0x000000440a047210 */ /* 0x000fe20007fde0ff */
[----:B------:R5:W-:Y:S01]  /*41970*/  @P5 STG.E.U8 desc[UR20][R8.64], R15 ;  /* 0x0000000f08005986 */ /* 0x000be2000c101114 */
[----:B------:R-:W-:Y:S02]  /*41980*/  PRMT R14, R15, 0x9910, RZ ;  /* 0x000099100f0e7816 */ /* 0x000fe400000000ff */
[----:B0-----:R-:W-:Y:S01]  /*41990*/  ISETP.LT.AND P5, PT, R66, UR6, !P3 ;  /* 0x0000000642007c0c */ /* 0x001fe2000dfa1270 */
[----:B------:R-:W-:Y:S01]  /*419a0*/  IMAD.X R5, R12, 0x1, R69, P6 ;  /* 0x000000010c057824 */ /* 0x000fe200030e0645 */
[----:B------:R-:W-:Y:S01]  /*419b0*/  F2FP.SATFINITE.E4M3.F32.PACK_AB_MERGE_C R61, R61, R60, RZ ;  /* 0x0000003c3d3d723e */ /* 0x000fe200048070ff */
[----:B----4-:R-:W-:Y:S01]  /*419c0*/  IMAD.MOV.U32 R13, RZ, RZ, R14 ;  /* 0x000000ffff0d7224 */ /* 0x010fe200078e000e */
[----:B------:R-:W-:Y:S01]  /*419d0*/  SHF.R.S32.HI R10, RZ, 0x1f, R11 ;  /* 0x0000001fff0a7819 */ /* 0x000fe2000001140b */
[----:B------:R-:W0:Y:S01]  /*419e0*/  LDCU UR6, c[0x0][0x398] ;  /* 0x00007300ff0677ac */ /* 0x000e220008000800 */
[----:B------:R-:W-:Y:S01]  /*419f0*/  IADD3 R6, P6, PT, R11, R3, RZ ;  /* 0x000000030b067210 */ /* 0x000fe20007fde0ff */
[----:B-----5:R-:W-:Y:S01]  /*41a00*/  VIADD R8, R0, 0x7c ;  /* 0x0000007c00087836 */ /* 0x020fe20000000000 */
[----:B------:R4:W-:Y:S03]  /*41a10*/  @P2 STG.E.U8 desc[UR20][R4.64], R61 ;  /* 0x0000003d04002986 */ /* 0x0009e6000c101114 */
[----:B------:R-:W-:Y:S01]  /*41a20*/  IMAD.X R7, R10, 0x1, R2, P6 ;  /* 0x000000010a077824 */ /* 0x000fe200030e0602 */
[----:B------:R-:W-:-:S02]  /*41a30*/  SHF.R.S32.HI R13, RZ, 0x8, R13 ;  /* 0x00000008ff0d7819 */ /* 0x000fc4000001140d */
[----:B------:R-:W-:Y:S02]  /*41a40*/  ISETP.GE.AND P2, PT, R8, UR19, PT ;  /* 0x0000001308007c0c */ /* 0x000fe4000bf46270 */
[C---:B------:R-:W-:Y:S01]  /*41a50*/  IADD3 R8, P6, PT, R11.reuse, R68, RZ ;  /* 0x000000440b087210 */ /* 0x040fe20007fde0ff */
[----:B------:R-:W-:Y:S01]  /*41a60*/  VIADD R11, R11, UR28 ;  /* 0x0000001c0b0b7c36 */ /* 0x000fe20008000000 */
[----:B---3--:R-:W-:Y:S01]  /*41a70*/  ISETP.LT.AND P3, PT, R67, UR5, !P3 ;  /* 0x0000000543007c0c */ /* 0x008fe2000df61270 */
[----:B------:R3:W-:Y:S01]  /*41a80*/  @P5 STG.E.U8 desc[UR20][R6.64], R13 ;  /* 0x0000000d06005986 */ /* 0x0007e2000c101114 */
[----:B------:R-:W5:Y:S01]  /*41a90*/  LDCU UR5, c[0x0][0x398] ;  /* 0x00007300ff0577ac */ /* 0x000f620008000800 */
[----:B------:R-:W-:Y:S01]  /*41aa0*/  IMAD.X R9, R10, 0x1, R69, P6 ;  /* 0x000000010a097824 */ /* 0x000fe200030e0645 */
[----:B----4-:R-:W-:Y:S02]  /*41ab0*/  IADD3 R4, P6, PT, R11, R3, RZ ;  /* 0x000000030b047210 */ /* 0x010fe40007fde0ff */
[----:B------:R-:W-:-:S02]  /*41ac0*/  ISETP.LT.AND P5, PT, R66, UR7, !P4 ;  /* 0x0000000742007c0c */ /* 0x000fc4000e7a1270 */
[----:B------:R-:W-:Y:S01]  /*41ad0*/  F2FP.SATFINITE.E4M3.F32.PACK_AB_MERGE_C R63, R63, R62, RZ ;  /* 0x0000003e3f3f723e */ /* 0x000fe200048070ff */
[----:B------:R-:W-:Y:S01]  /*41ae0*/  VIADD R12, R0, 0x7d ;  /* 0x0000007d000c7836 */ /* 0x000fe20000000000 */
[----:B-1----:R-:W-:Y:S01]  /*41af0*/  ISETP.LT.AND P4, PT, R67, UR4, !P4 ;  /* 0x0000000443007c0c */ /* 0x002fe2000e781270 */
[----:B------:R-:W1:Y:S01]  /*41b00*/  LDCU UR4, c[0x0][0x398] ;  /* 0x00007300ff0477ac */ /* 0x000e620008000800 */
[----:B---3--:R-:W-:Y:S02]  /*41b10*/  SHF.R.S32.HI R7, RZ, 0x1f, R11 ;  /* 0x0000001fff077819 */ /* 0x008fe4000001140b */
[----:B------:R-:W-:Y:S01]  /*41b20*/  PRMT R15, R61, 0x9910, RZ ;  /* 0x000099103d0f7816 */ /* 0x000fe200000000ff */
[----:B------:R-:W3:Y:S02]  /*41b30*/  LDCU UR7, c[0x0][0x398] ;  /* 0x00007300ff0777ac */ /* 0x000ee40008000800 */
[----:B------:R-:W-:Y:S01]  /*41b40*/  IMAD.X R5, R7, 0x1, R2, P6 ;  /* 0x0000000107057824 */ /* 0x000fe200030e0602 */
[----:B------:R-:W-:-:S02]  /*41b50*/  IADD3 R6, P6, PT, R11, R68, RZ ;  /* 0x000000440b067210 */ /* 0x000fc40007fde0ff */
[----:B------:R-:W-:-:S03]  /*41b60*/  SHF.R.S32.HI R15, RZ, 0x8, R15 ;  /* 0x00000008ff0f7819 */ /* 0x000fc6000001140f */
[----:B------:R-:W-:Y:S02]  /*41b70*/  IMAD.X R7, R7, 0x1, R69, P6 ;  /* 0x0000000107077824 */ /* 0x000fe400030e0645 */
[----:B------:R4:W-:Y:S01]  /*41b80*/  @P3 STG.E.U8 desc[UR20][R8.64], R15 ;  /* 0x0000000f08003986 */ /* 0x0009e2000c101114 */
[----:B------:R-:W-:Y:S02]  /*41b90*/  VIADD R0, R0, 0x7e ;  /* 0x0000007e00007836 */ /* 0x000fe40000000000 */
[----:B------:R-:W-:-:S05]  /*41ba0*/  VIADD R11, R11, UR28 ;  /* 0x0000001c0b0b7c36 */ /* 0x000fca0008000000 */
[----:B----4-:R-:W-:Y:S02]  /*41bb0*/  IADD3 R8, P6, PT, R11, R3, RZ ;  /* 0x000000030b087210 */ /* 0x010fe40007fde0ff */
[----:B------:R-:W-:-:S04]  /*41bc0*/  PRMT R15, R63, 0x9910, RZ ;  /* 0x000099103f0f7816 */ /* 0x000fc800000000ff */
[----:B------:R-:W-:Y:S02]  /*41bd0*/  SHF.R.S32.HI R15, RZ, 0x8, R15 ;  /* 0x00000008ff0f7819 */ /* 0x000fe4000001140f */
[----:B------:R-:W-:Y:S02]  /*41be0*/  ISETP.GE.AND P3, PT, R12, UR27, PT ;  /* 0x0000001b0c007c0c */ /* 0x000fe4000bf66270 */
[----:B------:R-:W-:Y:S02]  /*41bf0*/  F2FP.SATFINITE.E4M3.F32.PACK_AB_MERGE_C R65, R65, R64, RZ ;  /* 0x000000404141723e */ /* 0x000fe400048070ff */
[----:B--2---:R-:W-:-:S05]  /*41c00*/  F2FP.SATFINITE.E4M3.F32.PACK_AB_MERGE_C R17, R92, R89, RZ ;  /* 0x000000595c11723e */ /* 0x004fca00048070ff */
[----:B------:R2:W-:Y:S04]  /*41c10*/  @P5 STG.E.U8 desc[UR20][R4.64], R17 ;  /* 0x0000001104005986 */ /* 0x0005e8000c101114 */
[----:B------:R4:W-:Y:S01]  /*41c20*/  @P4 STG.E.U8 desc[UR20][R6.64], R63 ;  /* 0x0000003f06004986 */ /* 0x0009e2000c101114 */
[----:B-----5:R-:W-:Y:S01]  /*41c30*/  ISETP.LT.AND P4, PT, R66, UR5, !P0 ;  /* 0x0000000542007c0c */ /* 0x020fe2000c781270 */
[----:B------:R-:W5:Y:S01]  /*41c40*/  LDCU UR5, c[0x0][0x398] ;  /* 0x00007300ff0577ac */ /* 0x000f620008000800 */
[----:B------:R-:W-:Y:S02]  /*41c50*/  ISETP.GE.AND P5, PT, R0, UR25, PT ;  /* 0x0000001900007c0c */ /* 0x000fe4000bfa6270 */
[----:B------:R-:W-:Y:S02]  /*41c60*/  SHF.R.S32.HI R0, RZ, 0x1f, R11 ;  /* 0x0000001fff007819 */ /* 0x000fe4000001140b */
[----:B------:R-:W-:-:S02]  /*41c70*/  PRMT R13, R17, 0x9910, RZ ;  /* 0x00009910110d7816 */ /* 0x000fc400000000ff */
[----:B-1----:R-:W-:Y:S01]  /*41c80*/  ISETP.LT.AND P0, PT, R67, UR4, !P0 ;  /* 0x0000000443007c0c */ /* 0x002fe2000c701270 */
[C---:B------:R-:W-:Y:S01]  /*41c90*/  IMAD.X R9, R0.reuse, 0x1, R2, P6 ;  /* 0x0000000100097824 */ /* 0x040fe200030e0602 */
[CC--:B--2---:R-:W-:Y:S02]  /*41ca0*/  IADD3 R4, P6, PT, R11.reuse, R68.reuse, RZ ;  /* 0x000000440b047210 */ /* 0x0c4fe40007fde0ff */
[----:B------:R-:W-:Y:S01]  /*41cb0*/  SHF.R.S32.HI R13, RZ, 0x8, R13 ;  /* 0x00000008ff0d7819 */ /* 0x000fe2000001140d */
[----:B------:R-:W-:Y:S01]  /*41cc0*/  VIADD R11, R11, UR28 ;  /* 0x0000001c0b0b7c36 */ /* 0x000fe20008000000 */
[----:B------:R-:W1:Y:S01]  /*41cd0*/  LDCU UR4, c[0x0][0x398] ;  /* 0x00007300ff0477ac */ /* 0x000e620008000800 */
[----:B------:R-:W-:Y:S02]  /*41ce0*/  IMAD.X R5, R0, 0x1, R69, P6 ;  /* 0x0000000100057824 */ /* 0x000fe400030e0645 */
[----:B------:R2:W-:Y:S01]  /*41cf0*/  @P4 STG.E.U8 desc[UR20][R8.64], R13 ;  /* 0x0000000d08004986 */ /* 0x0005e2000c101114 */
[----:B0-----:R-:W-:Y:S01]  /*41d00*/  ISETP.LT.AND P4, PT, R66, UR6, !P2 ;  /* 0x0000000642007c0c */ /* 0x001fe2000d781270 */
[----:B------:R-:W-:Y:S01]  /*41d10*/  VIADD R0, R11, UR28 ;  /* 0x0000001c0b007c36 */ /* 0x000fe20008000000 */
[----:B-----5:R-:W-:Y:S01]  /*41d20*/  ISETP.LT.AND P2, PT, R67, UR5, !P2 ;  /* 0x0000000543007c0c */ /* 0x020fe2000d741270 */
[----:B------:R0:W-:Y:S01]  /*41d30*/  @P0 STG.E.U8 desc[UR20][R4.64], R15 ;  /* 0x0000000f04000986 */ /* 0x0001e2000c101114 */
[----:B------:R-:W-:Y:S01]  /*41d40*/  SHF.R.S32.HI R10, RZ, 0x1f, R11 ;  /* 0x0000001fff0a7819 */ /* 0x000fe2000001140b */
[----:B------:R-:W5:Y:S01]  /*41d50*/  LDCU UR6, c[0x0][0x398] ;  /* 0x00007300ff0677ac */ /* 0x000f620008000800 */
[C---:B----4-:R-:W-:Y:S01]  /*41d60*/  IADD3 R6, P6, PT, R11.reuse, R3, RZ ;  /* 0x000000030b067210 */ /* 0x050fe20007fde0ff */
[----:B------:R-:W-:Y:S01]  /*41d70*/  VIADD R14, R0, UR28 ;  /* 0x0000001c000e7c36 */ /* 0x000fe20008000000 */
[----:B------:R-:W4:Y:S01]  /*41d80*/  LDCU UR5, c[0x0][0x398] ;  /* 0x00007300ff0577ac */ /* 0x000f220008000800 */
[----:B--2---:R-:W-:-:S02]  /*41d90*/  IADD3 R8, P0, PT, R11, R68, RZ ;  /* 0x000000440b087210 */ /* 0x004fc40007f1e0ff */
[----:B------:R-:W-:Y:S01]  /*41da0*/  IMAD.X R7, R10, 0x1, R2, P6 ;  /* 0x000000010a077824 */ /* 0x000fe200030e0602 */
[----:B------:R-:W-:Y:S01]  /*41db0*/  F2FP.SATFINITE.E4M3.F32.PACK_AB_MERGE_C R17, R93, R91, RZ ;  /* 0x0000005b5d11723e */ /* 0x000fe200048070ff */
[----:B------:R-:W-:Y:S01]  /*41dc0*/  VIADD R12, R14, UR28 ;  /* 0x0000001c0e0c7c36 */ /* 0x000fe20008000000 */
[----:B------:R-:W2:Y:S01]  /*41dd0*/  LDL.LU R91, [R1+0x1f8] ;  /* 0x0001f800015b7983 */ /* 0x000ea20000300800 */
[----:B------:R-:W-:-:S03]  /*41de0*/  IMAD.X R9, R10, 0x1, R69, P0 ;  /* 0x000000010a097824 */ /* 0x000fc600000e0645 */
[----:B------:R0:W-:Y:S01]  /*41df0*/  @P4 STG.E.U8 desc[UR20][R6.64], R17 ;  /* 0x0000001106004986 */ /* 0x0001e2000c101114 */
[----:B------:R-:W-:-:S03]  /*41e00*/  SHF.R.S32.HI R13, RZ, 0x1f, R12 ;  /* 0x0000001fff0d7819 */ /* 0x000fc6000001140c */
[----:B------:R0:W-:Y:S01]  /*41e10*/  @P2 STG.E.U8 desc[UR20][R8.64], R65 ;  /* 0x0000004108002986 */ /* 0x0001e2000c101114 */
[----:B------:R-:W-:Y:S02]  /*41e20*/  IADD3 R10, P2, PT, R12, R3, RZ ;  /* 0x000000030c0a7210 */ /* 0x000fe40007f5e0ff */
[C---:B------:R-:W-:Y:S01]  /*41e30*/  ISETP.LT.AND P0, PT, R66.reuse, UR9, !P1 ;  /* 0x0000000942007c0c */ /* 0x040fe2000cf01270 */
[----:B------:R-:W2:Y:S01]  /*41e40*/  LDL.LU R93, [R1+0x1fc] ;  /* 0x0001fc00015d7983 */ /* 0x000ea20000300800 */
[C---:B-1----:R-:W-:Y:S01]  /*41e50*/  ISETP.LT.AND P6, PT, R66.reuse, UR4, !P3 ;  /* 0x0000000442007c0c */ /* 0x042fe2000dfc1270 */
[----:B------:R-:W-:Y:S01]  /*41e60*/  IMAD.X R11, R13, 0x1, R2, P2 ;  /* 0x000000010d0b7824 */ /* 0x000fe200010e0602 */
[----:B-----5:R-:W-:Y:S02]  /*41e70*/  ISETP.LT.AND P2, PT, R66, UR6, !P5 ;  /* 0x0000000642007c0c */ /* 0x020fe4000ef41270 */
[----:B------:R-:W5:Y:S01]  /*41e80*/  LDL.LU R66, [R1+0xf68] ;  /* 0x000f680001427983 */ /* 0x000f620000300800 */
[----:B------:R-:W-:-:S02]  /*41e90*/  ISETP.LT.AND P1, PT, R67, UR10, !P1 ;  /* 0x0000000a43007c0c */ /* 0x000fc4000cf21270 */
[C---:B----4-:R-:W-:Y:S02]  /*41ea0*/  ISETP.LT.AND P3, PT, R67.reuse, UR5, !P3 ;  /* 0x0000000543007c0c */ /* 0x050fe4000df61270 */
[----:B---3--:R-:W-:Y:S02]  /*41eb0*/  ISETP.LT.AND P5, PT, R67, UR7, !P5 ;  /* 0x0000000743007c0c */ /* 0x008fe4000efa1270 */
[----:B------:R-:W5:Y:S01]  /*41ec0*/  LDL.LU R67, [R1+0xf64] ;  /* 0x000f640001437983 */ /* 0x000f620000300800 */
[----:B0-----:R-:W-:Y:S02]  /*41ed0*/  SHF.R.S32.HI R15, RZ, 0x1f, R0 ;  /* 0x0000001fff0f7819 */ /* 0x001fe40000011400 */
[----:B------:R-:W-:-:S05]  /*41ee0*/  IADD3 R4, P4, PT, R0, R3, RZ ;  /* 0x0000000300047210 */ /* 0x000fca0007f9e0ff */
[----:B------:R-:W-:Y:S01]  /*41ef0*/  IMAD.X R5, R15, 0x1, R2, P4 ;  /* 0x000000010f057824 */ /* 0x000fe200020e0602 */
[----:B------:R-:W-:-:S05]  /*41f00*/  IADD3 R12, P4, PT, R12, R68, RZ ;  /* 0x000000440c0c7210 */ /* 0x000fca0007f9e0ff */
[--C-:B------:R-:W-:Y:S01]  /*41f10*/  IMAD.X R13, R13, 0x1, R69.reuse, P4 ;  /* 0x000000010d0d7824 */ /* 0x100fe200020e0645 */
[----:B------:R-:W-:Y:S02]  /*41f20*/  IADD3 R6, P4, PT, R0, R68, RZ ;  /* 0x0000004400067210 */ /* 0x000fe40007f9e0ff */
[----:B------:R-:W-:Y:S02]  /*41f30*/  PRMT R17, R17, 0x9910, RZ ;  /* 0x0000991011117816 */ /* 0x000fe400000000ff */
[----:B------:R-:W-:Y:S01]  /*41f40*/  SHF.R.S32.HI R0, RZ, 0x1f, R14 ;  /* 0x0000001fff007819 */ /* 0x000fe2000001140e */
[----:B------:R-:W-:Y:S01]  /*41f50*/  IMAD.X R7, R15, 0x1, R69, P4 ;  /* 0x000000010f077824 */ /* 0x000fe200020e0645 */
[----:B------:R-:W-:Y:S01]  /*41f60*/  IADD3 R8, P4, PT, R14, R3, RZ ;  /* 0x000000030e087210 */ /* 0x000fe20007f9e0ff */
[----:B------:R-:W-:Y:S01]  /*41f70*/  IMAD.MOV.U32 R3, RZ, RZ, R17 ;  /* 0x000000ffff037224 */ /* 0x000fe200078e0011 */
[----:B------:R-:W-:-:S03]  /*41f80*/  PRMT R15, R65, 0x9910, RZ ;  /* 0x00009910410f7816 */ /* 0x000fc600000000ff */
[----:B------:R-:W-:Y:S01]  /*41f90*/  IMAD.X R9, R0, 0x1, R2, P4 ;  /* 0x0000000100097824 */ /* 0x000fe200020e0602 */
[----:B------:R-:W-:Y:S02]  /*41fa0*/  IADD3 R68, P4, PT, R14, R68, RZ ;  /* 0x000000440e447210 */ /* 0x000fe40007f9e0ff */
[----:B------:R-:W-:Y:S02]  /*41fb0*/  SHF.R.S32.HI R3, RZ, 0x8, R3 ;  /* 0x00000008ff037819 */ /* 0x000fe40000011403 */
[----:B------:R-:W-:Y:S01]  /*41fc0*/  SHF.R.S32.HI R15, RZ, 0x8, R15 ;  /* 0x00000008ff0f7819 */ /* 0x000fe2000001140f */
[----:B------:R-:W-:Y:S02]  /*41fd0*/  IMAD.X R69, R0, 0x1, R69, P4 ;  /* 0x0000000100457824 */ /* 0x000fe400020e0645 */
[----:B------:R0:W-:Y:S04]  /*41fe0*/  @P6 STG.E.U8 desc[UR20][R4.64], R3 ;  /* 0x0000000304006986 */ /* 0x0001e8000c101114 */
[----:B------:R0:W-:Y:S01]  /*41ff0*/  @P3 STG.E.U8 desc[UR20][R6.64], R15 ;  /* 0x0000000f06003986 */ /* 0x0001e2000c101114 */
[----:B--2---:R-:W-:-:S04]  /*42000*/  F2FP.SATFINITE.E4M3.F32.PACK_AB_MERGE_C R21, R93, R91, RZ ;  /* 0x0000005b5d15723e */ /* 0x004fc800048070ff */
[----:B------:R-:W-:Y:S02]  /*42010*/  PRMT R17, R21, 0x9910, RZ ;  /* 0x0000991015117816 */ /* 0x000fe400000000ff */
[----:B-----5:R-:W-:-:S04]  /*42020*/  F2FP.SATFINITE.E4M3.F32.PACK_AB_MERGE_C R67, R67, R66, RZ ;  /* 0x000000424343723e */ /* 0x020fc800048070ff */
[----:B------:R-:W-:Y:S02]  /*42030*/  PRMT R19, R67, 0x9910, RZ ;  /* 0x0000991043137816 */ /* 0x000fe400000000ff */
[----:B------:R-:W-:Y:S02]  /*42040*/  SHF.R.S32.HI R17, RZ, 0x8, R17 ;  /* 0x00000008ff117819 */ /* 0x000fe40000011411 */
[----:B------:R-:W-:Y:S01]  /*42050*/  SHF.R.S32.HI R19, RZ, 0x8, R19 ;  /* 0x00000008ff137819 */ /* 0x000fe20000011413 */
[----:B------:R0:W-:Y:S04]  /*42060*/  @P2 STG.E.U8 desc[UR20][R8.64], R21 ;  /* 0x0000001508002986 */ /* 0x0001e8000c101114 */
[----:B------:R0:W-:Y:S04]  /*42070*/  @P5 STG.E.U8 desc[UR20][R68.64], R67 ;  /* 0x0000004344005986 */ /* 0x0001e8000c101114 */
[----:B------:R0:W-:Y:S04]  /*42080*/  @P0 STG.E.U8 desc[UR20][R10.64], R17 ;  /* 0x000000110a000986 */ /* 0x0001e8000c101114 */
[----:B------:R0:W-:Y:S01]  /*42090*/  @P1 STG.E.U8 desc[UR20][R12.64], R19 ;  /* 0x000000130c001986 */ /* 0x0001e2000c101114 */
[----:B------:R-:W-:Y:S06]  /*420a0*/  BAR.SYNC.DEFER_BLOCKING 0x0 ;  /* 0x0000000000007b1d */ /* 0x000fec0000010000 */
[----:B------:R-:W-:Y:S05]  /*420b0*/  BRA.U UP0, `(.L_x_13) ;  /* 0x0000000100a07547 */ /* 0x000fea000b800000 */
[----:B------:R-:W1:Y:S01]  /*420c0*/  S2UR UR5, SR_CgaCtaId ;  /* 0x00000000000579c3 */ /* 0x000e620000008800 */
[----:B------:R-:W-:Y:S01]  /*420d0*/  NOP ;  /* 0x0000000000007918 */ /* 0x000fe20000000000 */
[----:B------:R-:W-:Y:S01]  /*420e0*/  UMOV UR4, 0x50 ;  /* 0x0000005000047882 */ /* 0x000fe20000000000 */
[----:B------:R-:W-:Y:S02]  /*420f0*/  IMAD.U32 R0, RZ, RZ, UR8 ;  /* 0x00000008ff007e24 */ /* 0x000fe4000f8e00ff */
[----:B0-----:R-:W-:Y:S02]  /*42100*/  IMAD.MOV.U32 R3, RZ, RZ, 0xff ;  /* 0x000000ffff037424 */ /* 0x001fe400078e00ff */
[----:B------:R-:W-:Y:S01]  /*42110*/  IMAD.MOV.U32 R7, RZ, RZ, 0x1 ;  /* 0x00000001ff077424 */ /* 0x000fe200078e00ff */
[----:B------:R-:W-:-:S04]  /*42120*/  LOP3.LUT R0, R0, 0xffff, RZ, 0xc0, !PT ;  /* 0x0000ffff00007812 */ /* 0x000fc800078ec0ff */
[----:B------:R-:W-:-:S05]  /*42130*/  SHF.R.U32.HI R0, RZ, 0x5, R0 ;  /* 0x00000005ff007819 */ /* 0x000fca0000011600 */
[----:B------:R-:W-:Y:S01]  /*42140*/  VIADD R2, R0, 0x10 ;  /* 0x0000001000027836 */ /* 0x000fe20000000000 */
[----:B------:R-:W-:Y:S01]  /*42150*/  SHF.L.U32 R0, R3, R0, RZ ;  /* 0x0000000003007219 */ /* 0x000fe200000006ff */
[----:B-1----:R-:W-:-:S03]  /*42160*/  ULEA UR6, UR5, UR4, 0x18 ;  /* 0x0000000405067291 */ /* 0x002fc6000f8ec0ff */
[----:B------:R-:W-:-:S04]  /*42170*/  SHF.L.U32 R3, R7, R2, RZ ;  /* 0x0000000207037219 */ /* 0x000fc800000006ff */
[----:B------:R-:W-:Y:S02]  /*42180*/  LOP3.LUT R0, R3, R0, RZ, 0xfc, !PT ;  /* 0x0000000003007212 */ /* 0x000fe400078efcff */
[----:B------:R-:W0:Y:S02]  /*42190*/  LDS R5, [UR6] ;  /* 0x00000006ff057984 */ /* 0x000e240008000800 */
[C---:B------:R-:W-:Y:S02]  /*421a0*/  LOP3.LUT R2, R0.reuse, 0xffff, RZ, 0xc0, !PT ;  /* 0x0000ffff00027812 */ /* 0x040fe400078ec0ff */
[----:B0-----:R-:W-:-:S04]  /*421b0*/  LOP3.LUT R3, R0, 0xffff, R5, 0x80, !PT ;  /* 0x0000ffff00037812 */ /* 0x001fc800078e8005 */
[----:B------:R-:W-:-:S13]  /*421c0*/  ISETP.NE.AND P0, PT, R3, R2, PT ;  /* 0x000000020300720c */ /* 0x000fda0003f05270 */
[----:B------:R-:W-:Y:S05]  /*421d0*/  @P0 BRA `(.L_x_14) ;  /* 0x0000000000500947 */ /* 0x000fea0003800000 */
[----:B------:R-:W-:Y:S02]  /*421e0*/  SHF.R.U32.HI R5, RZ, 0x10, R5 ;  /* 0x00000010ff057819 */ /* 0x000fe40000011605 */
[----:B------:R-:W-:-:S04]  /*421f0*/  SHF.R.U32.HI R2, RZ, 0x10, R0 ;  /* 0x00000010ff027819 */ /* 0x000fc80000011600 */
[----:B------:R-:W-:-:S04]  /*42200*/  LOP3.LUT R5, R5, R2, RZ, 0xc0, !PT ;  /* 0x0000000205057212 */ /* 0x000fc800078ec0ff */
[----:B------:R-:W-:-:S13]  /*42210*/  ISETP.NE.AND P0, PT, R5, R2, PT ;  /* 0x000000020500720c */ /* 0x000fda0003f05270 */
[----:B------:R-:W-:Y:S05]  /*42220*/  @P0 BRA `(.L_x_15) ;  /* 0x0000000000300947 */ /* 0x000fea0003800000 */
[----:B------:R-:W-:Y:S01]  /*42230*/  R2UR UR4, R0 ;  /* 0x00000000000472ca */ /* 0x000fe200000e0000 */
[----:B------:R-:W-:Y:S01]  /*42240*/  VOTEU.ANY UR5, UPT, PT ;  /* 0x0000000000057886 */ /* 0x000fe200038e0100 */
[----:B------:R-:W0:Y:S01]  /*42250*/  S2R R0, SR_LANEID ;  /* 0x0000000000007919 */ /* 0x000e220000000000 */
[----:B------:R-:W-:-:S10]  /*42260*/  UFLO.U32 UR5, UR5 ;  /* 0x00000005000572bd */ /* 0x000fd400080e0000 */
[----:B------:R-:W-:-:S06]  /*42270*/  ULOP3.LUT UR4, URZ, UR4, URZ, 0x33, !UPT ;  /* 0x00000004ff047292 */ /* 0x000fcc000f8e33ff */
[----:B------:R-:W-:-:S04]  /*42280*/  IMAD.U32 R2, RZ, RZ, UR4 ;  /* 0x00000004ff027e24 */ /* 0x000fc8000f8e00ff */
[----:B------:R-:W1:Y:S02]  /*42290*/  REDUX UR7, R2 ;  /* 0x00000000020773c4 */ /* 0x000e640000000000 */
[----:B------:R2:W-:Y:S01]  /*422a0*/  UTCATOMSWS.AND URZ, UR4 ;  /* 0x0000000400ff79e3 */ /* 0x0005e20008000000 */
[----:B0-----:R-:W-:Y:S01]  /*422b0*/  ISETP.EQ.U32.AND P0, PT, R0, UR5, PT ;  /* 0x0000000500007c0c */ /* 0x001fe2000bf02070 */
[----:B-1----:R-:W-:-:S12]  /*422c0*/  IMAD.U32 R0, RZ, RZ, UR7 ;  /* 0x00000007ff007e24 */ /* 0x002fd8000f8e00ff */
[----:B------:R2:W-:Y:S01]  /*422d0*/  @P0 ATOMS.AND RZ, [UR6], R0 ;  /* 0x00000000ffff098c */ /* 0x0005e2000a800006 */
[----:B------:R-:W-:Y:S05]  /*422e0*/  BRA `(.L_x_13) ;  /* 0x0000000000147947 */ /* 0x000fea0003800000 */
.L_x_15:
[----:B------:R-:W-:-:S07]  /*422f0*/  MOV R2, 0x42310 ;  /* 0x0004231000027802 */ /* 0x000fce0000000f00 */
[----:B------:R-:W-:Y:S05]  /*42300*/  CALL.REL.NOINC `($__internal_0_$__cuda_sm10x_tcgen05_guardrail_trap_col_being_dealloced_not_returned_by_alloc) ;  /* 0x00000000002c7944 */ /* 0x000fea0003c00000 */
[----:B------:R-:W-:Y:S05]  /*42310*/  BRA `(.L_x_13) ;  /* 0x0000000000087947 */ /* 0x000fea0003800000 */
.L_x_14:
[----:B------:R-:W-:-:S07]  /*42320*/  MOV R2, 0x42340 ;  /* 0x0004234000027802 */ /* 0x000fce0000000f00 */
[----:B------:R-:W-:Y:S05]  /*42330*/  CALL.REL.NOINC `($__internal_2_$__cuda_sm10x_tcgen05_guardrail_trap_unallocated_columns_being_dealloced) ;  /* 0x0000000000387944 */ /* 0x000fea0003c00000 */
.L_x_13:
[----:B------:R-:W-:Y:S01]  /*42340*/  NOP ;  /* 0x0000000000007918 */ /* 0x000fe20000000000 */
[----:B--2---:R-:W-:Y:S05]  /*42350*/  EXIT ;  /* 0x000000000000794d */ /* 0x004fea0003800000 */
.L_x_8:
[----:B------:R-:W0:Y:S02]  /*42360*/  SYNCS.PHASECHK.TRANS64.TRYWAIT P3, [UR11], R10 ;  /* 0x0000000aff0075a7 */ /* 0x000e24000806110b */
[----:B0-----:R-:W-:Y:S05]  /*42370*/  @!P3 BRA `(.L_x_8) ;  /* 0xfffffffc00f8b947 */ /* 0x001fea000383ffff */
[----:B------:R-:W-:Y:S05]  /*42380*/  BRA `(.L_x_16) ;  /* 0xfffffe60002c7947 */ /* 0x000fea000383ffff */
.L_x_12:
[----:B------:R-:W0:Y:S02]  /*42390*/  SYNCS.PHASECHK.TRANS64.TRYWAIT P6, [UR11], R7 ;  /* 0x00000007ff0075a7 */ /* 0x000e2400080c110b */
[----:B0-----:R-:W-:Y:S05]  /*423a0*/  @!P6 BRA `(.L_x_12) ;  /* 0xfffffffc00f8e947 */ /* 0x001fea000383ffff */
[----:B------:R-:W-:Y:S05]  /*423b0*/  BRA `(.L_x_11) ;  /* 0xffffff4800dc7947 */ /* 0x000fea000383ffff */
        .weak           $__internal_0_$__cuda_sm10x_tcgen05_guardrail_trap_col_being_dealloced_not_returned_by_alloc
        .type           $__internal_0_$__cuda_sm10x_tcgen05_guardrail_trap_col_being_dealloced_not_returned_by_alloc,@function
        .size           $__internal_0_$__cuda_sm10x_tcgen05_guardrail_trap_col_being_dealloced_not_returned_by_alloc,($__internal_1_$__cuda_sm10x_tcgen05_guardrail_trap_phase_invalid_during_alloc - $__internal_0_$__cuda_sm10x_tcgen05_guardrail_trap_col_being_dealloced_not_returned_by_alloc)
$__internal_0_$__cuda_sm10x_tcgen05_guardrail_trap_col_being_dealloced_not_returned_by_alloc:
[----:B------:R-:W-:Y:S05]  /*423c0*/  BPT.TRAP 0x1 ;  /* 0x000000040000795c */ /* 0x000fea0000300000 */
[----:B------:R-:W-:-:S04]  /*423d0*/  IMAD.MOV.U32 R3, RZ, RZ, 0x0 ;  /* 0x00000000ff037424 */ /* 0x000fc800078e00ff */
[----:B------:R-:W-:Y:S05]  /*423e0*/  RET.REL.NODEC R2 `(matmul_kernel) ;  /* 0xfffffbdc02047950 */ /* 0x000fea0003c3ffff */
        .weak           $__internal_1_$__cuda_sm10x_tcgen05_guardrail_trap_phase_invalid_during_alloc
        .type           $__internal_1_$__cuda_sm10x_tcgen05_guardrail_trap_phase_invalid_during_alloc,@function
        .size           $__internal_1_$__cuda_sm10x_tcgen05_guardrail_trap_phase_invalid_during_alloc,($__internal_2_$__cuda_sm10x_tcgen05_guardrail_trap_unallocated_columns_being_dealloced - $__internal_1_$__cuda_sm10x_tcgen05_guardrail_trap_phase_invalid_during_alloc)
$__internal_1_$__cuda_sm10x_tcgen05_guardrail_trap_phase_invalid_during_alloc:
[----:B------:R-:W-:Y:S05]  /*423f0*/  BPT.TRAP 0x1 ;  /* 0x000000040000795c */ /* 0x000fea0000300000 */
[----:B------:R-:W-:-:S04]  /*42400*/  IMAD.MOV.U32 R5, RZ, RZ, 0x0 ;  /* 0x00000000ff057424 */ /* 0x000fc800078e00ff */
[----:B------:R-:W-:Y:S05]  /*42410*/  RET.REL.NODEC R4 `(matmul_kernel) ;  /* 0xfffffbd804f87950 */ /* 0x000fea0003c3ffff */
        .weak           $__internal_2_$__cuda_sm10x_tcgen05_guardrail_trap_unallocated_columns_being_dealloced
        .type           $__internal_2_$__cuda_sm10x_tcgen05_guardrail_trap_unallocated_columns_being_dealloced,@function
        .size           $__internal_2_$__cuda_sm10x_tcgen05_guardrail_trap_unallocated_columns_being_dealloced,(.L_x_20 - $__internal_2_$__cuda_sm10x_tcgen05_guardrail_trap_unallocated_columns_being_dealloced)
$__internal_2_$__cuda_sm10x_tcgen05_guardrail_trap_unallocated_columns_being_dealloced:
[----:B------:R-:W-:Y:S05]  /*42420*/  BPT.TRAP 0x1 ;  /* 0x000000040000795c */ /* 0x000fea0000300000 */
[----:B------:R-:W-:-:S04]  /*42430*/  IMAD.MOV.U32 R3, RZ, RZ, 0x0 ;  /* 0x00000000ff037424 */ /* 0x000fc800078e00ff */
[----:B------:R-:W-:Y:S05]  /*42440*/  RET.REL.NODEC R2 `(matmul_kernel) ;  /* 0xfffffbd802ec7950 */ /* 0x000fea0003c3ffff */
.L_x_17:
[----:B------:R-:W-:-:S00]  /*42450*/  BRA `(.L_x_17) ;  /* 0xfffffffc00fc7947 */ /* 0x000fc0000383ffff */
[----:B------:R-:W-:-:S00]  /*42460*/  NOP ;  /* 0x0000000000007918 */ /* 0x000fc00000000000 */
        /* <DEDUP_REMOVED lines=9> */
.L_x_20:


//--------------------- .nv.shared.matmul_kernel  --------------------------
	.section	.nv.shared.matmul_kernel,"aw",@nobits
	.sectionflags	@""
	.align	16
	.zero		1024


//--------------------- .nv.shared.reserved.0     --------------------------
	.section	.nv.shared.reserved.0,"aw",@nobits
	.align	8
	.weak		__nv_reservedSMEM_offset_0_alias
	.size		__nv_reservedSMEM_offset_0_alias, 0, 64
	.other		__nv_reservedSMEM_offset_0_alias,@"STO_CUDA_RESERVED_SHARED STV_DEFAULT"
__nv_reservedSMEM_offset_0_alias:
	.zero		0
.nv.shared.reserved.0:
	.zero		64
	.weak		__nv_reservedSMEM_allocation_phase
	.type		__nv_reservedSMEM_allocation_phase,@object
	.size		__nv_reservedSMEM_allocation_phase,(.L_0 - __nv_reservedSMEM_allocation_phase)
__nv_reservedSMEM_allocation_phase:
	.zero		1
.L_0:
	.zero		7
	.weak		__nv_reservedSMEM_devtool_atexit_pc
	.type		__nv_reservedSMEM_devtool_atexit_pc,@object
	.size		__nv_reservedSMEM_devtool_atexit_pc,(__nv_reservedSMEM_allocation_mask - __nv_reservedSMEM_devtool_atexit_pc)
__nv_reservedSMEM_devtool_atexit_pc:
	.zero		8
	.weak		__nv_reservedSMEM_allocation_mask
	.type		__nv_reservedSMEM_allocation_mask,@object
	.size		__nv_reservedSMEM_allocation_mask,(.L_2 - __nv_reservedSMEM_allocation_mask)
__nv_reservedSMEM_allocation_mask:
	.zero		4
.L_2:


//--------------------- .nv.constant0.matmul_kernel --------------------------
	.section	.nv.constant0.matmul_kernel,"a",@progbits
	.sectionflags	@""
	.align	4
.nv.constant0.matmul_kernel:
	.zero		976


//--------------------- SYMBOLS --------------------------

	.type		.nv.reservedSmem.offset0,@object
	.size		.nv.reservedSmem.offset0,0x4
	.type		.nv.reservedSmem.cap,@object
	.size		.nv.reservedSmem.cap,0x4
